	.target	sm_100a

	.elftype	@"ET_EXEC"


//--------------------- .note.nv.tkinfo           --------------------------
	.section	.note.nv.tkinfo,"",@"SHT_NOTE"
	.sectionflags	@"SHF_NOTE_NV_TKINFO"
	.tkinfo
        /*0018*/ 	.word	0x00000002
        /*0030*/ 	.string	""
        /*0030*/ 	.string	"ptxas"
        /*0030*/ 	.string	"Cuda compilation tools, release 13.0, V13.0.88"
        /*0030*/ 	.string	"Build cuda_13.0.r13.0/compiler.36424714_0"
        /*0030*/ 	.string	"-arch sm_100a -m 64 "



//--------------------- .note.nv.cuinfo           --------------------------
	.section	.note.nv.cuinfo,"",@"SHT_NOTE"
	.sectionflags	@"SHF_NOTE_NV_CUINFO"
        /*0018*/ 	.short	0x0002
        /*001a*/ 	.short	0x0064
        /*001c*/ 	.short	0x0082
	.zero		2


//--------------------- .nv.info                  --------------------------
	.section	.nv.info,"",@"SHT_CUDA_INFO"
	.align	4


	//----- nvinfo : EIATTR_REGCOUNT
	.align		4
        /*0000*/ 	.byte	0x04, 0x2f
        /*0002*/ 	.short	(.L_19 - .L_18)
	.align		4
.L_18:
        /*0004*/ 	.word	index@(_ZN7cutlass13device_kernelINS_4gemm6kernel13GemmUniversalIN4cute5tupleIJiiiiEEENS1_10collective13CollectiveMmaINS1_35MainloopSm100TmaUmmaWarpSpecializedILi5ELi2ELi2ENS5_IJNS4_1CILi8EEENSA_ILi1EEESC_EEEEENS5_IJNSA_ILi256EEESF_NSA_ILi32EEEEEENS_10tfloat32_tENS5_IJlSC_lEEESI_SJ_NS4_8TiledMMAINS4_8MMA_AtomIJNS4_23SM100_MMA_TF32_2x1SM_SSISI_SI_fLi256ELi256ELNS4_4UMMA5MajorE0ELSO_0ELNSN_7ScaleInE0ELSP_0EEEEEENS4_6LayoutINS5_IJSC_SC_SC_EEENS5_IJNSA_ILi0EEESU_SU_EEEEENS5_IJNS4_10UnderscoreESX_SX_EEEEENS4_18SM100_TMA_2SM_LOADENS4_14ComposedLayoutINS4_7SwizzleILi3ELi4ELi3EEENS4_18smem_ptr_flag_bitsILi32EEENSS_INS5_IJSB_SG_EEENS5_IJSG_SC_EEEEEEEvNS4_8identityENS4_28SM100_TMA_2SM_LOAD_MULTICASTES19_vS1A_EENS_8epilogue10collective18CollectiveEpilogueINS1D_23Sm100TmaWarpSpecializedILi4ELi2ELi32ELb1ELb0EEEJNS5_IJNSA_ILi128EEESF_SG_EEENS5_IJNSS_IS1I_SC_EENSS_ISG_SC_EEEEESI_SJ_SI_SJ_NS1D_6fusion15FusionCallbacksIS1H_NS1N_17LinearCombinationISI_fSI_fLNS_15FloatRoundStyleE2EEES1J_S1M_JEEENS4_5SM1004TMEM4LOAD26SM100_TMEM_LOAD_32dp32b32xENS4_13SM90_TMA_LOADES19_NS4_39AutoVectorizingCopyWithAssumedAlignmentILi128EEENS4_14SM90_TMA_STOREES19_S1Z_S1Z_EEEvvEEEEvNT_6ParamsE)
        /*0008*/ 	.word	0x00000080


	//----- nvinfo : EIATTR_FRAME_SIZE
	.align		4
.L_19:
        /*000c*/ 	.byte	0x04, 0x11
        /*000e*/ 	.short	(.L_21 - .L_20)
	.align		4
.L_20:
        /*0010*/ 	.word	index@($__internal_2_$__cuda_sm10x_tcgen05_guardrail_trap_unallocated_columns_being_dealloced)
        /*0014*/ 	.word	0x00000000


	//----- nvinfo : EIATTR_FRAME_SIZE
	.align		4
.L_21:
        /*0018*/ 	.byte	0x04, 0x11
        /*001a*/ 	.short	(.L_23 - .L_22)
	.align		4
.L_22:
        /*001c*/ 	.word	index@($__internal_1_$__cuda_sm10x_tcgen05_guardrail_trap_phase_invalid_during_alloc)
        /*0020*/ 	.word	0x00000000


	//----- nvinfo : EIATTR_FRAME_SIZE
	.align		4
.L_23:
        /*0024*/ 	.byte	0x04, 0x11
        /*0026*/ 	.short	(.L_25 - .L_24)
	.align		4
.L_24:
        /*0028*/ 	.word	index@($__internal_0_$__cuda_sm10x_tcgen05_guardrail_trap_col_being_dealloced_not_returned_by_alloc)
        /*002c*/ 	.word	0x00000000


	//----- nvinfo : EIATTR_FRAME_SIZE
	.align		4
.L_25:
        /*0030*/ 	.byte	0x04, 0x11
        /*0032*/ 	.short	(.L_27 - .L_26)
	.align		4
.L_26:
        /*0034*/ 	.word	index@(_ZN7cutlass13device_kernelINS_4gemm6kernel13GemmUniversalIN4cute5tupleIJiiiiEEENS1_10collective13CollectiveMmaINS1_35MainloopSm100TmaUmmaWarpSpecializedILi5ELi2ELi2ENS5_IJNS4_1CILi8EEENSA_ILi1EEESC_EEEEENS5_IJNSA_ILi256EEESF_NSA_ILi32EEEEEENS_10tfloat32_tENS5_IJlSC_lEEESI_SJ_NS4_8TiledMMAINS4_8MMA_AtomIJNS4_23SM100_MMA_TF32_2x1SM_SSISI_SI_fLi256ELi256ELNS4_4UMMA5MajorE0ELSO_0ELNSN_7ScaleInE0ELSP_0EEEEEENS4_6LayoutINS5_IJSC_SC_SC_EEENS5_IJNSA_ILi0EEESU_SU_EEEEENS5_IJNS4_10UnderscoreESX_SX_EEEEENS4_18SM100_TMA_2SM_LOADENS4_14ComposedLayoutINS4_7SwizzleILi3ELi4ELi3EEENS4_18smem_ptr_flag_bitsILi32EEENSS_INS5_IJSB_SG_EEENS5_IJSG_SC_EEEEEEEvNS4_8identityENS4_28SM100_TMA_2SM_LOAD_MULTICASTES19_vS1A_EENS_8epilogue10collective18CollectiveEpilogueINS1D_23Sm100TmaWarpSpecializedILi4ELi2ELi32ELb1ELb0EEEJNS5_IJNSA_ILi128EEESF_SG_EEENS5_IJNSS_IS1I_SC_EENSS_ISG_SC_EEEEESI_SJ_SI_SJ_NS1D_6fusion15FusionCallbacksIS1H_NS1N_17LinearCombinationISI_fSI_fLNS_15FloatRoundStyleE2EEES1J_S1M_JEEENS4_5SM1004TMEM4LOAD26SM100_TMEM_LOAD_32dp32b32xENS4_13SM90_TMA_LOADES19_NS4_39AutoVectorizingCopyWithAssumedAlignmentILi128EEENS4_14SM90_TMA_STOREES19_S1Z_S1Z_EEEvvEEEEvNT_6ParamsE)
        /*0038*/ 	.word	0x00000000


	//----- nvinfo : EIATTR_MIN_STACK_SIZE
	.align		4
.L_27:
        /*003c*/ 	.byte	0x04, 0x12
        /*003e*/ 	.short	(.L_29 - .L_28)
	.align		4
.L_28:
        /*0040*/ 	.word	index@(_ZN7cutlass13device_kernelINS_4gemm6kernel13GemmUniversalIN4cute5tupleIJiiiiEEENS1_10collective13CollectiveMmaINS1_35MainloopSm100TmaUmmaWarpSpecializedILi5ELi2ELi2ENS5_IJNS4_1CILi8EEENSA_ILi1EEESC_EEEEENS5_IJNSA_ILi256EEESF_NSA_ILi32EEEEEENS_10tfloat32_tENS5_IJlSC_lEEESI_SJ_NS4_8TiledMMAINS4_8MMA_AtomIJNS4_23SM100_MMA_TF32_2x1SM_SSISI_SI_fLi256ELi256ELNS4_4UMMA5MajorE0ELSO_0ELNSN_7ScaleInE0ELSP_0EEEEEENS4_6LayoutINS5_IJSC_SC_SC_EEENS5_IJNSA_ILi0EEESU_SU_EEEEENS5_IJNS4_10UnderscoreESX_SX_EEEEENS4_18SM100_TMA_2SM_LOADENS4_14ComposedLayoutINS4_7SwizzleILi3ELi4ELi3EEENS4_18smem_ptr_flag_bitsILi32EEENSS_INS5_IJSB_SG_EEENS5_IJSG_SC_EEEEEEEvNS4_8identityENS4_28SM100_TMA_2SM_LOAD_MULTICASTES19_vS1A_EENS_8epilogue10collective18CollectiveEpilogueINS1D_23Sm100TmaWarpSpecializedILi4ELi2ELi32ELb1ELb0EEEJNS5_IJNSA_ILi128EEESF_SG_EEENS5_IJNSS_IS1I_SC_EENSS_ISG_SC_EEEEESI_SJ_SI_SJ_NS1D_6fusion15FusionCallbacksIS1H_NS1N_17LinearCombinationISI_fSI_fLNS_15FloatRoundStyleE2EEES1J_S1M_JEEENS4_5SM1004TMEM4LOAD26SM100_TMEM_LOAD_32dp32b32xENS4_13SM90_TMA_LOADES19_NS4_39AutoVectorizingCopyWithAssumedAlignmentILi128EEENS4_14SM90_TMA_STOREES19_S1Z_S1Z_EEEvvEEEEvNT_6ParamsE)
        /*0044*/ 	.word	0x00000000
.L_29:


//--------------------- .nv.compat                --------------------------
	.section	.nv.compat,"",@"SHT_CUDA_COMPAT_INFO"
	.align	4
        /*0000*/ 	.byte	0x02, 0x09, 0x01, 0x00, 0x02, 0x02, 0x02, 0x00, 0x02, 0x05, 0x05, 0x00, 0x03, 0x07, 0x01, 0x01
        /*0010*/ 	.byte	0x02, 0x03, 0x01, 0x00, 0x02, 0x06, 0x01, 0x00, 0x04, 0x0b, 0x08, 0x00, 0x09, 0x00, 0x00, 0x00
        /*0020*/ 	.byte	0x00, 0x00, 0x00, 0x00


//--------------------- .nv.info._ZN7cutlass13device_kernelINS_4gemm6kernel13GemmUniversalIN4cute5tupleIJiiiiEEENS1_10collective13CollectiveMmaINS1_35MainloopSm100TmaUmmaWarpSpecializedILi5ELi2ELi2ENS5_IJNS4_1CILi8EEENSA_ILi1EEESC_EEEEENS5_IJNSA_ILi256EEESF_NSA_ILi32EEEEEENS_10tfloat32_tENS5_IJlSC_lEEESI_SJ_NS4_8TiledMMAINS4_8MMA_AtomIJNS4_23SM100_MMA_TF32_2x1SM_SSISI_SI_fLi256ELi256ELNS4_4UMMA5MajorE0ELSO_0ELNSN_7ScaleInE0ELSP_0EEEEEENS4_6LayoutINS5_IJSC_SC_SC_EEENS5_IJNSA_ILi0EEESU_SU_EEEEENS5_IJNS4_10UnderscoreESX_SX_EEEEENS4_18SM100_TMA_2SM_LOADENS4_14ComposedLayoutINS4_7SwizzleILi3ELi4ELi3EEENS4_18smem_ptr_flag_bitsILi32EEENSS_INS5_IJSB_SG_EEENS5_IJSG_SC_EEEEEEEvNS4_8identityENS4_28SM100_TMA_2SM_LOAD_MULTICASTES19_vS1A_EENS_8epilogue10collective18CollectiveEpilogueINS1D_23Sm100TmaWarpSpecializedILi4ELi2ELi32ELb1ELb0EEEJNS5_IJNSA_ILi128EEESF_SG_EEENS5_IJNSS_IS1I_SC_EENSS_ISG_SC_EEEEESI_SJ_SI_SJ_NS1D_6fusion15FusionCallbacksIS1H_NS1N_17LinearCombinationISI_fSI_fLNS_15FloatRoundStyleE2EEES1J_S1M_JEEENS4_5SM1004TMEM4LOAD26SM100_TMEM_LOAD_32dp32b32xENS4_13SM90_TMA_LOADES19_NS4_39AutoVectorizingCopyWithAssumedAlignmentILi128EEENS4_14SM90_TMA_STOREES19_S1Z_S1Z_EEEvvEEEEvNT_6ParamsE --------------------------
	.section	.nv.info._ZN7cutlass13device_kernelINS_4gemm6kernel13GemmUniversalIN4cute5tupleIJiiiiEEENS1_10collective13CollectiveMmaINS1_35MainloopSm100TmaUmmaWarpSpecializedILi5ELi2ELi2ENS5_IJNS4_1CILi8EEENSA_ILi1EEESC_EEEEENS5_IJNSA_ILi256EEESF_NSA_ILi32EEEEEENS_10tfloat32_tENS5_IJlSC_lEEESI_SJ_NS4_8TiledMMAINS4_8MMA_AtomIJNS4_23SM100_MMA_TF32_2x1SM_SSISI_SI_fLi256ELi256ELNS4_4UMMA5MajorE0ELSO_0ELNSN_7ScaleInE0ELSP_0EEEEEENS4_6LayoutINS5_IJSC_SC_SC_EEENS5_IJNSA_ILi0EEESU_SU_EEEEENS5_IJNS4_10UnderscoreESX_SX_EEEEENS4_18SM100_TMA_2SM_LOADENS4_14ComposedLayoutINS4_7SwizzleILi3ELi4ELi3EEENS4_18smem_ptr_flag_bitsILi32EEENSS_INS5_IJSB_SG_EEENS5_IJSG_SC_EEEEEEEvNS4_8identityENS4_28SM100_TMA_2SM_LOAD_MULTICASTES19_vS1A_EENS_8epilogue10collective18CollectiveEpilogueINS1D_23Sm100TmaWarpSpecializedILi4ELi2ELi32ELb1ELb0EEEJNS5_IJNSA_ILi128EEESF_SG_EEENS5_IJNSS_IS1I_SC_EENSS_ISG_SC_EEEEESI_SJ_SI_SJ_NS1D_6fusion15FusionCallbacksIS1H_NS1N_17LinearCombinationISI_fSI_fLNS_15FloatRoundStyleE2EEES1J_S1M_JEEENS4_5SM1004TMEM4LOAD26SM100_TMEM_LOAD_32dp32b32xENS4_13SM90_TMA_LOADES19_NS4_39AutoVectorizingCopyWithAssumedAlignmentILi128EEENS4_14SM90_TMA_STOREES19_S1Z_S1Z_EEEvvEEEEvNT_6ParamsE,"",@"SHT_CUDA_INFO"
	.sectionflags	@""
	.align	4


	//----- nvinfo : EIATTR_CUDA_API_VERSION
	.align		4
        /*0000*/ 	.byte	0x04, 0x37
        /*0002*/ 	.short	(.L_31 - .L_30)
.L_30:
        /*0004*/ 	.word	0x00000082


	//----- nvinfo : EIATTR_KPARAM_INFO
	.align		4
.L_31:
        /*0008*/ 	.byte	0x04, 0x17
        /*000a*/ 	.short	(.L_33 - .L_32)
.L_32:
        /*000c*/ 	.word	0x00000000
        /*0010*/ 	.short	0x0000
        /*0012*/ 	.short	0x0000
        /*0014*/ 	.byte	0x00, 0xf0, 0x01, 0x20


	//----- nvinfo : EIATTR_AT_ENTRY_FRAGMENTS
	.align		4
.L_33:
        /*0018*/ 	.byte	0x04, 0x4f
        /*001a*/ 	.short	(.L_35 - .L_34)


	//   ....[0]....
.L_34:
        /*001c*/ 	.word	0x00000007


	//----- nvinfo : EIATTR_RESERVED_SMEM_USED
	.align		4
.L_35:
        /*0020*/ 	.byte	0x01, 0x41
	.zero		2


	//----- nvinfo : EIATTR_SPARSE_MMA_MASK
	.align		4
        /*0024*/ 	.byte	0x03, 0x50
        /*0026*/ 	.short	0x0000


	//----- nvinfo : EIATTR_TCGEN05_2CTA_USED
	.align		4
        /*0028*/ 	.byte	0x01, 0x52
	.zero		2


	//----- nvinfo : EIATTR_MAXREG_COUNT
	.align		4
        /*002c*/ 	.byte	0x03, 0x1b
        /*002e*/ 	.short	0x00ff


	//----- nvinfo : EIATTR_NUM_BARRIERS
	.align		4
        /*0030*/ 	.byte	0x02, 0x4c
        /*0032*/ 	.byte	0x07
	.zero		1


	//----- nvinfo : EIATTR_EXTERNS
	.align		4
        /*0034*/ 	.byte	0x04, 0x0f
        /*0036*/ 	.short	(.L_37 - .L_36)


	//   ....[0]....
	.align		4
.L_36:
        /*0038*/ 	.word	index@(__assertfail)


	//----- nvinfo : EIATTR_MERCURY_ISA_VERSION
	.align		4
.L_37:
        /*003c*/ 	.byte	0x03, 0x5f
        /*003e*/ 	.short	0x0101


	//----- nvinfo : EIATTR_INT_WARP_WIDE_INSTR_OFFSETS
	.align		4
        /*0040*/ 	.byte	0x04, 0x31
        /*0042*/ 	.short	(.L_39 - .L_38)


	//   ....[0]....
.L_38:
        /*0044*/ 	.word	0x00000d50


	//   ....[1]....
        /*0048*/ 	.word	0x00000df0


	//   ....[2]....
        /*004c*/ 	.word	0x000042b0


	//   ....[3]....
        /*0050*/ 	.word	0x000042d0


	//   ....[4]....
        /*0054*/ 	.word	0x00004300


	//   ....[5]....
        /*0058*/ 	.word	0x00004eb0


	//   ....[6]....
        /*005c*/ 	.word	0x00004f10


	//   ....[7]....
        /*0060*/ 	.word	0x00005010


	//   ....[8]....
        /*0064*/ 	.word	0x00005090


	//   ....[9]....
        /*0068*/ 	.word	0x00005180


	//   ....[10]....
        /*006c*/ 	.word	0x00005200


	//   ....[11]....
        /*0070*/ 	.word	0x00005300


	//   ....[12]....
        /*0074*/ 	.word	0x00005390


	//   ....[13]....
        /*0078*/ 	.word	0x00005490


	//   ....[14]....
        /*007c*/ 	.word	0x00005510


	//   ....[15]....
        /*0080*/ 	.word	0x00005610


	//   ....[16]....
        /*0084*/ 	.word	0x00005690


	//   ....[17]....
        /*0088*/ 	.word	0x00005790


	//   ....[18]....
        /*008c*/ 	.word	0x00005820


	//   ....[19]....
        /*0090*/ 	.word	0x00005920


	//   ....[20]....
        /*0094*/ 	.word	0x000059b0


	//----- nvinfo : EIATTR_COOP_GROUP_MASK_REGIDS
	.align		4
.L_39:
        /*0098*/ 	.byte	0x04, 0x29
        /*009a*/ 	.short	(.L_41 - .L_40)


	//   ....[0]....
.L_40:
        /*009c*/ 	.word	0xffffffff


	//   ....[1]....
        /*00a0*/ 	.word	0xffffffff


	//   ....[2]....
        /*00a4*/ 	.word	0xffffffff


	//   ....[3]....
        /*00a8*/ 	.word	0xffffffff


	//   ....[4]....
        /*00ac*/ 	.word	0xffffffff


	//   ....[5]....
        /*00b0*/ 	.word	0xffffffff


	//   ....[6]....
        /*00b4*/ 	.word	0xffffffff


	//   ....[7]....
        /*00b8*/ 	.word	0xffffffff


	//   ....[8]....
        /*00bc*/ 	.word	0xffffffff


	//   ....[9]....
        /*00c0*/ 	.word	0xffffffff


	//   ....[10]....
        /*00c4*/ 	.word	0xffffffff


	//   ....[11]....
        /*00c8*/ 	.word	0xffffffff


	//   ....[12]....
        /*00cc*/ 	.word	0xffffffff


	//   ....[13]....
        /*00d0*/ 	.word	0xffffffff


	//----- nvinfo : EIATTR_COOP_GROUP_INSTR_OFFSETS
	.align		4
.L_41:
        /*00d4*/ 	.byte	0x04, 0x28
        /*00d6*/ 	.short	(.L_43 - .L_42)


	//   ....[0]....
.L_42:
        /*00d8*/ 	.word	0x000000b0


	//   ....[1]....
        /*00dc*/ 	.word	0x00000520


	//   ....[2]....
        /*00e0*/ 	.word	0x00000700


	//   ....[3]....
        /*00e4*/ 	.word	0x00000890


	//   ....[4]....
        /*00e8*/ 	.word	0x00000980


	//   ....[5]....
        /*00ec*/ 	.word	0x00000ae0


	//   ....[6]....
        /*00f0*/ 	.word	0x00000c30


	//   ....[7]....
        /*00f4*/ 	.word	0x00000e70


	//   ....[8]....
        /*00f8*/ 	.word	0x00002260


	//   ....[9]....
        /*00fc*/ 	.word	0x000031b0


	//   ....[10]....
        /*0100*/ 	.word	0x00003680


	//   ....[11]....
        /*0104*/ 	.word	0x000036b0


	//   ....[12]....
        /*0108*/ 	.word	0x000041b0


	//   ....[13]....
        /*010c*/ 	.word	0x000043c0


	//----- nvinfo : EIATTR_VRC_CTA_INIT_COUNT
	.align		4
.L_43:
        /*0110*/ 	.byte	0x02, 0x4a
        /*0112*/ 	.byte	0x80
	.zero		1


	//----- nvinfo : EIATTR_SYSCALL_OFFSETS
	.align		4
        /*0114*/ 	.byte	0x04, 0x46
        /*0116*/ 	.short	(.L_45 - .L_44)


	//   ....[0]....
.L_44:
        /*0118*/ 	.word	0x00006680


	//   ....[1]....
        /*011c*/ 	.word	0x00006770


	//   ....[2]....
        /*0120*/ 	.word	0x00007140


	//   ....[3]....
        /*0124*/ 	.word	0x00007f90


	//   ....[4]....
        /*0128*/ 	.word	0x00008db0


	//   ....[5]....
        /*012c*/ 	.word	0x00009c00


	//   ....[6]....
        /*0130*/ 	.word	0x0000aa60


	//   ....[7]....
        /*0134*/ 	.word	0x0000b8f0


	//   ....[8]....
        /*0138*/ 	.word	0x0000c750


	//   ....[9]....
        /*013c*/ 	.word	0x0000d560


	//----- nvinfo : EIATTR_MBARRIER_INSTR_OFFSETS
	.align		4
.L_45:
        /*0140*/ 	.byte	0x04, 0x39
        /*0142*/ 	.short	(.L_47 - .L_46)


	//   ....[0]....
.L_46:
        /*0144*/ 	.word	0x00000650
        /*0148*/ 	.word	0x000000ff
        /*014c*/ 	.word	0x00000000
        /*0150*/ 	.short	0x0100
        /*0152*/ 	.byte	0x04
	.zero		1


	//   ....[1]....
        /*0154*/ 	.word	0x00000660
        /*0158*/ 	.word	0x000000ff
        /*015c*/ 	.word	0x00000028
        /*0160*/ 	.short	0x0100
        /*0162*/ 	.byte	0x04
	.zero		1


	//   ....[2]....
        /*0164*/ 	.word	0x00000670
        /*0168*/ 	.word	0x000000ff
        /*016c*/ 	.word	0x00000008
        /*0170*/ 	.short	0x0100
        /*0172*/ 	.byte	0x04
	.zero		1


	//   ....[3]....
        /*0174*/ 	.word	0x00000680
        /*0178*/ 	.word	0x000000ff
        /*017c*/ 	.word	0x00000030
        /*0180*/ 	.short	0x0100
        /*0182*/ 	.byte	0x04
	.zero		1


	//   ....[4]....
        /*0184*/ 	.word	0x00000690
        /*0188*/ 	.word	0x000000ff
        /*018c*/ 	.word	0x00000010
        /*0190*/ 	.short	0x0100
        /*0192*/ 	.byte	0x04
	.zero		1


	//   ....[5]....
        /*0194*/ 	.word	0x000006a0
        /*0198*/ 	.word	0x000000ff
        /*019c*/ 	.word	0x00000038
        /*01a0*/ 	.short	0x0100
        /*01a2*/ 	.byte	0x04
	.zero		1


	//   ....[6]....
        /*01a4*/ 	.word	0x000006b0
        /*01a8*/ 	.word	0x000000ff
        /*01ac*/ 	.word	0x00000018
        /*01b0*/ 	.short	0x0100
        /*01b2*/ 	.byte	0x04
	.zero		1


	//   ....[7]....
        /*01b4*/ 	.word	0x000006c0
        /*01b8*/ 	.word	0x000000ff
        /*01bc*/ 	.word	0x00000040
        /*01c0*/ 	.short	0x0100
        /*01c2*/ 	.byte	0x04
	.zero		1


	//   ....[8]....
        /*01c4*/ 	.word	0x000006d0
        /*01c8*/ 	.word	0x000000ff
        /*01cc*/ 	.word	0x00000020
        /*01d0*/ 	.short	0x0100
        /*01d2*/ 	.byte	0x04
	.zero		1


	//   ....[9]....
        /*01d4*/ 	.word	0x000006e0
        /*01d8*/ 	.word	0x000000ff
        /*01dc*/ 	.word	0x00000048
        /*01e0*/ 	.short	0x0100
        /*01e2*/ 	.byte	0x04
	.zero		1


	//   ....[10]....
        /*01e4*/ 	.word	0x00000800
        /*01e8*/ 	.word	0x000000ff
        /*01ec*/ 	.word	0x00000050
        /*01f0*/ 	.short	0x0100
        /*01f2*/ 	.byte	0x04
	.zero		1


	//   ....[11]....
        /*01f4*/ 	.word	0x00000810
        /*01f8*/ 	.word	0x000000ff
        /*01fc*/ 	.word	0x00000070
        /*0200*/ 	.short	0x0100
        /*0202*/ 	.byte	0x04
	.zero		1


	//   ....[12]....
        /*0204*/ 	.word	0x00000820
        /*0208*/ 	.word	0x000000ff
        /*020c*/ 	.word	0x00000058
        /*0210*/ 	.short	0x0100
        /*0212*/ 	.byte	0x04
	.zero		1


	//   ....[13]....
        /*0214*/ 	.word	0x00000830
        /*0218*/ 	.word	0x000000ff
        /*021c*/ 	.word	0x00000078
        /*0220*/ 	.short	0x0100
        /*0222*/ 	.byte	0x04
	.zero		1


	//   ....[14]....
        /*0224*/ 	.word	0x00000840
        /*0228*/ 	.word	0x000000ff
        /*022c*/ 	.word	0x00000060
        /*0230*/ 	.short	0x0100
        /*0232*/ 	.byte	0x04
	.zero		1


	//   ....[15]....
        /*0234*/ 	.word	0x00000850
        /*0238*/ 	.word	0x000000ff
        /*023c*/ 	.word	0x00000080
        /*0240*/ 	.short	0x0100
        /*0242*/ 	.byte	0x04
	.zero		1


	//   ....[16]....
        /*0244*/ 	.word	0x00000860
        /*0248*/ 	.word	0x000000ff
        /*024c*/ 	.word	0x00000068
        /*0250*/ 	.short	0x0100
        /*0252*/ 	.byte	0x04
	.zero		1


	//   ....[17]....
        /*0254*/ 	.word	0x00000870
        /*0258*/ 	.word	0x000000ff
        /*025c*/ 	.word	0x00000088
        /*0260*/ 	.short	0x0100
        /*0262*/ 	.byte	0x04
	.zero		1


	//   ....[18]....
        /*0264*/ 	.word	0x00000950
        /*0268*/ 	.word	0x000000ff
        /*026c*/ 	.word	0x00000090
        /*0270*/ 	.short	0x0100
        /*0272*/ 	.byte	0x06
	.zero		1


	//   ....[19]....
        /*0274*/ 	.word	0x00000960
        /*0278*/ 	.word	0x000000ff
        /*027c*/ 	.word	0x00000098
        /*0280*/ 	.short	0x0100
        /*0282*/ 	.byte	0x06
	.zero		1


	//   ....[20]....
        /*0284*/ 	.word	0x00000a90
        /*0288*/ 	.word	0x000000ff
        /*028c*/ 	.word	0x000000a0
        /*0290*/ 	.short	0x0100
        /*0292*/ 	.byte	0x06
	.zero		1


	//   ....[21]....
        /*0294*/ 	.word	0x00000aa0
        /*0298*/ 	.word	0x000000ff
        /*029c*/ 	.word	0x000000b0
        /*02a0*/ 	.short	0x0100
        /*02a2*/ 	.byte	0x06
	.zero		1


	//   ....[22]....
        /*02a4*/ 	.word	0x00000ab0
        /*02a8*/ 	.word	0x000000ff
        /*02ac*/ 	.word	0x000000a8
        /*02b0*/ 	.short	0x0100
        /*02b2*/ 	.byte	0x06
	.zero		1


	//   ....[23]....
        /*02b4*/ 	.word	0x00000ac0
        /*02b8*/ 	.word	0x000000ff
        /*02bc*/ 	.word	0x000000b8
        /*02c0*/ 	.short	0x0100
        /*02c2*/ 	.byte	0x06
	.zero		1


	//   ....[24]....
        /*02c4*/ 	.word	0x00000be0
        /*02c8*/ 	.word	0x000000ff
        /*02cc*/ 	.word	0x000000c0
        /*02d0*/ 	.short	0x0100
        /*02d2*/ 	.byte	0x04
	.zero		1


	//   ....[25]....
        /*02d4*/ 	.word	0x00000bf0
        /*02d8*/ 	.word	0x000000ff
        /*02dc*/ 	.word	0x000000d0
        /*02e0*/ 	.short	0x0100
        /*02e2*/ 	.byte	0x04
	.zero		1


	//   ....[26]....
        /*02e4*/ 	.word	0x00000c00
        /*02e8*/ 	.word	0x000000ff
        /*02ec*/ 	.word	0x000000c8
        /*02f0*/ 	.short	0x0100
        /*02f2*/ 	.byte	0x04
	.zero		1


	//   ....[27]....
        /*02f4*/ 	.word	0x00000c10
        /*02f8*/ 	.word	0x000000ff
        /*02fc*/ 	.word	0x000000d8
        /*0300*/ 	.short	0x0100
        /*0302*/ 	.byte	0x04
	.zero		1


	//   ....[28]....
        /*0304*/ 	.word	0x00000d00
        /*0308*/ 	.word	0x000000ff
        /*030c*/ 	.word	0x000000e0
        /*0310*/ 	.short	0x0100
        /*0312*/ 	.byte	0x04
	.zero		1


	//   ....[29]....
        /*0314*/ 	.word	0x00000d10
        /*0318*/ 	.word	0x000000ff
        /*031c*/ 	.word	0x000000f0
        /*0320*/ 	.short	0x0100
        /*0322*/ 	.byte	0x04
	.zero		1


	//   ....[30]....
        /*0324*/ 	.word	0x00000d20
        /*0328*/ 	.word	0x000000ff
        /*032c*/ 	.word	0x000000e8
        /*0330*/ 	.short	0x0100
        /*0332*/ 	.byte	0x04
	.zero		1


	//   ....[31]....
        /*0334*/ 	.word	0x00000d30
        /*0338*/ 	.word	0x000000ff
        /*033c*/ 	.word	0x000000f8
        /*0340*/ 	.short	0x0100
        /*0342*/ 	.byte	0x04
	.zero		1


	//   ....[32]....
        /*0344*/ 	.word	0x00000e30
        /*0348*/ 	.word	0x000000ff
        /*034c*/ 	.word	0x00000100
        /*0350*/ 	.short	0x0100
        /*0352*/ 	.byte	0x06
	.zero		1


	//   ....[33]....
        /*0354*/ 	.word	0x00001a70
        /*0358*/ 	.word	0x00000003
        /*035c*/ 	.word	0x000000f0
        /*0360*/ 	.short	0x010a
        /*0362*/ 	.byte	0xff
	.zero		1


	//   ....[34]....
        /*0364*/ 	.word	0x00001aa0
        /*0368*/ 	.word	0x00000003
        /*036c*/ 	.word	0x000000e0
        /*0370*/ 	.short	0x0101
        /*0372*/ 	.byte	0xff
	.zero		1


	//   ....[35]....
        /*0374*/ 	.word	0x00001b60
        /*0378*/ 	.word	0x000000ff
        /*037c*/ 	.word	0x00000028
        /*0380*/ 	.short	0x010a
        /*0382*/ 	.byte	0x04
	.zero		1


	//   ....[36]....
        /*0384*/ 	.word	0x00001c20
        /*0388*/ 	.word	0x000000ff
        /*038c*/ 	.word	0x00000028
        /*0390*/ 	.short	0x010a
        /*0392*/ 	.byte	0x21
	.zero		1


	//   ....[37]....
        /*0394*/ 	.word	0x00001df0
        /*0398*/ 	.word	0x000000ff
        /*039c*/ 	.word	0x00000028
        /*03a0*/ 	.short	0x010a
        /*03a2*/ 	.byte	0x07
	.zero		1


	//   ....[38]....
        /*03a4*/ 	.word	0x00001ef0
        /*03a8*/ 	.word	0x000000ff
        /*03ac*/ 	.word	0x00000098
        /*03b0*/ 	.short	0x0101
        /*03b2*/ 	.byte	0x06
	.zero		1


	//   ....[39]....
        /*03b4*/ 	.word	0x00001f10
        /*03b8*/ 	.word	0x000000ff
        /*03bc*/ 	.word	0x00000028
        /*03c0*/ 	.short	0x010a
        /*03c2*/ 	.byte	0x04
	.zero		1


	//   ....[40]....
        /*03c4*/ 	.word	0x00001f90
        /*03c8*/ 	.word	0x000000ff
        /*03cc*/ 	.word	0x00000028
        /*03d0*/ 	.short	0x010a
        /*03d2*/ 	.byte	0x11
	.zero		1


	//   ....[41]....
        /*03d4*/ 	.word	0x00002120
        /*03d8*/ 	.word	0x000000ff
        /*03dc*/ 	.word	0x00000028
        /*03e0*/ 	.short	0x010a
        /*03e2*/ 	.byte	0x08
	.zero		1


	//   ....[42]....
        /*03e4*/ 	.word	0x00002290
        /*03e8*/ 	.word	0x00000003
        /*03ec*/ 	.word	0x000000a0
        /*03f0*/ 	.short	0x010a
        /*03f2*/ 	.byte	0xff
	.zero		1


	//   ....[43]....
        /*03f4*/ 	.word	0x000023e0
        /*03f8*/ 	.word	0x00000000
        /*03fc*/ 	.word	0x00000000
        /*0400*/ 	.short	0x0101
        /*0402*/ 	.byte	0xff
	.zero		1


	//   ....[44]....
        /*0404*/ 	.word	0x000029a0
        /*0408*/ 	.word	0x000000ff
        /*040c*/ 	.word	0x00000000
        /*0410*/ 	.short	0x010a
        /*0412*/ 	.byte	0x04
	.zero		1


	//   ....[45]....
        /*0414*/ 	.word	0x00002a30
        /*0418*/ 	.word	0x000000ff
        /*041c*/ 	.word	0x00000000
        /*0420*/ 	.short	0x010a
        /*0422*/ 	.byte	0x05
	.zero		1


	//   ....[46]....
        /*0424*/ 	.word	0x00002ac0
        /*0428*/ 	.word	0x000000ff
        /*042c*/ 	.word	0x00000000
        /*0430*/ 	.short	0x010a
        /*0432*/ 	.byte	0x05
	.zero		1


	//   ....[47]....
        /*0434*/ 	.word	0x00002b50
        /*0438*/ 	.word	0x000000ff
        /*043c*/ 	.word	0x00000000
        /*0440*/ 	.short	0x010a
        /*0442*/ 	.byte	0x05
	.zero		1


	//   ....[48]....
        /*0444*/ 	.word	0x00002bf0
        /*0448*/ 	.word	0x00000000
        /*044c*/ 	.word	0x00000000
        /*0450*/ 	.short	0x010a
        /*0452*/ 	.byte	0xff
	.zero		1


	//   ....[49]....
        /*0454*/ 	.word	0x00002d10
        /*0458*/ 	.word	0x00000000
        /*045c*/ 	.word	0x000000e0
        /*0460*/ 	.short	0x010a
        /*0462*/ 	.byte	0xff
	.zero		1


	//   ....[50]....
        /*0464*/ 	.word	0x00002d80
        /*0468*/ 	.word	0x00000004
        /*046c*/ 	.word	0x00000000
        /*0470*/ 	.short	0x0101
        /*0472*/ 	.byte	0xff
	.zero		1


	//   ....[51]....
        /*0474*/ 	.word	0x00002da0
        /*0478*/ 	.word	0x000000ff
        /*047c*/ 	.word	0x000000b0
        /*0480*/ 	.short	0x010a
        /*0482*/ 	.byte	0x04
	.zero		1


	//   ....[52]....
        /*0484*/ 	.word	0x00002ec0
        /*0488*/ 	.word	0x00000000
        /*048c*/ 	.word	0x000000a0
        /*0490*/ 	.short	0x010a
        /*0492*/ 	.byte	0xff
	.zero		1


	//   ....[53]....
        /*0494*/ 	.word	0x00002fc0
        /*0498*/ 	.word	0x00000000
        /*049c*/ 	.word	0x00000000
        /*04a0*/ 	.short	0x0101
        /*04a2*/ 	.byte	0xff
	.zero		1


	//   ....[54]....
        /*04a4*/ 	.word	0x00003050
        /*04a8*/ 	.word	0x000000ff
        /*04ac*/ 	.word	0x000000b0
        /*04b0*/ 	.short	0x0106
        /*04b2*/ 	.byte	0x04
	.zero		1


	//   ....[55]....
        /*04b4*/ 	.word	0x00003070
        /*04b8*/ 	.word	0x000000ff
        /*04bc*/ 	.word	0x000000b0
        /*04c0*/ 	.short	0x010a
        /*04c2*/ 	.byte	0x04
	.zero		1


	//   ....[56]....
        /*04c4*/ 	.word	0x00003100
        /*04c8*/ 	.word	0x000000ff
        /*04cc*/ 	.word	0x000000b0
        /*04d0*/ 	.short	0x0106
        /*04d2*/ 	.byte	0x07
	.zero		1


	//   ....[57]....
        /*04d4*/ 	.word	0x00003140
        /*04d8*/ 	.word	0x00000000
        /*04dc*/ 	.word	0x000000b0
        /*04e0*/ 	.short	0x010a
        /*04e2*/ 	.byte	0xff
	.zero		1


	//   ....[58]....
        /*04e4*/ 	.word	0x00003380
        /*04e8*/ 	.word	0x000000ff
        /*04ec*/ 	.word	0x00000008
        /*04f0*/ 	.short	0x010a
        /*04f2*/ 	.byte	0x05
	.zero		1


	//   ....[59]....
        /*04f4*/ 	.word	0x000033a0
        /*04f8*/ 	.word	0x000000ff
        /*04fc*/ 	.word	0x00000008
        /*0500*/ 	.short	0x010a
        /*0502*/ 	.byte	0x05
	.zero		1


	//   ....[60]....
        /*0504*/ 	.word	0x00003530
        /*0508*/ 	.word	0x000000ff
        /*050c*/ 	.word	0x00000008
        /*0510*/ 	.short	0x010a
        /*0512*/ 	.byte	0x05
	.zero		1


	//   ....[61]....
        /*0514*/ 	.word	0x00003550
        /*0518*/ 	.word	0x000000ff
        /*051c*/ 	.word	0x00000008
        /*0520*/ 	.short	0x010a
        /*0522*/ 	.byte	0x05
	.zero		1


	//   ....[62]....
        /*0524*/ 	.word	0x00003610
        /*0528*/ 	.word	0x000000ff
        /*052c*/ 	.word	0x00000000
        /*0530*/ 	.short	0x0101
        /*0532*/ 	.byte	0x04
	.zero		1


	//   ....[63]....
        /*0534*/ 	.word	0x00003950
        /*0538*/ 	.word	0x00000000
        /*053c*/ 	.word	0x000000a0
        /*0540*/ 	.short	0x010a
        /*0542*/ 	.byte	0xff
	.zero		1


	//   ....[64]....
        /*0544*/ 	.word	0x00003a10
        /*0548*/ 	.word	0x00000000
        /*054c*/ 	.word	0x00000000
        /*0550*/ 	.short	0x0101
        /*0552*/ 	.byte	0xff
	.zero		1


	//   ....[65]....
        /*0554*/ 	.word	0x00003ad0
        /*0558*/ 	.word	0x000000ff
        /*055c*/ 	.word	0x00000000
        /*0560*/ 	.short	0x010a
        /*0562*/ 	.byte	0x04
	.zero		1


	//   ....[66]....
        /*0564*/ 	.word	0x00003ae0
        /*0568*/ 	.word	0x000000ff
        /*056c*/ 	.word	0x000000d0
        /*0570*/ 	.short	0x010a
        /*0572*/ 	.byte	0x1f
	.zero		1


	//   ....[67]....
        /*0574*/ 	.word	0x00003b90
        /*0578*/ 	.word	0x000000ff
        /*057c*/ 	.word	0x00000000
        /*0580*/ 	.short	0x010a
        /*0582*/ 	.byte	0x05
	.zero		1


	//   ....[68]....
        /*0584*/ 	.word	0x00003cc0
        /*0588*/ 	.word	0x000000ff
        /*058c*/ 	.word	0x00000000
        /*0590*/ 	.short	0x010a
        /*0592*/ 	.byte	0x04
	.zero		1


	//   ....[69]....
        /*0594*/ 	.word	0x00003fc0
        /*0598*/ 	.word	0x000000ff
        /*059c*/ 	.word	0x00000000
        /*05a0*/ 	.short	0x010a
        /*05a2*/ 	.byte	0x04
	.zero		1


	//   ....[70]....
        /*05a4*/ 	.word	0x00004060
        /*05a8*/ 	.word	0x00000000
        /*05ac*/ 	.word	0x00000000
        /*05b0*/ 	.short	0x010a
        /*05b2*/ 	.byte	0xff
	.zero		1


	//   ....[71]....
        /*05b4*/ 	.word	0x000040a0
        /*05b8*/ 	.word	0x00000000
        /*05bc*/ 	.word	0x00000000
        /*05c0*/ 	.short	0x010a
        /*05c2*/ 	.byte	0xff
	.zero		1


	//   ....[72]....
        /*05c4*/ 	.word	0x00004110
        /*05c8*/ 	.word	0x000000ff
        /*05cc*/ 	.word	0x00000000
        /*05d0*/ 	.short	0x0101
        /*05d2*/ 	.byte	0x04
	.zero		1


	//   ....[73]....
        /*05d4*/ 	.word	0x00004150
        /*05d8*/ 	.word	0x000000ff
        /*05dc*/ 	.word	0x00000100
        /*05e0*/ 	.short	0x010a
        /*05e2*/ 	.byte	0x1a
	.zero		1


	//   ....[74]....
        /*05e4*/ 	.word	0x000041a0
        /*05e8*/ 	.word	0x000000ff
        /*05ec*/ 	.word	0x00000000
        /*05f0*/ 	.short	0x0101
        /*05f2*/ 	.byte	0x04
	.zero		1


	//   ....[75]....
        /*05f4*/ 	.word	0x00004660
        /*05f8*/ 	.word	0x00000008
        /*05fc*/ 	.word	0x000000a0
        /*0600*/ 	.short	0x010a
        /*0602*/ 	.byte	0xff
	.zero		1


	//   ....[76]....
        /*0604*/ 	.word	0x000047d0
        /*0608*/ 	.word	0x00000000
        /*060c*/ 	.word	0x00000000
        /*0610*/ 	.short	0x0101
        /*0612*/ 	.byte	0xff
	.zero		1


	//   ....[77]....
        /*0614*/ 	.word	0x00004cc0
        /*0618*/ 	.word	0x000000ff
        /*061c*/ 	.word	0x00000098
        /*0620*/ 	.short	0x010a
        /*0622*/ 	.byte	0x15
	.zero		1


	//   ....[78]....
        /*0624*/ 	.word	0x00004e50
        /*0628*/ 	.word	0x000000ff
        /*062c*/ 	.word	0x00000070
        /*0630*/ 	.short	0x010a
        /*0632*/ 	.byte	0x15
	.zero		1


	//   ....[79]....
        /*0634*/ 	.word	0x00004fb0
        /*0638*/ 	.word	0x000000ff
        /*063c*/ 	.word	0x00000050
        /*0640*/ 	.short	0x010b
        /*0642*/ 	.byte	0x15
	.zero		1


	//   ....[80]....
        /*0644*/ 	.word	0x00004fd0
        /*0648*/ 	.word	0x000000ff
        /*064c*/ 	.word	0x00000000
        /*0650*/ 	.short	0x0101
        /*0652*/ 	.byte	0x06
	.zero		1


	//   ....[81]....
        /*0654*/ 	.word	0x00004fe0
        /*0658*/ 	.word	0x000000ff
        /*065c*/ 	.word	0x00000078
        /*0660*/ 	.short	0x010a
        /*0662*/ 	.byte	0x15
	.zero		1


	//   ....[82]....
        /*0664*/ 	.word	0x00005130
        /*0668*/ 	.word	0x000000ff
        /*066c*/ 	.word	0x00000058
        /*0670*/ 	.short	0x010b
        /*0672*/ 	.byte	0x15
	.zero		1


	//   ....[83]....
        /*0674*/ 	.word	0x00005140
        /*0678*/ 	.word	0x000000ff
        /*067c*/ 	.word	0x00000000
        /*0680*/ 	.short	0x0101
        /*0682*/ 	.byte	0x07
	.zero		1


	//   ....[84]....
        /*0684*/ 	.word	0x00005150
        /*0688*/ 	.word	0x000000ff
        /*068c*/ 	.word	0x00000080
        /*0690*/ 	.short	0x010a
        /*0692*/ 	.byte	0x15
	.zero		1


	//   ....[85]....
        /*0694*/ 	.word	0x000052a0
        /*0698*/ 	.word	0x000000ff
        /*069c*/ 	.word	0x00000060
        /*06a0*/ 	.short	0x010b
        /*06a2*/ 	.byte	0x15
	.zero		1


	//   ....[86]....
        /*06a4*/ 	.word	0x000052c0
        /*06a8*/ 	.word	0x000000ff
        /*06ac*/ 	.word	0x00000000
        /*06b0*/ 	.short	0x0101
        /*06b2*/ 	.byte	0x18
	.zero		1


	//   ....[87]....
        /*06b4*/ 	.word	0x000052d0
        /*06b8*/ 	.word	0x000000ff
        /*06bc*/ 	.word	0x00000088
        /*06c0*/ 	.short	0x010a
        /*06c2*/ 	.byte	0x15
	.zero		1


	//   ....[88]....
        /*06c4*/ 	.word	0x00005430
        /*06c8*/ 	.word	0x000000ff
        /*06cc*/ 	.word	0x00000068
        /*06d0*/ 	.short	0x010b
        /*06d2*/ 	.byte	0x15
	.zero		1


	//   ....[89]....
        /*06d4*/ 	.word	0x00005450
        /*06d8*/ 	.word	0x000000ff
        /*06dc*/ 	.word	0x00000000
        /*06e0*/ 	.short	0x0101
        /*06e2*/ 	.byte	0x10
	.zero		1


	//   ....[90]....
        /*06e4*/ 	.word	0x00005460
        /*06e8*/ 	.word	0x000000ff
        /*06ec*/ 	.word	0x00000070
        /*06f0*/ 	.short	0x010a
        /*06f2*/ 	.byte	0x15
	.zero		1


	//   ....[91]....
        /*06f4*/ 	.word	0x000055c0
        /*06f8*/ 	.word	0x000000ff
        /*06fc*/ 	.word	0x00000050
        /*0700*/ 	.short	0x010b
        /*0702*/ 	.byte	0x15
	.zero		1


	//   ....[92]....
        /*0704*/ 	.word	0x000055d0
        /*0708*/ 	.word	0x000000ff
        /*070c*/ 	.word	0x00000000
        /*0710*/ 	.short	0x0101
        /*0712*/ 	.byte	0x06
	.zero		1


	//   ....[93]....
        /*0714*/ 	.word	0x000055e0
        /*0718*/ 	.word	0x000000ff
        /*071c*/ 	.word	0x00000078
        /*0720*/ 	.short	0x010a
        /*0722*/ 	.byte	0x15
	.zero		1


	//   ....[94]....
        /*0724*/ 	.word	0x00005740
        /*0728*/ 	.word	0x000000ff
        /*072c*/ 	.word	0x00000058
        /*0730*/ 	.short	0x010b
        /*0732*/ 	.byte	0x15
	.zero		1


	//   ....[95]....
        /*0734*/ 	.word	0x00005750
        /*0738*/ 	.word	0x000000ff
        /*073c*/ 	.word	0x00000000
        /*0740*/ 	.short	0x0101
        /*0742*/ 	.byte	0x07
	.zero		1


	//   ....[96]....
        /*0744*/ 	.word	0x00005760
        /*0748*/ 	.word	0x000000ff
        /*074c*/ 	.word	0x00000080
        /*0750*/ 	.short	0x010a
        /*0752*/ 	.byte	0x15
	.zero		1


	//   ....[97]....
        /*0754*/ 	.word	0x000058d0
        /*0758*/ 	.word	0x000000ff
        /*075c*/ 	.word	0x00000060
        /*0760*/ 	.short	0x010b
        /*0762*/ 	.byte	0x15
	.zero		1


	//   ....[98]....
        /*0764*/ 	.word	0x000058e0
        /*0768*/ 	.word	0x000000ff
        /*076c*/ 	.word	0x00000000
        /*0770*/ 	.short	0x0101
        /*0772*/ 	.byte	0x18
	.zero		1


	//   ....[99]....
        /*0774*/ 	.word	0x000058f0
        /*0778*/ 	.word	0x000000ff
        /*077c*/ 	.word	0x00000088
        /*0780*/ 	.short	0x010a
        /*0782*/ 	.byte	0x15
	.zero		1


	//   ....[100]....
        /*0784*/ 	.word	0x00005ae0
        /*0788*/ 	.word	0x000000ff
        /*078c*/ 	.word	0x00000068
        /*0790*/ 	.short	0x010b
        /*0792*/ 	.byte	0x15
	.zero		1


	//   ....[101]....
        /*0794*/ 	.word	0x00005af0
        /*0798*/ 	.word	0x000000ff
        /*079c*/ 	.word	0x00000000
        /*07a0*/ 	.short	0x0101
        /*07a2*/ 	.byte	0x10
	.zero		1


	//   ....[102]....
        /*07a4*/ 	.word	0x00005b10
        /*07a8*/ 	.word	0x000000ff
        /*07ac*/ 	.word	0x00000070
        /*07b0*/ 	.short	0x010a
        /*07b2*/ 	.byte	0x15
	.zero		1


	//   ....[103]....
        /*07b4*/ 	.word	0x00005b30
        /*07b8*/ 	.word	0x000000ff
        /*07bc*/ 	.word	0x00000078
        /*07c0*/ 	.short	0x010a
        /*07c2*/ 	.byte	0x15
	.zero		1


	//   ....[104]....
        /*07c4*/ 	.word	0x00005b50
        /*07c8*/ 	.word	0x000000ff
        /*07cc*/ 	.word	0x00000080
        /*07d0*/ 	.short	0x010a
        /*07d2*/ 	.byte	0x15
	.zero		1


	//   ....[105]....
        /*07d4*/ 	.word	0x00005ba0
        /*07d8*/ 	.word	0x00000002
        /*07dc*/ 	.word	0x00000088
        /*07e0*/ 	.short	0x010a
        /*07e2*/ 	.byte	0xff
	.zero		1


	//   ....[106]....
        /*07e4*/ 	.word	0x00005ef0
        /*07e8*/ 	.word	0x00000000
        /*07ec*/ 	.word	0x000000a0
        /*07f0*/ 	.short	0x010a
        /*07f2*/ 	.byte	0xff
	.zero		1


	//   ....[107]....
        /*07f4*/ 	.word	0x00005fc0
        /*07f8*/ 	.word	0x00000000
        /*07fc*/ 	.word	0x00000000
        /*0800*/ 	.short	0x0101
        /*0802*/ 	.byte	0xff
	.zero		1


	//   ....[108]....
        /*0804*/ 	.word	0x00006c60
        /*0808*/ 	.word	0x000000ff
        /*080c*/ 	.word	0x00000050
        /*0810*/ 	.short	0x010a
        /*0812*/ 	.byte	0x2b
	.zero		1


	//   ....[109]....
        /*0814*/ 	.word	0x00006d40
        /*0818*/ 	.word	0x00000074
        /*081c*/ 	.word	0x000000c0
        /*0820*/ 	.short	0x010a
        /*0822*/ 	.byte	0xff
	.zero		1


	//   ....[110]....
        /*0824*/ 	.word	0x00006ef0
        /*0828*/ 	.word	0x000000ff
        /*082c*/ 	.word	0x00000050
        /*0830*/ 	.short	0x010a
        /*0832*/ 	.byte	0x2b
	.zero		1


	//   ....[111]....
        /*0834*/ 	.word	0x00007020
        /*0838*/ 	.word	0x00000074
        /*083c*/ 	.word	0x000000c0
        /*0840*/ 	.short	0x010a
        /*0842*/ 	.byte	0xff
	.zero		1


	//   ....[112]....
        /*0844*/ 	.word	0x00007c30
        /*0848*/ 	.word	0x00000000
        /*084c*/ 	.word	0x00000000
        /*0850*/ 	.short	0x0101
        /*0852*/ 	.byte	0xff
	.zero		1


	//   ....[113]....
        /*0854*/ 	.word	0x00007c40
        /*0858*/ 	.word	0x00000003
        /*085c*/ 	.word	0x00000050
        /*0860*/ 	.short	0x010a
        /*0862*/ 	.byte	0xff
	.zero		1


	//   ....[114]....
        /*0864*/ 	.word	0x00007d20
        /*0868*/ 	.word	0x00000003
        /*086c*/ 	.word	0x00000050
        /*0870*/ 	.short	0x010a
        /*0872*/ 	.byte	0xff
	.zero		1


	//   ....[115]....
        /*0874*/ 	.word	0x00008a50
        /*0878*/ 	.word	0x00000079
        /*087c*/ 	.word	0x00000000
        /*0880*/ 	.short	0x0101
        /*0882*/ 	.byte	0xff
	.zero		1


	//   ....[116]....
        /*0884*/ 	.word	0x00008a70
        /*0888*/ 	.word	0x0000007b
        /*088c*/ 	.word	0x00000050
        /*0890*/ 	.short	0x010a
        /*0892*/ 	.byte	0xff
	.zero		1


	//   ....[117]....
        /*0894*/ 	.word	0x00008b40
        /*0898*/ 	.word	0x0000007b
        /*089c*/ 	.word	0x00000050
        /*08a0*/ 	.short	0x010a
        /*08a2*/ 	.byte	0xff
	.zero		1


	//   ....[118]....
        /*08a4*/ 	.word	0x00009870
        /*08a8*/ 	.word	0x00000079
        /*08ac*/ 	.word	0x00000000
        /*08b0*/ 	.short	0x0101
        /*08b2*/ 	.byte	0xff
	.zero		1


	//   ....[119]....
        /*08b4*/ 	.word	0x00009890
        /*08b8*/ 	.word	0x0000007b
        /*08bc*/ 	.word	0x00000050
        /*08c0*/ 	.short	0x010a
        /*08c2*/ 	.byte	0xff
	.zero		1


	//   ....[120]....
        /*08c4*/ 	.word	0x00009970
        /*08c8*/ 	.word	0x0000007b
        /*08cc*/ 	.word	0x00000050
        /*08d0*/ 	.short	0x010a
        /*08d2*/ 	.byte	0xff
	.zero		1


	//   ....[121]....
        /*08d4*/ 	.word	0x0000a6c0
        /*08d8*/ 	.word	0x0000007b
        /*08dc*/ 	.word	0x00000000
        /*08e0*/ 	.short	0x0101
        /*08e2*/ 	.byte	0xff
	.zero		1


	//   ....[122]....
        /*08e4*/ 	.word	0x0000a6e0
        /*08e8*/ 	.word	0x0000007c
        /*08ec*/ 	.word	0x00000050
        /*08f0*/ 	.short	0x010a
        /*08f2*/ 	.byte	0xff
	.zero		1


	//   ....[123]....
        /*08f4*/ 	.word	0x0000a7b0
        /*08f8*/ 	.word	0x0000007c
        /*08fc*/ 	.word	0x00000050
        /*0900*/ 	.short	0x010a
        /*0902*/ 	.byte	0xff
	.zero		1


	//   ....[124]....
        /*0904*/ 	.word	0x0000b550
        /*0908*/ 	.word	0x00000032
        /*090c*/ 	.word	0x00000000
        /*0910*/ 	.short	0x0101
        /*0912*/ 	.byte	0xff
	.zero		1


	//   ....[125]....
        /*0914*/ 	.word	0x0000b570
        /*0918*/ 	.word	0x00000028
        /*091c*/ 	.word	0x00000050
        /*0920*/ 	.short	0x010a
        /*0922*/ 	.byte	0xff
	.zero		1


	//   ....[126]....
        /*0924*/ 	.word	0x0000b640
        /*0928*/ 	.word	0x00000028
        /*092c*/ 	.word	0x00000050
        /*0930*/ 	.short	0x010a
        /*0932*/ 	.byte	0xff
	.zero		1


	//   ....[127]....
        /*0934*/ 	.word	0x0000c3b0
        /*0938*/ 	.word	0x0000002e
        /*093c*/ 	.word	0x00000000
        /*0940*/ 	.short	0x0101
        /*0942*/ 	.byte	0xff
	.zero		1


	//   ....[128]....
        /*0944*/ 	.word	0x0000c3d0
        /*0948*/ 	.word	0x00000000
        /*094c*/ 	.word	0x00000050
        /*0950*/ 	.short	0x010a
        /*0952*/ 	.byte	0xff
	.zero		1


	//   ....[129]....
        /*0954*/ 	.word	0x0000c4a0
        /*0958*/ 	.word	0x00000000
        /*095c*/ 	.word	0x00000050
        /*0960*/ 	.short	0x010a
        /*0962*/ 	.byte	0xff
	.zero		1


	//   ....[130]....
        /*0964*/ 	.word	0x0000d210
        /*0968*/ 	.word	0x0000002e
        /*096c*/ 	.word	0x00000000
        /*0970*/ 	.short	0x0101
        /*0972*/ 	.byte	0xff
	.zero		1


	//   ....[131]....
        /*0974*/ 	.word	0x0000d230
        /*0978*/ 	.word	0x00000000
        /*097c*/ 	.word	0x00000050
        /*0980*/ 	.short	0x010a
        /*0982*/ 	.byte	0xff
	.zero		1


	//   ....[132]....
        /*0984*/ 	.word	0x0000d300
        /*0988*/ 	.word	0x00000000
        /*098c*/ 	.word	0x00000050
        /*0990*/ 	.short	0x010a
        /*0992*/ 	.byte	0xff
	.zero		1


	//   ....[133]....
        /*0994*/ 	.word	0x0000d690
        /*0998*/ 	.word	0x00000074
        /*099c*/ 	.word	0x00000000
        /*09a0*/ 	.short	0x0101
        /*09a2*/ 	.byte	0xff
	.zero		1


	//   ....[134]....
        /*09a4*/ 	.word	0x0000e070
        /*09a8*/ 	.word	0x00000000
        /*09ac*/ 	.word	0x00000000
        /*09b0*/ 	.short	0x0101
        /*09b2*/ 	.byte	0xff
	.zero		1


	//   ....[135]....
        /*09b4*/ 	.word	0x0000e320
        /*09b8*/ 	.word	0x000000ff
        /*09bc*/ 	.word	0x00000000
        /*09c0*/ 	.short	0x0101
        /*09c2*/ 	.byte	0x04
	.zero		1


	//   ....[136]....
        /*09c4*/ 	.word	0x0000e340
        /*09c8*/ 	.word	0x00000003
        /*09cc*/ 	.word	0x000000f0
        /*09d0*/ 	.short	0x010a
        /*09d2*/ 	.byte	0xff
	.zero		1


	//   ....[137]....
        /*09d4*/ 	.word	0x0000e3a0
        /*09d8*/ 	.word	0x00000000
        /*09dc*/ 	.word	0x00000028
        /*09e0*/ 	.short	0x010a
        /*09e2*/ 	.byte	0xff
	.zero		1


	//   ....[138]....
        /*09e4*/ 	.word	0x0000e400
        /*09e8*/ 	.word	0x00000000
        /*09ec*/ 	.word	0x00000028
        /*09f0*/ 	.short	0x010a
        /*09f2*/ 	.byte	0xff
	.zero		1


	//   ....[139]....
        /*09f4*/ 	.word	0x0000e450
        /*09f8*/ 	.word	0x00000003
        /*09fc*/ 	.word	0x000000a0
        /*0a00*/ 	.short	0x010a
        /*0a02*/ 	.byte	0xff
	.zero		1


	//   ....[140]....
        /*0a04*/ 	.word	0x0000e4b0
        /*0a08*/ 	.word	0x00000000
        /*0a0c*/ 	.word	0x00000000
        /*0a10*/ 	.short	0x010a
        /*0a12*/ 	.byte	0xff
	.zero		1


	//   ....[141]....
        /*0a14*/ 	.word	0x0000e510
        /*0a18*/ 	.word	0x00000000
        /*0a1c*/ 	.word	0x00000000
        /*0a20*/ 	.short	0x010a
        /*0a22*/ 	.byte	0xff
	.zero		1


	//   ....[142]....
        /*0a24*/ 	.word	0x0000e570
        /*0a28*/ 	.word	0x00000000
        /*0a2c*/ 	.word	0x00000000
        /*0a30*/ 	.short	0x010a
        /*0a32*/ 	.byte	0xff
	.zero		1


	//   ....[143]....
        /*0a34*/ 	.word	0x0000e5d0
        /*0a38*/ 	.word	0x00000000
        /*0a3c*/ 	.word	0x00000000
        /*0a40*/ 	.short	0x010a
        /*0a42*/ 	.byte	0xff
	.zero		1


	//   ....[144]....
        /*0a44*/ 	.word	0x0000e620
        /*0a48*/ 	.word	0x00000000
        /*0a4c*/ 	.word	0x000000e0
        /*0a50*/ 	.short	0x010a
        /*0a52*/ 	.byte	0xff
	.zero		1


	//   ....[145]....
        /*0a54*/ 	.word	0x0000e680
        /*0a58*/ 	.word	0x00000000
        /*0a5c*/ 	.word	0x000000b0
        /*0a60*/ 	.short	0x010a
        /*0a62*/ 	.byte	0xff
	.zero		1


	//   ....[146]....
        /*0a64*/ 	.word	0x0000e6d0
        /*0a68*/ 	.word	0x00000000
        /*0a6c*/ 	.word	0x000000a0
        /*0a70*/ 	.short	0x010a
        /*0a72*/ 	.byte	0xff
	.zero		1


	//   ....[147]....
        /*0a74*/ 	.word	0x0000e730
        /*0a78*/ 	.word	0x00000000
        /*0a7c*/ 	.word	0x000000b0
        /*0a80*/ 	.short	0x010a
        /*0a82*/ 	.byte	0xff
	.zero		1


	//   ....[148]....
        /*0a84*/ 	.word	0x0000e790
        /*0a88*/ 	.word	0x00000005
        /*0a8c*/ 	.word	0x00000008
        /*0a90*/ 	.short	0x010a
        /*0a92*/ 	.byte	0xff
	.zero		1


	//   ....[149]....
        /*0a94*/ 	.word	0x0000e870
        /*0a98*/ 	.word	0x00000003
        /*0a9c*/ 	.word	0x00000008
        /*0aa0*/ 	.short	0x010a
        /*0aa2*/ 	.byte	0xff
	.zero		1


	//   ....[150]....
        /*0aa4*/ 	.word	0x0000e8c0
        /*0aa8*/ 	.word	0x00000000
        /*0aac*/ 	.word	0x000000a0
        /*0ab0*/ 	.short	0x010a
        /*0ab2*/ 	.byte	0xff
	.zero		1


	//   ....[151]....
        /*0ab4*/ 	.word	0x0000e920
        /*0ab8*/ 	.word	0x00000000
        /*0abc*/ 	.word	0x000000d0
        /*0ac0*/ 	.short	0x010a
        /*0ac2*/ 	.byte	0xff
	.zero		1


	//   ....[152]....
        /*0ac4*/ 	.word	0x0000e980
        /*0ac8*/ 	.word	0x00000000
        /*0acc*/ 	.word	0x00000000
        /*0ad0*/ 	.short	0x010a
        /*0ad2*/ 	.byte	0xff
	.zero		1


	//   ....[153]....
        /*0ad4*/ 	.word	0x0000e9e0
        /*0ad8*/ 	.word	0x00000000
        /*0adc*/ 	.word	0x00000000
        /*0ae0*/ 	.short	0x010a
        /*0ae2*/ 	.byte	0xff
	.zero		1


	//   ....[154]....
        /*0ae4*/ 	.word	0x0000ea40
        /*0ae8*/ 	.word	0x00000000
        /*0aec*/ 	.word	0x00000100
        /*0af0*/ 	.short	0x010a
        /*0af2*/ 	.byte	0xff
	.zero		1


	//   ....[155]....
        /*0af4*/ 	.word	0x0000ea90
        /*0af8*/ 	.word	0x00000008
        /*0afc*/ 	.word	0x000000a0
        /*0b00*/ 	.short	0x010a
        /*0b02*/ 	.byte	0xff
	.zero		1


	//   ....[156]....
        /*0b04*/ 	.word	0x0000eaf0
        /*0b08*/ 	.word	0x00000000
        /*0b0c*/ 	.word	0x00000098
        /*0b10*/ 	.short	0x010a
        /*0b12*/ 	.byte	0xff
	.zero		1


	//   ....[157]....
        /*0b14*/ 	.word	0x0000eb50
        /*0b18*/ 	.word	0x00000000
        /*0b1c*/ 	.word	0x00000070
        /*0b20*/ 	.short	0x010a
        /*0b22*/ 	.byte	0xff
	.zero		1


	//   ....[158]....
        /*0b24*/ 	.word	0x0000ebb0
        /*0b28*/ 	.word	0x00000000
        /*0b2c*/ 	.word	0x00000078
        /*0b30*/ 	.short	0x010a
        /*0b32*/ 	.byte	0xff
	.zero		1


	//   ....[159]....
        /*0b34*/ 	.word	0x0000ec10
        /*0b38*/ 	.word	0x00000000
        /*0b3c*/ 	.word	0x00000080
        /*0b40*/ 	.short	0x010a
        /*0b42*/ 	.byte	0xff
	.zero		1


	//   ....[160]....
        /*0b44*/ 	.word	0x0000ec70
        /*0b48*/ 	.word	0x00000000
        /*0b4c*/ 	.word	0x00000088
        /*0b50*/ 	.short	0x010a
        /*0b52*/ 	.byte	0xff
	.zero		1


	//   ....[161]....
        /*0b54*/ 	.word	0x0000ecd0
        /*0b58*/ 	.word	0x00000007
        /*0b5c*/ 	.word	0x00000070
        /*0b60*/ 	.short	0x010a
        /*0b62*/ 	.byte	0xff
	.zero		1


	//   ....[162]....
        /*0b64*/ 	.word	0x0000ed30
        /*0b68*/ 	.word	0x00000007
        /*0b6c*/ 	.word	0x00000078
        /*0b70*/ 	.short	0x010a
        /*0b72*/ 	.byte	0xff
	.zero		1


	//   ....[163]....
        /*0b74*/ 	.word	0x0000ed90
        /*0b78*/ 	.word	0x00000007
        /*0b7c*/ 	.word	0x00000080
        /*0b80*/ 	.short	0x010a
        /*0b82*/ 	.byte	0xff
	.zero		1


	//   ....[164]....
        /*0b84*/ 	.word	0x0000edf0
        /*0b88*/ 	.word	0x00000007
        /*0b8c*/ 	.word	0x00000088
        /*0b90*/ 	.short	0x010a
        /*0b92*/ 	.byte	0xff
	.zero		1


	//   ....[165]....
        /*0b94*/ 	.word	0x0000ee50
        /*0b98*/ 	.word	0x00000000
        /*0b9c*/ 	.word	0x00000070
        /*0ba0*/ 	.short	0x010a
        /*0ba2*/ 	.byte	0xff
	.zero		1


	//   ....[166]....
        /*0ba4*/ 	.word	0x0000eeb0
        /*0ba8*/ 	.word	0x00000000
        /*0bac*/ 	.word	0x00000078
        /*0bb0*/ 	.short	0x010a
        /*0bb2*/ 	.byte	0xff
	.zero		1


	//   ....[167]....
        /*0bb4*/ 	.word	0x0000ef10
        /*0bb8*/ 	.word	0x00000002
        /*0bbc*/ 	.word	0x00000080
        /*0bc0*/ 	.short	0x010a
        /*0bc2*/ 	.byte	0xff
	.zero		1


	//   ....[168]....
        /*0bc4*/ 	.word	0x0000ef60
        /*0bc8*/ 	.word	0x00000000
        /*0bcc*/ 	.word	0x000000a0
        /*0bd0*/ 	.short	0x010a
        /*0bd2*/ 	.byte	0xff
	.zero		1


	//   ....[169]....
        /*0bd4*/ 	.word	0x0000efc0
        /*0bd8*/ 	.word	0x00000000
        /*0bdc*/ 	.word	0x00000050
        /*0be0*/ 	.short	0x010a
        /*0be2*/ 	.byte	0xff
	.zero		1


	//   ....[170]....
        /*0be4*/ 	.word	0x0000f010
        /*0be8*/ 	.word	0x00000074
        /*0bec*/ 	.word	0x000000c0
        /*0bf0*/ 	.short	0x010a
        /*0bf2*/ 	.byte	0xff
	.zero		1


	//   ....[171]....
        /*0bf4*/ 	.word	0x0000f060
        /*0bf8*/ 	.word	0x00000003
        /*0bfc*/ 	.word	0x00000050
        /*0c00*/ 	.short	0x010a
        /*0c02*/ 	.byte	0xff
	.zero		1


	//   ....[172]....
        /*0c04*/ 	.word	0x0000f0b0
        /*0c08*/ 	.word	0x0000007b
        /*0c0c*/ 	.word	0x00000050
        /*0c10*/ 	.short	0x010a
        /*0c12*/ 	.byte	0xff
	.zero		1


	//   ....[173]....
        /*0c14*/ 	.word	0x0000f100
        /*0c18*/ 	.word	0x0000007b
        /*0c1c*/ 	.word	0x00000050
        /*0c20*/ 	.short	0x010a
        /*0c22*/ 	.byte	0xff
	.zero		1


	//   ....[174]....
        /*0c24*/ 	.word	0x0000f150
        /*0c28*/ 	.word	0x0000007c
        /*0c2c*/ 	.word	0x00000050
        /*0c30*/ 	.short	0x010a
        /*0c32*/ 	.byte	0xff
	.zero		1


	//   ....[175]....
        /*0c34*/ 	.word	0x0000f1a0
        /*0c38*/ 	.word	0x00000028
        /*0c3c*/ 	.word	0x00000050
        /*0c40*/ 	.short	0x010a
        /*0c42*/ 	.byte	0xff
	.zero		1


	//   ....[176]....
        /*0c44*/ 	.word	0x0000f1f0
        /*0c48*/ 	.word	0x00000000
        /*0c4c*/ 	.word	0x00000050
        /*0c50*/ 	.short	0x010a
        /*0c52*/ 	.byte	0xff
	.zero		1


	//   ....[177]....
        /*0c54*/ 	.word	0x0000f240
        /*0c58*/ 	.word	0x00000000
        /*0c5c*/ 	.word	0x00000050
        /*0c60*/ 	.short	0x010a
        /*0c62*/ 	.byte	0xff
	.zero		1


	//----- nvinfo : EIATTR_NUM_MBARRIERS
	.align		4
.L_47:
        /*0c64*/ 	.byte	0x03, 0x38
        /*0c66*/ 	.short	0x0021


	//----- nvinfo : EIATTR_EXIT_INSTR_OFFSETS
	.align		4
        /*0c68*/ 	.byte	0x04, 0x1c
        /*0c6a*/ 	.short	(.L_49 - .L_48)


	//   ....[0]....
.L_48:
        /*0c6c*/ 	.word	0x00002c20


	//   ....[1]....
        /*0c70*/ 	.word	0x00003110


	//   ....[2]....
        /*0c74*/ 	.word	0x00003170


	//   ....[3]....
        /*0c78*/ 	.word	0x000043d0


	//   ....[4]....
        /*0c7c*/ 	.word	0x00005bd0


	//   ....[5]....
        /*0c80*/ 	.word	0x00005c10


	//   ....[6]....
        /*0c84*/ 	.word	0x0000e210


	//   ....[7]....
        /*0c88*/ 	.word	0x0000e290


	//   ....[8]....
        /*0c8c*/ 	.word	0x0000e2c0


	//   ....[9]....
        /*0c90*/ 	.word	0x0000e330


	//----- nvinfo : EIATTR_MAX_THREADS
	.align		4
.L_49:
        /*0c94*/ 	.byte	0x04, 0x05
        /*0c96*/ 	.short	(.L_51 - .L_50)
.L_50:
        /*0c98*/ 	.word	0x00000100
        /*0c9c*/ 	.word	0x00000001
        /*0ca0*/ 	.word	0x00000001


	//----- nvinfo : EIATTR_CRS_STACK_SIZE
	.align		4
.L_51:
        /*0ca4*/ 	.byte	0x04, 0x1e
        /*0ca6*/ 	.short	(.L_53 - .L_52)
.L_52:
        /*0ca8*/ 	.word	0x00000000


	//----- nvinfo : EIATTR_CBANK_PARAM_SIZE
	.align		4
.L_53:
        /*0cac*/ 	.byte	0x03, 0x19
        /*0cae*/ 	.short	0x0800


	//----- nvinfo : EIATTR_PARAM_CBANK
	.align		4
        /*0cb0*/ 	.byte	0x04, 0x0a
        /*0cb2*/ 	.short	(.L_55 - .L_54)
	.align		4
.L_54:
        /*0cb4*/ 	.word	index@(.nv.constant0._ZN7cutlass13device_kernelINS_4gemm6kernel13GemmUniversalIN4cute5tupleIJiiiiEEENS1_10collective13CollectiveMmaINS1_35MainloopSm100TmaUmmaWarpSpecializedILi5ELi2ELi2ENS5_IJNS4_1CILi8EEENSA_ILi1EEESC_EEEEENS5_IJNSA_ILi256EEESF_NSA_ILi32EEEEEENS_10tfloat32_tENS5_IJlSC_lEEESI_SJ_NS4_8TiledMMAINS4_8MMA_AtomIJNS4_23SM100_MMA_TF32_2x1SM_SSISI_SI_fLi256ELi256ELNS4_4UMMA5MajorE0ELSO_0ELNSN_7ScaleInE0ELSP_0EEEEEENS4_6LayoutINS5_IJSC_SC_SC_EEENS5_IJNSA_ILi0EEESU_SU_EEEEENS5_IJNS4_10UnderscoreESX_SX_EEEEENS4_18SM100_TMA_2SM_LOADENS4_14ComposedLayoutINS4_7SwizzleILi3ELi4ELi3EEENS4_18smem_ptr_flag_bitsILi32EEENSS_INS5_IJSB_SG_EEENS5_IJSG_SC_EEEEEEEvNS4_8identityENS4_28SM100_TMA_2SM_LOAD_MULTICASTES19_vS1A_EENS_8epilogue10collective18CollectiveEpilogueINS1D_23Sm100TmaWarpSpecializedILi4ELi2ELi32ELb1ELb0EEEJNS5_IJNSA_ILi128EEESF_SG_EEENS5_IJNSS_IS1I_SC_EENSS_ISG_SC_EEEEESI_SJ_SI_SJ_NS1D_6fusion15FusionCallbacksIS1H_NS1N_17LinearCombinationISI_fSI_fLNS_15FloatRoundStyleE2EEES1J_S1M_JEEENS4_5SM1004TMEM4LOAD26SM100_TMEM_LOAD_32dp32b32xENS4_13SM90_TMA_LOADES19_NS4_39AutoVectorizingCopyWithAssumedAlignmentILi128EEENS4_14SM90_TMA_STOREES19_S1Z_S1Z_EEEvvEEEEvNT_6ParamsE)
        /*0cb8*/ 	.short	0x0380
        /*0cba*/ 	.short	0x0800


	//----- nvinfo : EIATTR_SW_WAR
	.align		4
.L_55:
        /*0cbc*/ 	.byte	0x04, 0x36
        /*0cbe*/ 	.short	(.L_57 - .L_56)
.L_56:
        /*0cc0*/ 	.word	0x00000008
.L_57:


//--------------------- .nv.callgraph             --------------------------
	.section	.nv.callgraph,"",@"SHT_CUDA_CALLGRAPH"
	.align	4
	.sectionentsize	8
	.align		4
        /*0000*/ 	.word	0x00000000
	.align		4
        /*0004*/ 	.word	0xffffffff
	.align		4
        /*0008*/ 	.word	index@(_ZN7cutlass13device_kernelINS_4gemm6kernel13GemmUniversalIN4cute5tupleIJiiiiEEENS1_10collective13CollectiveMmaINS1_35MainloopSm100TmaUmmaWarpSpecializedILi5ELi2ELi2ENS5_IJNS4_1CILi8EEENSA_ILi1EEESC_EEEEENS5_IJNSA_ILi256EEESF_NSA_ILi32EEEEEENS_10tfloat32_tENS5_IJlSC_lEEESI_SJ_NS4_8TiledMMAINS4_8MMA_AtomIJNS4_23SM100_MMA_TF32_2x1SM_SSISI_SI_fLi256ELi256ELNS4_4UMMA5MajorE0ELSO_0ELNSN_7ScaleInE0ELSP_0EEEEEENS4_6LayoutINS5_IJSC_SC_SC_EEENS5_IJNSA_ILi0EEESU_SU_EEEEENS5_IJNS4_10UnderscoreESX_SX_EEEEENS4_18SM100_TMA_2SM_LOADENS4_14ComposedLayoutINS4_7SwizzleILi3ELi4ELi3EEENS4_18smem_ptr_flag_bitsILi32EEENSS_INS5_IJSB_SG_EEENS5_IJSG_SC_EEEEEEEvNS4_8identityENS4_28SM100_TMA_2SM_LOAD_MULTICASTES19_vS1A_EENS_8epilogue10collective18CollectiveEpilogueINS1D_23Sm100TmaWarpSpecializedILi4ELi2ELi32ELb1ELb0EEEJNS5_IJNSA_ILi128EEESF_SG_EEENS5_IJNSS_IS1I_SC_EENSS_ISG_SC_EEEEESI_SJ_SI_SJ_NS1D_6fusion15FusionCallbacksIS1H_NS1N_17LinearCombinationISI_fSI_fLNS_15FloatRoundStyleE2EEES1J_S1M_JEEENS4_5SM1004TMEM4LOAD26SM100_TMEM_LOAD_32dp32b32xENS4_13SM90_TMA_LOADES19_NS4_39AutoVectorizingCopyWithAssumedAlignmentILi128EEENS4_14SM90_TMA_STOREES19_S1Z_S1Z_EEEvvEEEEvNT_6ParamsE)
	.align		4
        /*000c*/ 	.word	index@(__assertfail)
	.align		4
        /*0010*/ 	.word	0x00000000
	.align		4
        /*0014*/ 	.word	0xfffffffe
	.align		4
        /*0018*/ 	.word	0x00000000
	.align		4
        /*001c*/ 	.word	0xfffffffd
	.align		4
        /*0020*/ 	.word	0x00000000
	.align		4
        /*0024*/ 	.word	0xfffffffc


//--------------------- .nv.constant4             --------------------------
	.section	.nv.constant4,"a",@progbits
	.align	8
	.align		8
.nv.constant4:
        /*0000*/ 	.dword	__assertfail
	.align		8
        /*0008*/ 	.dword	__unnamed_1
	.align		8
        /*0010*/ 	.dword	__unnamed_2
	.align		8
        /*0018*/ 	.dword	_ZN40_INTERNAL_37317f17_4_k_cu_ef59b6b6_300564cuda3std3__45__cpo5beginE
	.align		8
        /*0020*/ 	.dword	_ZN40_INTERNAL_37317f17_4_k_cu_ef59b6b6_300564cuda3std3__45__cpo3endE
	.align		8
        /*0028*/ 	.dword	_ZN40_INTERNAL_37317f17_4_k_cu_ef59b6b6_300564cuda3std3__45__cpo6cbeginE
	.align		8
        /*0030*/ 	.dword	_ZN40_INTERNAL_37317f17_4_k_cu_ef59b6b6_300564cuda3std3__45__cpo4cendE
	.align		8
        /*0038*/ 	.dword	_ZN40_INTERNAL_37317f17_4_k_cu_ef59b6b6_300564cuda3std3__442_GLOBAL__N__37317f17_4_k_cu_ef59b6b6_300566ignoreE
	.align		8
        /*0040*/ 	.dword	_ZN40_INTERNAL_37317f17_4_k_cu_ef59b6b6_300564cuda3std3__419piecewise_constructE
	.align		8
        /*0048*/ 	.dword	_ZN40_INTERNAL_37317f17_4_k_cu_ef59b6b6_300564cuda3std3__48in_placeE
	.align		8
        /*0050*/ 	.dword	_ZN40_INTERNAL_37317f17_4_k_cu_ef59b6b6_300564cuda3std6ranges3__45__cpo4swapE
	.align		8
        /*0058*/ 	.dword	_ZN40_INTERNAL_37317f17_4_k_cu_ef59b6b6_300564cuda3std6ranges3__45__cpo9iter_moveE
	.align		8
        /*0060*/ 	.dword	_ZN40_INTERNAL_37317f17_4_k_cu_ef59b6b6_300564cute7productE
	.align		8
        /*0068*/ 	.dword	_ZN40_INTERNAL_37317f17_4_k_cu_ef59b6b6_300564cute1_E
	.align		8
        /*0070*/ 	.dword	$str$25
	.align		8
        /*0078*/ 	.dword	$str$26
	.align		8
        /*0080*/ 	.dword	$str$27
	.align		8
        /*0088*/ 	.dword	$str$28


//--------------------- .text._ZN7cutlass13device_kernelINS_4gemm6kernel13GemmUniversalIN4cute5tupleIJiiiiEEENS1_10collective13CollectiveMmaINS1_35MainloopSm100TmaUmmaWarpSpecializedILi5ELi2ELi2ENS5_IJNS4_1CILi8EEENSA_ILi1EEESC_EEEEENS5_IJNSA_ILi256EEESF_NSA_ILi32EEEEEENS_10tfloat32_tENS5_IJlSC_lEEESI_SJ_NS4_8TiledMMAINS4_8MMA_AtomIJNS4_23SM100_MMA_TF32_2x1SM_SSISI_SI_fLi256ELi256ELNS4_4UMMA5MajorE0ELSO_0ELNSN_7ScaleInE0ELSP_0EEEEEENS4_6LayoutINS5_IJSC_SC_SC_EEENS5_IJNSA_ILi0EEESU_SU_EEEEENS5_IJNS4_10UnderscoreESX_SX_EEEEENS4_18SM100_TMA_2SM_LOADENS4_14ComposedLayoutINS4_7SwizzleILi3ELi4ELi3EEENS4_18smem_ptr_flag_bitsILi32EEENSS_INS5_IJSB_SG_EEENS5_IJSG_SC_EEEEEEEvNS4_8identityENS4_28SM100_TMA_2SM_LOAD_MULTICASTES19_vS1A_EENS_8epilogue10collective18CollectiveEpilogueINS1D_23Sm100TmaWarpSpecializedILi4ELi2ELi32ELb1ELb0EEEJNS5_IJNSA_ILi128EEESF_SG_EEENS5_IJNSS_IS1I_SC_EENSS_ISG_SC_EEEEESI_SJ_SI_SJ_NS1D_6fusion15FusionCallbacksIS1H_NS1N_17LinearCombinationISI_fSI_fLNS_15FloatRoundStyleE2EEES1J_S1M_JEEENS4_5SM1004TMEM4LOAD26SM100_TMEM_LOAD_32dp32b32xENS4_13SM90_TMA_LOADES19_NS4_39AutoVectorizingCopyWithAssumedAlignmentILi128EEENS4_14SM90_TMA_STOREES19_S1Z_S1Z_EEEvvEEEEvNT_6ParamsE --------------------------
	.section	.text._ZN7cutlass13device_kernelINS_4gemm6kernel13GemmUniversalIN4cute5tupleIJiiiiEEENS1_10collective13CollectiveMmaINS1_35MainloopSm100TmaUmmaWarpSpecializedILi5ELi2ELi2ENS5_IJNS4_1CILi8EEENSA_ILi1EEESC_EEEEENS5_IJNSA_ILi256EEESF_NSA_ILi32EEEEEENS_10tfloat32_tENS5_IJlSC_lEEESI_SJ_NS4_8TiledMMAINS4_8MMA_AtomIJNS4_23SM100_MMA_TF32_2x1SM_SSISI_SI_fLi256ELi256ELNS4_4UMMA5MajorE0ELSO_0ELNSN_7ScaleInE0ELSP_0EEEEEENS4_6LayoutINS5_IJSC_SC_SC_EEENS5_IJNSA_ILi0EEESU_SU_EEEEENS5_IJNS4_10UnderscoreESX_SX_EEEEENS4_18SM100_TMA_2SM_LOADENS4_14ComposedLayoutINS4_7SwizzleILi3ELi4ELi3EEENS4_18smem_ptr_flag_bitsILi32EEENSS_INS5_IJSB_SG_EEENS5_IJSG_SC_EEEEEEEvNS4_8identityENS4_28SM100_TMA_2SM_LOAD_MULTICASTES19_vS1A_EENS_8epilogue10collective18CollectiveEpilogueINS1D_23Sm100TmaWarpSpecializedILi4ELi2ELi32ELb1ELb0EEEJNS5_IJNSA_ILi128EEESF_SG_EEENS5_IJNSS_IS1I_SC_EENSS_ISG_SC_EEEEESI_SJ_SI_SJ_NS1D_6fusion15FusionCallbacksIS1H_NS1N_17LinearCombinationISI_fSI_fLNS_15FloatRoundStyleE2EEES1J_S1M_JEEENS4_5SM1004TMEM4LOAD26SM100_TMEM_LOAD_32dp32b32xENS4_13SM90_TMA_LOADES19_NS4_39AutoVectorizingCopyWithAssumedAlignmentILi128EEENS4_14SM90_TMA_STOREES19_S1Z_S1Z_EEEvvEEEEvNT_6ParamsE,"ax",@progbits
	.align	128
.text._ZN7cutlass13device_kernelINS_4gemm6kernel13GemmUniversalIN4cute5tupleIJiiiiEEENS1_10collective13CollectiveMmaINS1_35MainloopSm100TmaUmmaWarpSpecializedILi5ELi2ELi2ENS5_IJNS4_1CILi8EEENSA_ILi1EEESC_EEEEENS5_IJNSA_ILi256EEESF_NSA_ILi32EEEEEENS_10tfloat32_tENS5_IJlSC_lEEESI_SJ_NS4_8TiledMMAINS4_8MMA_AtomIJNS4_23SM100_MMA_TF32_2x1SM_SSISI_SI_fLi256ELi256ELNS4_4UMMA5MajorE0ELSO_0ELNSN_7ScaleInE0ELSP_0EEEEEENS4_6LayoutINS5_IJSC_SC_SC_EEENS5_IJNSA_ILi0EEESU_SU_EEEEENS5_IJNS4_10UnderscoreESX_SX_EEEEENS4_18SM100_TMA_2SM_LOADENS4_14ComposedLayoutINS4_7SwizzleILi3ELi4ELi3EEENS4_18smem_ptr_flag_bitsILi32EEENSS_INS5_IJSB_SG_EEENS5_IJSG_SC_EEEEEEEvNS4_8identityENS4_28SM100_TMA_2SM_LOAD_MULTICASTES19_vS1A_EENS_8epilogue10collective18CollectiveEpilogueINS1D_23Sm100TmaWarpSpecializedILi4ELi2ELi32ELb1ELb0EEEJNS5_IJNSA_ILi128EEESF_SG_EEENS5_IJNSS_IS1I_SC_EENSS_ISG_SC_EEEEESI_SJ_SI_SJ_NS1D_6fusion15FusionCallbacksIS1H_NS1N_17LinearCombinationISI_fSI_fLNS_15FloatRoundStyleE2EEES1J_S1M_JEEENS4_5SM1004TMEM4LOAD26SM100_TMEM_LOAD_32dp32b32xENS4_13SM90_TMA_LOADES19_NS4_39AutoVectorizingCopyWithAssumedAlignmentILi128EEENS4_14SM90_TMA_STOREES19_S1Z_S1Z_EEEvvEEEEvNT_6ParamsE:
        .type           _ZN7cutlass13device_kernelINS_4gemm6kernel13GemmUniversalIN4cute5tupleIJiiiiEEENS1_10collective13CollectiveMmaINS1_35MainloopSm100TmaUmmaWarpSpecializedILi5ELi2ELi2ENS5_IJNS4_1CILi8EEENSA_ILi1EEESC_EEEEENS5_IJNSA_ILi256EEESF_NSA_ILi32EEEEEENS_10tfloat32_tENS5_IJlSC_lEEESI_SJ_NS4_8TiledMMAINS4_8MMA_AtomIJNS4_23SM100_MMA_TF32_2x1SM_SSISI_SI_fLi256ELi256ELNS4_4UMMA5MajorE0ELSO_0ELNSN_7ScaleInE0ELSP_0EEEEEENS4_6LayoutINS5_IJSC_SC_SC_EEENS5_IJNSA_ILi0EEESU_SU_EEEEENS5_IJNS4_10UnderscoreESX_SX_EEEEENS4_18SM100_TMA_2SM_LOADENS4_14ComposedLayoutINS4_7SwizzleILi3ELi4ELi3EEENS4_18smem_ptr_flag_bitsILi32EEENSS_INS5_IJSB_SG_EEENS5_IJSG_SC_EEEEEEEvNS4_8identityENS4_28SM100_TMA_2SM_LOAD_MULTICASTES19_vS1A_EENS_8epilogue10collective18CollectiveEpilogueINS1D_23Sm100TmaWarpSpecializedILi4ELi2ELi32ELb1ELb0EEEJNS5_IJNSA_ILi128EEESF_SG_EEENS5_IJNSS_IS1I_SC_EENSS_ISG_SC_EEEEESI_SJ_SI_SJ_NS1D_6fusion15FusionCallbacksIS1H_NS1N_17LinearCombinationISI_fSI_fLNS_15FloatRoundStyleE2EEES1J_S1M_JEEENS4_5SM1004TMEM4LOAD26SM100_TMEM_LOAD_32dp32b32xENS4_13SM90_TMA_LOADES19_NS4_39AutoVectorizingCopyWithAssumedAlignmentILi128EEENS4_14SM90_TMA_STOREES19_S1Z_S1Z_EEEvvEEEEvNT_6ParamsE,@function
        .size           _ZN7cutlass13device_kernelINS_4gemm6kernel13GemmUniversalIN4cute5tupleIJiiiiEEENS1_10collective13CollectiveMmaINS1_35MainloopSm100TmaUmmaWarpSpecializedILi5ELi2ELi2ENS5_IJNS4_1CILi8EEENSA_ILi1EEESC_EEEEENS5_IJNSA_ILi256EEESF_NSA_ILi32EEEEEENS_10tfloat32_tENS5_IJlSC_lEEESI_SJ_NS4_8TiledMMAINS4_8MMA_AtomIJNS4_23SM100_MMA_TF32_2x1SM_SSISI_SI_fLi256ELi256ELNS4_4UMMA5MajorE0ELSO_0ELNSN_7ScaleInE0ELSP_0EEEEEENS4_6LayoutINS5_IJSC_SC_SC_EEENS5_IJNSA_ILi0EEESU_SU_EEEEENS5_IJNS4_10UnderscoreESX_SX_EEEEENS4_18SM100_TMA_2SM_LOADENS4_14ComposedLayoutINS4_7SwizzleILi3ELi4ELi3EEENS4_18smem_ptr_flag_bitsILi32EEENSS_INS5_IJSB_SG_EEENS5_IJSG_SC_EEEEEEEvNS4_8identityENS4_28SM100_TMA_2SM_LOAD_MULTICASTES19_vS1A_EENS_8epilogue10collective18CollectiveEpilogueINS1D_23Sm100TmaWarpSpecializedILi4ELi2ELi32ELb1ELb0EEEJNS5_IJNSA_ILi128EEESF_SG_EEENS5_IJNSS_IS1I_SC_EENSS_ISG_SC_EEEEESI_SJ_SI_SJ_NS1D_6fusion15FusionCallbacksIS1H_NS1N_17LinearCombinationISI_fSI_fLNS_15FloatRoundStyleE2EEES1J_S1M_JEEENS4_5SM1004TMEM4LOAD26SM100_TMEM_LOAD_32dp32b32xENS4_13SM90_TMA_LOADES19_NS4_39AutoVectorizingCopyWithAssumedAlignmentILi128EEENS4_14SM90_TMA_STOREES19_S1Z_S1Z_EEEvvEEEEvNT_6ParamsE,(.L_x_238 - _ZN7cutlass13device_kernelINS_4gemm6kernel13GemmUniversalIN4cute5tupleIJiiiiEEENS1_10collective13CollectiveMmaINS1_35MainloopSm100TmaUmmaWarpSpecializedILi5ELi2ELi2ENS5_IJNS4_1CILi8EEENSA_ILi1EEESC_EEEEENS5_IJNSA_ILi256EEESF_NSA_ILi32EEEEEENS_10tfloat32_tENS5_IJlSC_lEEESI_SJ_NS4_8TiledMMAINS4_8MMA_AtomIJNS4_23SM100_MMA_TF32_2x1SM_SSISI_SI_fLi256ELi256ELNS4_4UMMA5MajorE0ELSO_0ELNSN_7ScaleInE0ELSP_0EEEEEENS4_6LayoutINS5_IJSC_SC_SC_EEENS5_IJNSA_ILi0EEESU_SU_EEEEENS5_IJNS4_10UnderscoreESX_SX_EEEEENS4_18SM100_TMA_2SM_LOADENS4_14ComposedLayoutINS4_7SwizzleILi3ELi4ELi3EEENS4_18smem_ptr_flag_bitsILi32EEENSS_INS5_IJSB_SG_EEENS5_IJSG_SC_EEEEEEEvNS4_8identityENS4_28SM100_TMA_2SM_LOAD_MULTICASTES19_vS1A_EENS_8epilogue10collective18CollectiveEpilogueINS1D_23Sm100TmaWarpSpecializedILi4ELi2ELi32ELb1ELb0EEEJNS5_IJNSA_ILi128EEESF_SG_EEENS5_IJNSS_IS1I_SC_EENSS_ISG_SC_EEEEESI_SJ_SI_SJ_NS1D_6fusion15FusionCallbacksIS1H_NS1N_17LinearCombinationISI_fSI_fLNS_15FloatRoundStyleE2EEES1J_S1M_JEEENS4_5SM1004TMEM4LOAD26SM100_TMEM_LOAD_32dp32b32xENS4_13SM90_TMA_LOADES19_NS4_39AutoVectorizingCopyWithAssumedAlignmentILi128EEENS4_14SM90_TMA_STOREES19_S1Z_S1Z_EEEvvEEEEvNT_6ParamsE)
        .other          _ZN7cutlass13device_kernelINS_4gemm6kernel13GemmUniversalIN4cute5tupleIJiiiiEEENS1_10collective13CollectiveMmaINS1_35MainloopSm100TmaUmmaWarpSpecializedILi5ELi2ELi2ENS5_IJNS4_1CILi8EEENSA_ILi1EEESC_EEEEENS5_IJNSA_ILi256EEESF_NSA_ILi32EEEEEENS_10tfloat32_tENS5_IJlSC_lEEESI_SJ_NS4_8TiledMMAINS4_8MMA_AtomIJNS4_23SM100_MMA_TF32_2x1SM_SSISI_SI_fLi256ELi256ELNS4_4UMMA5MajorE0ELSO_0ELNSN_7ScaleInE0ELSP_0EEEEEENS4_6LayoutINS5_IJSC_SC_SC_EEENS5_IJNSA_ILi0EEESU_SU_EEEEENS5_IJNS4_10UnderscoreESX_SX_EEEEENS4_18SM100_TMA_2SM_LOADENS4_14ComposedLayoutINS4_7SwizzleILi3ELi4ELi3EEENS4_18smem_ptr_flag_bitsILi32EEENSS_INS5_IJSB_SG_EEENS5_IJSG_SC_EEEEEEEvNS4_8identityENS4_28SM100_TMA_2SM_LOAD_MULTICASTES19_vS1A_EENS_8epilogue10collective18CollectiveEpilogueINS1D_23Sm100TmaWarpSpecializedILi4ELi2ELi32ELb1ELb0EEEJNS5_IJNSA_ILi128EEESF_SG_EEENS5_IJNSS_IS1I_SC_EENSS_ISG_SC_EEEEESI_SJ_SI_SJ_NS1D_6fusion15FusionCallbacksIS1H_NS1N_17LinearCombinationISI_fSI_fLNS_15FloatRoundStyleE2EEES1J_S1M_JEEENS4_5SM1004TMEM4LOAD26SM100_TMEM_LOAD_32dp32b32xENS4_13SM90_TMA_LOADES19_NS4_39AutoVectorizingCopyWithAssumedAlignmentILi128EEENS4_14SM90_TMA_STOREES19_S1Z_S1Z_EEEvvEEEEvNT_6ParamsE,@"STO_CUDA_ENTRY STV_DEFAULT"
_ZN7cutlass13device_kernelINS_4gemm6kernel13GemmUniversalIN4cute5tupleIJiiiiEEENS1_10collective13CollectiveMmaINS1_35MainloopSm100TmaUmmaWarpSpecializedILi5ELi2ELi2ENS5_IJNS4_1CILi8EEENSA_ILi1EEESC_EEEEENS5_IJNSA_ILi256EEESF_NSA_ILi32EEEEEENS_10tfloat32_tENS5_IJlSC_lEEESI_SJ_NS4_8TiledMMAINS4_8MMA_AtomIJNS4_23SM100_MMA_TF32_2x1SM_SSISI_SI_fLi256ELi256ELNS4_4UMMA5MajorE0ELSO_0ELNSN_7ScaleInE0ELSP_0EEEEEENS4_6LayoutINS5_IJSC_SC_SC_EEENS5_IJNSA_ILi0EEESU_SU_EEEEENS5_IJNS4_10UnderscoreESX_SX_EEEEENS4_18SM100_TMA_2SM_LOADENS4_14ComposedLayoutINS4_7SwizzleILi3ELi4ELi3EEENS4_18smem_ptr_flag_bitsILi32EEENSS_INS5_IJSB_SG_EEENS5_IJSG_SC_EEEEEEEvNS4_8identityENS4_28SM100_TMA_2SM_LOAD_MULTICASTES19_vS1A_EENS_8epilogue10collective18CollectiveEpilogueINS1D_23Sm100TmaWarpSpecializedILi4ELi2ELi32ELb1ELb0EEEJNS5_IJNSA_ILi128EEESF_SG_EEENS5_IJNSS_IS1I_SC_EENSS_ISG_SC_EEEEESI_SJ_SI_SJ_NS1D_6fusion15FusionCallbacksIS1H_NS1N_17LinearCombinationISI_fSI_fLNS_15FloatRoundStyleE2EEES1J_S1M_JEEENS4_5SM1004TMEM4LOAD26SM100_TMEM_LOAD_32dp32b32xENS4_13SM90_TMA_LOADES19_NS4_39AutoVectorizingCopyWithAssumedAlignmentILi128EEENS4_14SM90_TMA_STOREES19_S1Z_S1Z_EEEvvEEEEvNT_6ParamsE:
[----:B------:R-:W1:Y:S01]  /*0000*/  LDC R1, c[0x0][0x37c] ;  /* 0x0000df00ff017b82 */ /* 0x000e620000000800 */
[----:B------:R-:W2:Y:S01]  /*0010*/  S2R R107, SR_TID.X ;  /* 0x00000000006b7919 */ /* 0x000ea20000002100 */
[----:B------:R-:W3:Y:S06]  /*0020*/  LDCU.64 UR8, c[0x0][0x890] ;  /* 0x00011200ff0877ac */ /* 0x000eec0008000a00 */
[----:B------:R-:W4:Y:S01]  /*0030*/  S2UR UR52, SR_CgaCtaId ;  /* 0x00000000003479c3 */ /* 0x000f220000008800 */
[----:B------:R-:W-:Y:S02]  /*0040*/  PRMT R90, RZ, 0x7610, R90 ;  /* 0x00007610ff5a7816 */ /* 0x000fe4000000005a */
[----:B------:R-:W-:Y:S01]  /*0050*/  ELECT P1, URZ, PT ;  /* 0x0000000000ff782f */ /* 0x000fe20003820000 */
[----:B---3--:R-:W-:-:S04]  /*0060*/  UISETP.NE.U32.AND UP0, UPT, UR8, URZ, UPT ;  /* 0x000000ff0800728c */ /* 0x008fc8000bf05070 */
[----:B------:R-:W-:Y:S02]  /*0070*/  UISETP.NE.AND.EX UP0, UPT, UR9, URZ, UPT, UP0 ;  /* 0x000000ff0900728c */ /* 0x000fe4000bf05300 */
[----:B----4-:R-:W-:Y:S02]  /*0080*/  ULOP3.LUT UR47, UR52, 0x1, URZ, 0xc0, !UPT ;  /* 0x00000001342f7892 */ /* 0x010fe4000f8ec0ff */
[----:B------:R-:W-:Y:S01]  /*0090*/  ULOP3.LUT UR48, UR52, 0x1, URZ, 0x3c, !UPT ;  /* 0x0000000134307892 */ /* 0x000fe2000f8e3cff */
[----:B--2---:R-:W-:-:S05]  /*00a0*/  SHF.R.U32.HI R91, RZ, 0x5, R107 ;  /* 0x00000005ff5b7819 */ /* 0x004fca000001166b */
[----:B------:R-:W2:Y:S02]  /*00b0*/  SHFL.IDX PT, R0, R91, RZ, 0x1f ;  /* 0x00001fff5b007589 */ /* 0x000ea400000e0000 */
[----:B--2---:R-:W-:Y:S01]  /*00c0*/  R2UR UR18, R0 ;  /* 0x00000000001272ca */ /* 0x004fe200000e0000 */
[----:B-1----:R-:W-:-:S14]  /*00d0*/  BRA.U UP0, `(.L_x_0) ;  /* 0x0000000100307547 */ /* 0x002fdc000b800000 */
[----:B------:R-:W1:Y:S02]  /*00e0*/  LDCU.64 UR4, c[0x0][0x888] ;  /* 0x00011100ff0477ac */ /* 0x000e640008000a00 */
[----:B-1----:R-:W-:-:S04]  /*00f0*/  UISETP.NE.U32.AND UP0, UPT, UR4, URZ, UPT ;  /* 0x000000ff0400728c */ /* 0x002fc8000bf05070 */
[----:B------:R-:W-:-:S09]  /*0100*/  UISETP.NE.AND.EX UP0, UPT, UR5, URZ, UPT, UP0 ;  /* 0x000000ff0500728c */ /* 0x000fd2000bf05300 */
[----:B------:R-:W-:Y:S05]  /*0110*/  BRA.U !UP0, `(.L_x_1) ;  /* 0x0000000108147547 */ /* 0x000fea000b800000 */
[----:B------:R-:W1:Y:S01]  /*0120*/  LDC.64 R2, c[0x0][0x888] ;  /* 0x00022200ff027b82 */ /* 0x000e620000000a00 */
[----:B------:R-:W1:Y:S02]  /*0130*/  LDCU.64 UR4, c[0x0][0x358] ;  /* 0x00006b00ff0477ac */ /* 0x000e640008000a00 */
[----:B-1----:R1:W5:Y:S01]  /*0140*/  LDG.E R45, desc[UR4][R2.64] ;  /* 0x00000004022d7981 */ /* 0x002362000c1e1900 */
[----:B------:R-:W-:Y:S01]  /*0150*/  HFMA2 R90, -RZ, RZ, 0, 5.9604644775390625e-08 ;  /* 0x00000001ff5a7431 */ /* 0x000fe200000001ff */
[----:B------:R-:W-:Y:S05]  /*0160*/  BRA `(.L_x_0) ;  /* 0x00000000000c7947 */ /* 0x000fea0003800000 */
.L_x_1:
[----:B------:R-:W1:Y:S01]  /*0170*/  LDCU UR4, c[0x0][0x880] ;  /* 0x00011000ff0477ac */ /* 0x000e620008000800 */
[----:B------:R-:W-:Y:S01]  /*0180*/  HFMA2 R90, -RZ, RZ, 0, 5.9604644775390625e-08 ;  /* 0x00000001ff5a7431 */ /* 0x000fe200000001ff */
[----:B-1----:R-:W-:-:S07]  /*0190*/  MOV R45, UR4 ;  /* 0x00000004002d7c02 */ /* 0x002fce0008000f00 */
.L_x_0:
[----:B------:R-:W2:Y:S02]  /*01a0*/  LDCU.64 UR4, c[0x0][0x8b0] ;  /* 0x00011600ff0477ac */ /* 0x000ea40008000a00 */
[----:B--2---:R-:W-:-:S04]  /*01b0*/  UISETP.NE.U32.AND UP0, UPT, UR4, URZ, UPT ;  /* 0x000000ff0400728c */ /* 0x004fc8000bf05070 */
[----:B------:R-:W-:-:S09]  /*01c0*/  UISETP.NE.AND.EX UP0, UPT, UR5, URZ, UPT, UP0 ;  /* 0x000000ff0500728c */ /* 0x000fd2000bf05300 */
[----:B------:R-:W-:Y:S05]  /*01d0*/  BRA.U UP0, `(.L_x_2) ;  /* 0x0000000100287547 */ /* 0x000fea000b800000 */
[----:B------:R-:W2:Y:S02]  /*01e0*/  LDCU.64 UR4, c[0x0][0x8a8] ;  /* 0x00011500ff0477ac */ /* 0x000ea40008000a00 */
[----:B--2---:R-:W-:-:S04]  /*01f0*/  UISETP.NE.U32.AND UP0, UPT, UR4, URZ, UPT ;  /* 0x000000ff0400728c */ /* 0x004fc8000bf05070 */
[----:B------:R-:W-:-:S09]  /*0200*/  UISETP.NE.AND.EX UP0, UPT, UR5, URZ, UPT, UP0 ;  /* 0x000000ff0500728c */ /* 0x000fd2000bf05300 */
[----:B------:R-:W-:Y:S05]  /*0210*/  BRA.U !UP0, `(.L_x_3) ;  /* 0x0000000108107547 */ /* 0x000fea000b800000 */
[----:B------:R-:W2:Y:S01]  /*0220*/  LDC.64 R38, c[0x0][0x8a8] ;  /* 0x00022a00ff267b82 */ /* 0x000ea20000000a00 */
[----:B------:R-:W2:Y:S02]  /*0230*/  LDCU.64 UR4, c[0x0][0x358] ;  /* 0x00006b00ff0477ac */ /* 0x000ea40008000a00 */
[----:B--2---:R2:W5:Y:S01]  /*0240*/  LDG.E R38, desc[UR4][R38.64] ;  /* 0x0000000426267981 */ /* 0x004562000c1e1900 */
[----:B------:R-:W-:Y:S05]  /*0250*/  BRA `(.L_x_2) ;  /* 0x0000000000087947 */ /* 0x000fea0003800000 */
.L_x_3:
[----:B------:R-:W2:Y:S02]  /*0260*/  LDCU UR4, c[0x0][0x8a0] ;  /* 0x00011400ff0477ac */ /* 0x000ea40008000800 */
[----:B--2---:R-:W-:Y:S02]  /*0270*/  MOV R38, UR4 ;  /* 0x0000000400267c02 */ /* 0x004fe40008000f00 */
.L_x_2:
[----:B------:R-:W-:Y:S01]  /*0280*/  IMAD.U32 R0, RZ, RZ, UR18 ;  /* 0x00000012ff007e24 */ /* 0x000fe2000f8e00ff */
[----:B------:R-:W-:Y:S04]  /*0290*/  BSSY.RECONVERGENT B0, `(.L_x_4) ;  /* 0x000000c000007945 */ /* 0x000fe80003800200 */
[C---:B------:R-:W-:Y:S02]  /*02a0*/  ISETP.NE.OR P2, PT, R0.reuse, 0x1, !P1 ;  /* 0x000000010000780c */ /* 0x040fe40004f45670 */
[----:B------:R-:W-:-:S11]  /*02b0*/  ISETP.NE.OR P0, PT, R0, 0x3, !P1 ;  /* 0x000000030000780c */ /* 0x000fd60004f05670 */
[----:B------:R-:W-:Y:S05]  /*02c0*/  @P2 BRA `(.L_x_5) ;  /* 0x0000000000202947 */ /* 0x000fea0003800000 */
[----:B------:R-:W3:Y:S02]  /*02d0*/  LDCU.64 UR4, c[0x0][0x348] ;  /* 0x00006900ff0477ac */ /* 0x000ee40008000a00 */
[----:B---3--:R-:W-:Y:S02]  /*02e0*/  UIADD3 UR6, UP1, UPT, UR4, 0x80, URZ ;  /* 0x0000008004067890 */ /* 0x008fe4000ff3e0ff */
[----:B------:R-:W-:Y:S02]  /*02f0*/  UIADD3 UR4, UP0, UPT, UR4, 0x180, URZ ;  /* 0x0000018004047890 */ /* 0x000fe4000ff1e0ff */
[----:B------:R-:W-:Y:S02]  /*0300*/  UIADD3.X UR7, UPT, UPT, URZ, UR5, URZ, UP1, !UPT ;  /* 0x00000005ff077290 */ /* 0x000fe40008ffe4ff */
[----:B------:R-:W-:-:S07]  /*0310*/  UIADD3.X UR5, UPT, UPT, URZ, UR5, URZ, UP0, !UPT ;  /* 0x00000005ff057290 */ /* 0x000fce00087fe4ff */
[----:B------:R3:W-:Y:S02]  /*0320*/  UTMACCTL.PF [UR6] ;  /* 0x00000000060079b9 */ /* 0x0007e40008040000 */
[----:B------:R3:W-:Y:S02]  /*0330*/  UTMACCTL.PF [UR4] ;  /* 0x00000000040079b9 */ /* 0x0007e40008040000 */
[----:B---3--:R-:W-:Y:S01]  /*0340*/  NOP ;  /* 0x0000000000007918 */ /* 0x008fe20000000000 */
.L_x_5:
[----:B------:R-:W-:Y:S05]  /*0350*/  BSYNC.RECONVERGENT B0 ;  /* 0x0000000000007941 */ /* 0x000fea0003800200 */
.L_x_4:
[----:B------:R-:W-:Y:S04]  /*0360*/  BSSY.RECONVERGENT B0, `(.L_x_6) ;  /* 0x000000a000007945 */ /* 0x000fe80003800200 */
        /* <DEDUP_REMOVED lines=9> */
.L_x_7:
[----:B------:R-:W-:Y:S05]  /*0400*/  BSYNC.RECONVERGENT B0 ;  /* 0x0000000000007941 */ /* 0x000fea0003800200 */
.L_x_6:
[----:B------:R-:W3:Y:S01]  /*0410*/  LDCU.64 UR4, c[0x0][0x888] ;  /* 0x00011100ff0477ac */ /* 0x000ee20008000a00 */
[----:B------:R-:W-:Y:S02]  /*0420*/  UISETP.EQ.U32.AND UP2, UPT, UR8, URZ, UPT ;  /* 0x000000ff0800728c */ /* 0x000fe4000bf42070 */
[----:B------:R-:W-:Y:S02]  /*0430*/  UPLOP3.LUT UP4, UPT, UPT, UPT, UPT, 0x80, 0x8 ;  /* 0x000000000008789c */ /* 0x000fe40003f8f070 */
[----:B---3--:R-:W-:-:S04]  /*0440*/  UISETP.NE.U32.AND UP0, UPT, UR4, URZ, UPT ;  /* 0x000000ff0400728c */ /* 0x008fc8000bf05070 */
[----:B------:R-:W-:-:S04]  /*0450*/  UISETP.NE.AND.EX UP1, UPT, UR5, URZ, UPT, UP0 ;  /* 0x000000ff0500728c */ /* 0x000fc8000bf25300 */
[----:B------:R-:W-:-:S04]  /*0460*/  UISETP.EQ.OR.EX UP3, UPT, UR9, URZ, !UP1, UP2 ;  /* 0x000000ff0900728c */ /* 0x000fc8000cf62720 */
[----:B------:R-:W-:-:S06]  /*0470*/  UP2UR UR4, UPR, URZ, 0x8 ;  /* 0x00000008ff047883 */ /* 0x000fcc0008000000 */
[----:B------:R-:W-:Y:S01]  /*0480*/  MOV R94, UR4 ;  /* 0x00000004005e7c02 */ /* 0x000fe20008000f00 */
[----:B------:R-:W-:Y:S06]  /*0490*/  BRA.U !UP3, `(.L_x_8) ;  /* 0x000000010b207547 */ /* 0x000fec000b800000 */
[----:B------:R-:W-:Y:S01]  /*04a0*/  UISETP.NE.U32.AND UP0, UPT, UR8, URZ, UPT ;  /* 0x000000ff0800728c */ /* 0x000fe2000bf05070 */
[----:B-----5:R-:W-:Y:S01]  /*04b0*/  FSETP.NEU.AND P0, PT, R45, RZ, PT ;  /* 0x000000ff2d00720b */ /* 0x020fe20003f0d000 */
[----:B------:R-:W-:Y:S02]  /*04c0*/  USEL UR4, URZ, 0xffffffff, UP1 ;  /* 0xffffffffff047887 */ /* 0x000fe40008800000 */
[----:B------:R-:W-:-:S10]  /*04d0*/  UISETP.NE.AND.EX UP2, UPT, UR9, URZ, UPT, UP0 ;  /* 0x000000ff0900728c */ /* 0x000fd4000bf45300 */
[----:B------:R-:W-:Y:S01]  /*04e0*/  VOTEU.ANY UP0, P0 ;  /* 0x0000000000ff7886 */ /* 0x000fe20000000100 */
[----:B------:R-:W-:-:S04]  /*04f0*/  @!UP2 USEL UR4, URZ, 0xffffffff, UP0 ;  /* 0xffffffffff04a887 */ /* 0x000fc80008000000 */
[----:B------:R-:W-:-:S04]  /*0500*/  ULOP3.LUT UR4, UR4, 0x1, URZ, 0xc0, !UPT ;  /* 0x0000000104047892 */ /* 0x000fc8000f8ec0ff */
[----:B------:R-:W-:-:S11]  /*0510*/  UISETP.NE.U32.AND UP4, UPT, UR4, 0x1, UPT ;  /* 0x000000010400788c */ /* 0x000fd6000bf85070 */
.L_x_8:
[----:B------:R-:W3:Y:S01]  /*0520*/  SHFL.IDX PT, R0, R91, RZ, 0x1f ;  /* 0x00001fff5b007589 */ /* 0x000ee200000e0000 */
[----:B------:R-:W-:-:S04]  /*0530*/  UISETP.NE.AND UP0, UPT, UR18, 0x2, UPT ;  /* 0x000000021200788c */ /* 0x000fc8000bf05270 */
[----:B------:R-:W-:Y:S02]  /*0540*/  UISETP.EQ.AND UP2, UPT, UR47, URZ, !UP0 ;  /* 0x000000ff2f00728c */ /* 0x000fe4000c742270 */
[----:B------:R-:W-:-:S04]  /*0550*/  USEL UR54, URZ, 0x1, UP0 ;  /* 0x00000001ff367887 */ /* 0x000fc80008000000 */
[----:B------:R-:W-:Y:S02]  /*0560*/  PLOP3.LUT P3, PT, P1, PT, UP2, 0x80, 0x8 ;  /* 0x000000000008781c */ /* 0x000fe40000f6f028 */
[----:B---3--:R-:W-:-:S13]  /*0570*/  ISETP.NE.AND P0, PT, R0, RZ, PT ;  /* 0x000000ff0000720c */ /* 0x008fda0003f05270 */
[----:B------:R-:W-:Y:S05]  /*0580*/  @P0 BRA `(.L_x_9) ;  /* 0x00000000005c0947 */ /* 0x000fea0003800000 */
[----:B------:R-:W-:Y:S01]  /*0590*/  UMOV UR4, 0x400 ;  /* 0x0000040000047882 */ /* 0x000fe20000000000 */
[----:B------:R-:W-:Y:S01]  /*05a0*/  UMOV UR8, 0x1 ;  /* 0x0000000100087882 */ /* 0x000fe20000000000 */
[----:B------:R-:W-:Y:S01]  /*05b0*/  UMOV UR6, 0x4 ;  /* 0x0000000400067882 */ /* 0x000fe20000000000 */
[----:B------:R-:W-:Y:S02]  /*05c0*/  ULEA UR4, UR52, UR4, 0x18 ;  /* 0x0000000434047291 */ /* 0x000fe4000f8ec0ff */
[----:B------:R-:W-:-:S04]  /*05d0*/  UIADD3 UR8, UPT, UPT, -UR8, 0x100000, URZ ;  /* 0x0010000008087890 */ /* 0x000fc8000fffe1ff */
[----:B------:R-:W-:Y:S02]  /*05e0*/  USHF.L.U32 UR9, UR8, 0xb, URZ ;  /* 0x0000000b08097899 */ /* 0x000fe400080006ff */
[----:B------:R-:W-:Y:S02]  /*05f0*/  USHF.L.U32 UR8, UR8, 0x1, URZ ;  /* 0x0000000108087899 */ /* 0x000fe400080006ff */
[----:B------:R-:W-:-:S04]  /*0600*/  UIADD3 UR6, UPT, UPT, -UR6, 0x100000, URZ ;  /* 0x0010000006067890 */ /* 0x000fc8000fffe1ff */
[----:B------:R-:W-:Y:S02]  /*0610*/  USHF.L.U32 UR7, UR6, 0xb, URZ ;  /* 0x0000000b06077899 */ /* 0x000fe400080006ff */
[----:B------:R-:W-:Y:S01]  /*0620*/  USHF.L.U32 UR6, UR6, 0x1, URZ ;  /* 0x0000000106067899 */ /* 0x000fe200080006ff */
[----:B------:R-:W-:Y:S01]  /*0630*/  ELECT P0, URZ, PT ;  /* 0x0000000000ff782f */ /* 0x000fe20003800000 */
[----:B------:R-:W3:Y:S02]  /*0640*/  FENCE.VIEW.ASYNC.S ;  /* 0x00000000000073c6 */ /* 0x000ee40000000000 */
[----:B---3--:R3:W4:Y:S08]  /*0650*/  SYNCS.EXCH.64 URZ, [UR4], UR8 ;  /* 0x0000000804ff75b2 */ /* 0x0087300008000100 */
[----:B------:R3:W1:Y:S01]  /*0660*/  SYNCS.EXCH.64 URZ, [UR4+0x28], UR6 ;  /* 0x0000280604ff75b2 */ /* 0x0006620008000100 */
        /* <DEDUP_REMOVED lines=8> */
[----:B------:R-:W-:Y:S01]  /*06f0*/  NOP ;  /* 0x0000000000007918 */ /* 0x000fe20000000000 */
.L_x_9:
[----:B------:R-:W2:Y:S01]  /*0700*/  SHFL.IDX PT, R0, R91, RZ, 0x1f ;  /* 0x00001fff5b007589 */ /* 0x000ea200000e0000 */
[----:B------:R-:W-:Y:S01]  /*0710*/  NOP ;  /* 0x0000000000007918 */ /* 0x000fe20000000000 */
[----:B--2---:R-:W-:-:S13]  /*0720*/  ISETP.NE.AND P0, PT, R0, 0x1, PT ;  /* 0x000000010000780c */ /* 0x004fda0003f05270 */
[----:B------:R-:W-:Y:S05]  /*0730*/  @P0 BRA `(.L_x_10) ;  /* 0x0000000000540947 */ /* 0x000fea0003800000 */
[----:B---3--:R-:W-:Y:S01]  /*0740*/  UMOV UR4, 0x400 ;  /* 0x0000040000047882 */ /* 0x008fe20000000000 */
        /* <DEDUP_REMOVED lines=10> */
[----:B------:R-:W2:Y:S02]  /*07f0*/  FENCE.VIEW.ASYNC.S ;  /* 0x00000000000073c6 */ /* 0x000ea40000000000 */
[----:B--2---:R2:W3:Y:S08]  /*0800*/  SYNCS.EXCH.64 URZ, [UR4+0x50], UR8 ;  /* 0x0000500804ff75b2 */ /* 0x0044f00008000100 */
        /* <DEDUP_REMOVED lines=8> */
.L_x_10:
[----:B------:R-:W4:Y:S01]  /*0890*/  SHFL.IDX PT, R0, R91, RZ, 0x1f ;  /* 0x00001fff5b007589 */ /* 0x000f2200000e0000 */
[----:B------:R-:W-:Y:S01]  /*08a0*/  NOP ;  /* 0x0000000000007918 */ /* 0x000fe20000000000 */
[----:B----4-:R-:W-:-:S13]  /*08b0*/  ISETP.NE.AND P0, PT, R0, 0x3, PT ;  /* 0x000000030000780c */ /* 0x010fda0003f05270 */
[----:B------:R-:W-:Y:S05]  /*08c0*/  @P0 BRA `(.L_x_11) ;  /* 0x00000000002c0947 */ /* 0x000fea0003800000 */
[----:B--23--:R-:W-:Y:S01]  /*08d0*/  UMOV UR6, 0x400 ;  /* 0x0000040000067882 */ /* 0x00cfe20000000000 */
[----:B------:R-:W-:Y:S01]  /*08e0*/  UMOV UR4, 0x20 ;  /* 0x0000002000047882 */ /* 0x000fe20000000000 */
[----:B------:R-:W-:Y:S02]  /*08f0*/  ULEA UR6, UR52, UR6, 0x18 ;  /* 0x0000000634067291 */ /* 0x000fe4000f8ec0ff */
[----:B------:R-:W-:-:S04]  /*0900*/  UIADD3 UR4, UPT, UPT, -UR4, 0x100000, URZ ;  /* 0x0010000004047890 */ /* 0x000fc8000fffe1ff */
[----:B------:R-:W-:Y:S02]  /*0910*/  USHF.L.U32 UR5, UR4, 0xb, URZ ;  /* 0x0000000b04057899 */ /* 0x000fe400080006ff */
[----:B------:R-:W-:Y:S01]  /*0920*/  USHF.L.U32 UR4, UR4, 0x1, URZ ;  /* 0x0000000104047899 */ /* 0x000fe200080006ff */
[----:B------:R-:W-:Y:S01]  /*0930*/  ELECT P0, URZ, PT ;  /* 0x0000000000ff782f */ /* 0x000fe20003800000 */
[----:B------:R-:W2:Y:S10]  /*0940*/  FENCE.VIEW.ASYNC.S ;  /* 0x00000000000073c6 */ /* 0x000eb40000000000 */
[----:B--2---:R4:W2:Y:S01]  /*0950*/  SYNCS.EXCH.64 URZ, [UR6+0x90], UR4 ;  /* 0x0000900406ff75b2 */ /* 0x0048a20008000100 */
[----:B------:R4:W3:Y:S02]  /*0960*/  SYNCS.EXCH.64 URZ, [UR6+0x98], UR4 ;  /* 0x0000980406ff75b2 */ /* 0x0008e40008000100 */
[----:B----4-:R-:W-:Y:S01]  /*0970*/  NOP ;  /* 0x0000000000007918 */ /* 0x010fe20000000000 */
.L_x_11:
[----:B------:R-:W4:Y:S01]  /*0980*/  SHFL.IDX PT, R0, R91, RZ, 0x1f ;  /* 0x00001fff5b007589 */ /* 0x000f2200000e0000 */
[----:B------:R-:W-:Y:S01]  /*0990*/  NOP ;  /* 0x0000000000007918 */ /* 0x000fe20000000000 */
[----:B----4-:R-:W-:-:S13]  /*09a0*/  ISETP.NE.AND P0, PT, R0, 0x4, PT ;  /* 0x000000040000780c */ /* 0x010fda0003f05270 */
[----:B------:R-:W-:Y:S05]  /*09b0*/  @P0 BRA `(.L_x_12) ;  /* 0x0000000000480947 */ /* 0x000fea0003800000 */
[----:B--23--:R-:W-:Y:S01]  /*09c0*/  UMOV UR4, 0x720 ;  /* 0x0000072000047882 */ /* 0x00cfe20000000000 */
[----:B------:R-:W-:Y:S01]  /*09d0*/  UMOV UR6, 0x400 ;  /* 0x0000040000067882 */ /* 0x000fe20000000000 */
[----:B------:R-:W-:Y:S01]  /*09e0*/  USEL UR4, UR4, 0x620, UP4 ;  /* 0x0000062004047887 */ /* 0x000fe2000a000000 */
        /* <DEDUP_REMOVED lines=10> */
[----:B--2---:R4:W2:Y:S08]  /*0a90*/  SYNCS.EXCH.64 URZ, [UR6+0xa0], UR8 ;  /* 0x0000a00806ff75b2 */ /* 0x0048b00008000100 */
[----:B------:R4:W3:Y:S01]  /*0aa0*/  SYNCS.EXCH.64 URZ, [UR6+0xb0], UR4 ;  /* 0x0000b00406ff75b2 */ /* 0x0008e20008000100 */
[----:B------:R4:W1:Y:S01]  /*0ab0*/  SYNCS.EXCH.64 URZ, [UR6+0xa8], UR8 ;  /* 0x0000a80806ff75b2 */ /* 0x0008620008000100 */
[----:B------:R4:W1:Y:S02]  /*0ac0*/  SYNCS.EXCH.64 URZ, [UR6+0xb8], UR4 ;  /* 0x0000b80406ff75b2 */ /* 0x0008640008000100 */
[----:B----4-:R-:W-:Y:S01]  /*0ad0*/  NOP ;  /* 0x0000000000007918 */ /* 0x010fe20000000000 */
.L_x_12:
[----:B------:R-:W4:Y:S01]  /*0ae0*/  SHFL.IDX PT, R0, R91, RZ, 0x1f ;  /* 0x00001fff5b007589 */ /* 0x000f2200000e0000 */
[----:B------:R-:W-:Y:S01]  /*0af0*/  NOP ;  /* 0x0000000000007918 */ /* 0x000fe20000000000 */
[----:B----4-:R-:W-:-:S13]  /*0b00*/  ISETP.NE.AND P0, PT, R0, 0x5, PT ;  /* 0x000000050000780c */ /* 0x010fda0003f05270 */
[----:B------:R-:W-:Y:S05]  /*0b10*/  @P0 BRA `(.L_x_13) ;  /* 0x0000000000440947 */ /* 0x000fea0003800000 */
[----:B--23--:R-:W-:Y:S01]  /*0b20*/  UMOV UR4, 0x400 ;  /* 0x0000040000047882 */ /* 0x00cfe20000000000 */
        /* <DEDUP_REMOVED lines=16> */
.L_x_13:
[----:B------:R-:W4:Y:S01]  /*0c30*/  SHFL.IDX PT, R0, R91, RZ, 0x1f ;  /* 0x00001fff5b007589 */ /* 0x000f2200000e0000 */
[----:B------:R-:W-:Y:S01]  /*0c40*/  ISETP.NE.OR P1, PT, RZ, UR18, !P1 ;  /* 0x00000012ff007c0c */ /* 0x000fe2000cf25670 */
        /* <DEDUP_REMOVED lines=12> */
[----:B------:R4:W3:Y:S01]  /*0d10*/  SYNCS.EXCH.64 URZ, [UR4+0xf0], UR6 ;  /* 0x0000f00604ff75b2 */ /* 0x0008e20008000100 */
[----:B------:R4:W1:Y:S01]  /*0d20*/  SYNCS.EXCH.64 URZ, [UR4+0xe8], UR6 ;  /* 0x0000e80604ff75b2 */ /* 0x0008620008000100 */
[----:B------:R4:W1:Y:S02]  /*0d30*/  SYNCS.EXCH.64 URZ, [UR4+0xf8], UR6 ;  /* 0x0000f80604ff75b2 */ /* 0x0008640008000100 */
[----:B----4-:R-:W-:Y:S01]  /*0d40*/  NOP ;  /* 0x0000000000007918 */ /* 0x010fe20000000000 */
.L_x_14:
[----:B------:R-:W-:Y:S01]  /*0d50*/  VOTEU.ALL UP0, P1 ;  /* 0x0000000000ff7886 */ /* 0x000fe20000800000 */
[----:B--23--:R-:W-:Y:S01]  /*0d60*/  UMOV UR4, 0x20 ;  /* 0x0000002000047882 */ /* 0x00cfe20000000000 */
[----:B------:R-:W2:Y:S01]  /*0d70*/  LDCU UR7, c[0x0][0x36c] ;  /* 0x00006d80ff0777ac */ /* 0x000ea20008000800 */
[----:B------:R-:W-:Y:S01]  /*0d80*/  NOP ;  /* 0x0000000000007918 */ /* 0x000fe20000000000 */
[----:B-1----:R-:W-:Y:S01]  /*0d90*/  LOP3.LUT R3, R107, 0x1f, RZ, 0xc0, !PT ;  /* 0x0000001f6b037812 */ /* 0x002fe200078ec0ff */
[----:B------:R-:W-:Y:S01]  /*0da0*/  @!UP0 UMOV UR6, 0x400 ;  /* 0x0000040000068882 */ /* 0x000fe20000000000 */
[----:B------:R-:W-:-:S04]  /*0db0*/  @!UP0 UIADD3 UR4, UPT, UPT, -UR4, 0x100000, URZ ;  /* 0x0010000004048890 */ /* 0x000fc8000fffe1ff */
[----:B------:R-:W-:Y:S02]  /*0dc0*/  @!UP0 USHF.L.U32 UR5, UR4, 0xb, URZ ;  /* 0x0000000b04058899 */ /* 0x000fe400080006ff */
[----:B------:R-:W-:Y:S02]  /*0dd0*/  @!UP0 USHF.L.U32 UR4, UR4, 0x1, URZ ;  /* 0x0000000104048899 */ /* 0x000fe400080006ff */
[----:B------:R-:W-:Y:S01]  /*0de0*/  @!UP0 ULEA UR6, UR52, UR6, 0x18 ;  /* 0x0000000634068291 */ /* 0x000fe2000f8ec0ff */
[----:B------:R-:W-:Y:S01]  /*0df0*/  VOTEU.ALL UP0, P1 ;  /* 0x0000000000ff7886 */ /* 0x000fe20000800000 */
[----:B------:R-:W-:Y:S02]  /*0e00*/  UISETP.NE.AND UP5, UPT, UR18, URZ, UPT ;  /* 0x000000ff1200728c */ /* 0x000fe4000bfa5270 */
[----:B--2---:R-:W-:Y:S01]  /*0e10*/  UISETP.EQ.U32.AND UP6, UPT, UR7, 0x1, UPT ;  /* 0x000000010700788c */ /* 0x004fe2000bfc2070 */
[----:B------:R-:W1:Y:S07]  /*0e20*/  FENCE.VIEW.ASYNC.S ;  /* 0x00000000000073c6 */ /* 0x000e6e0000000000 */
[----:B-1----:R1:W2:Y:S01]  /*0e30*/  @!UP0 SYNCS.EXCH.64 URZ, [UR6+0x100], UR4 ;  /* 0x0001000406ff85b2 */ /* 0x0022a20008000100 */
[----:B------:R-:W-:Y:S05]  /*0e40*/  BRA.U !UP6, `(.L_x_15) ;  /* 0x000000010e087547 */ /* 0x000fea000b800000 */
[----:B--2---:R-:W-:Y:S01]  /*0e50*/  UCGABAR_ARV ;  /* 0x00000000000079c7 */ /* 0x004fe20008000000 */
[----:B------:R-:W-:Y:S05]  /*0e60*/  BRA `(.L_x_16) ;  /* 0x0000000000047947 */ /* 0x000fea0003800000 */
.L_x_15:
[----:B--2---:R-:W-:Y:S01]  /*0e70*/  NOP ;  /* 0x0000000000007918 */ /* 0x004fe20000000000 */
.L_x_16:
[----:B------:R-:W2:Y:S01]  /*0e80*/  S2UR UR31, SR_CTAID.X ;  /* 0x00000000001f79c3 */ /* 0x000ea20000002500 */
[----:B------:R-:W-:-:S05]  /*0e90*/  CS2R.32 R93, SR_CgaSize ;  /* 0x00000000005d7805 */ /* 0x000fca0000008a00 */
[----:B------:R-:W-:-:S05]  /*0ea0*/  IMAD R93, R93, -0xa0, RZ ;  /* 0xffffff605d5d7824 */ /* 0x000fca00078e02ff */
[----:B-1----:R-:W-:-:S14]  /*0eb0*/  R2UR UR5, R93 ;  /* 0x000000005d0572ca */ /* 0x002fdc00000e0000 */
[----:B------:R-:W1:Y:S01]  /*0ec0*/  LDCU UR5, c[0x0][UR5+0x2b0] ;  /* 0x00005600050577ac */ /* 0x000e620008000800 */
[----:B------:R-:W-:-:S05]  /*0ed0*/  CS2R.32 R93, SR_CgaSize ;  /* 0x00000000005d7805 */ /* 0x000fca0000008a00 */
[----:B------:R-:W-:-:S05]  /*0ee0*/  IMAD R93, R93, -0xa0, RZ ;  /* 0xffffff605d5d7824 */ /* 0x000fca00078e02ff */
[----:B------:R-:W-:-:S14]  /*0ef0*/  R2UR UR4, R93 ;  /* 0x000000005d0472ca */ /* 0x000fdc00000e0000 */
[----:B------:R-:W3:Y:S01]  /*0f00*/  LDCU UR4, c[0x0][UR4+0x2b4] ;  /* 0x00005680040477ac */ /* 0x000ee20008000800 */
[----:B------:R-:W4:Y:S01]  /*0f10*/  S2UR UR30, SR_CTAID.Y ;  /* 0x00000000001e79c3 */ /* 0x000f220000002600 */
[----:B------:R-:W-:-:S05]  /*0f20*/  CS2R.32 R93, SR_CgaSize ;  /* 0x00000000005d7805 */ /* 0x000fca0000008a00 */
[----:B------:R-:W-:-:S05]  /*0f30*/  IMAD R93, R93, -0xa0, RZ ;  /* 0xffffff605d5d7824 */ /* 0x000fca00078e02ff */
[----:B------:R-:W-:-:S14]  /*0f40*/  R2UR UR7, R93 ;  /* 0x000000005d0772ca */ /* 0x000fdc00000e0000 */
[----:B------:R-:W3:Y:S01]  /*0f50*/  LDCU UR7, c[0x0][UR7+0x2a0] ;  /* 0x00005400070777ac */ /* 0x000ee20008000800 */
[----:B------:R-:W-:-:S05]  /*0f60*/  CS2R.32 R93, SR_CgaSize ;  /* 0x00000000005d7805 */ /* 0x000fca0000008a00 */
[----:B------:R-:W-:-:S05]  /*0f70*/  IMAD R93, R93, -0xa0, RZ ;  /* 0xffffff605d5d7824 */ /* 0x000fca00078e02ff */
[----:B------:R-:W-:-:S14]  /*0f80*/  R2UR UR8, R93 ;  /* 0x000000005d0872ca */ /* 0x000fdc00000e0000 */
[----:B------:R-:W3:Y:S01]  /*0f90*/  LDCU UR8, c[0x0][UR8+0x2a4] ;  /* 0x00005480080877ac */ /* 0x000ee20008000800 */
[----:B------:R-:W-:Y:S01]  /*0fa0*/  UISETP.GT.U32.AND UP0, UPT, UR47, 0xffff, UPT ;  /* 0x0000ffff2f00788c */ /* 0x000fe2000bf04070 */
[----:B------:R-:W3:Y:S01]  /*0fb0*/  LDCU UR19, c[0x0][0xb24] ;  /* 0x00016480ff1377ac */ /* 0x000ee20008000800 */
[----:B------:R-:W3:Y:S01]  /*0fc0*/  LDCU UR45, c[0x0][0xb24] ;  /* 0x00016480ff2d77ac */ /* 0x000ee20008000800 */
[----:B--2---:R-:W-:Y:S01]  /*0fd0*/  I2FP.F32.U32 R2, UR31 ;  /* 0x0000001f00027c45 */ /* 0x004fe20008201000 */
[----:B------:R-:W2:Y:S04]  /*0fe0*/  LDCU UR23, c[0x0][0xb30] ;  /* 0x00016600ff1777ac */ /* 0x000ea80008000800 */
[----:B-1----:R-:W-:Y:S01]  /*0ff0*/  FMUL R2, R2, UR5 ;  /* 0x0000000502027c20 */ /* 0x002fe20008400000 */
[----:B------:R-:W-:Y:S01]  /*1000*/  USHF.L.U32 UR24, UR52, 0x9, URZ ;  /* 0x0000000934187899 */ /* 0x000fe200080006ff */
[----:B----4-:R-:W-:Y:S01]  /*1010*/  I2FP.F32.U32 R0, UR30 ;  /* 0x0000001e00007c45 */ /* 0x010fe20008201000 */
[----:B------:R-:W-:-:S03]  /*1020*/  USHF.L.U32 UR46, UR31, 0x7, URZ ;  /* 0x000000071f2e7899 */ /* 0x000fc600080006ff */
[----:B------:R-:W1:Y:S01]  /*1030*/  F2I.U32.TRUNC.NTZ R2, R2 ;  /* 0x0000000200027305 */ /* 0x000e62000020f000 */
[----:B------:R-:W-:Y:S01]  /*1040*/  USEL UR21, UR47, 0xffff, !UP0 ;  /* 0x0000ffff2f157887 */ /* 0x000fe2000c000000 */
[----:B---3--:R-:W-:-:S06]  /*1050*/  FMUL R0, R0, UR4 ;  /* 0x0000000400007c20 */ /* 0x008fcc0008400000 */
[----:B------:R-:W3:Y:S01]  /*1060*/  F2I.U32.TRUNC.NTZ R0, R0 ;  /* 0x0000000000007305 */ /* 0x000ee2000020f000 */
[----:B-1----:R-:W-:Y:S02]  /*1070*/  R2UR UR4, R2 ;  /* 0x00000000020472ca */ /* 0x002fe400000e0000 */
[----:B------:R-:W-:Y:S02]  /*1080*/  PRMT R2, RZ, 0x7610, R2 ;  /* 0x00007610ff027816 */ /* 0x000fe40000000002 */
[----:B---3--:R-:W-:Y:S02]  /*1090*/  R2UR UR6, R0 ;  /* 0x00000000000672ca */ /* 0x008fe400000e0000 */
[----:B------:R-:W-:-:S07]  /*10a0*/  PRMT R0, RZ, 0x7610, R0 ;  /* 0x00007610ff007816 */ /* 0x000fce0000000000 */
[----:B------:R-:W-:-:S04]  /*10b0*/  UIADD3 UR5, UPT, UPT, -UR4, URZ, URZ ;  /* 0x000000ff04057290 */ /* 0x000fc8000fffe1ff */
[----:B------:R-:W-:Y:S02]  /*10c0*/  UIMAD UR5, UR7, UR5, UR31 ;  /* 0x00000005070572a4 */ /* 0x000fe4000f8e021f */
[----:B------:R-:W-:-:S04]  /*10d0*/  UIADD3 UR4, UPT, UPT, -UR6, URZ, URZ ;  /* 0x000000ff06047290 */ /* 0x000fc8000fffe1ff */
[----:B------:R-:W-:Y:S01]  /*10e0*/  IMAD.U32 R93, RZ, RZ, UR5 ;  /* 0x00000005ff5d7e24 */ /* 0x000fe2000f8e00ff */
[----:B------:R-:W-:-:S06]  /*10f0*/  UIMAD UR4, UR8, UR4, UR30 ;  /* 0x00000004080472a4 */ /* 0x000fcc000f8e021e */
[----:B------:R-:W-:Y:S01]  /*1100*/  IMAD.U32 R92, RZ, RZ, UR4 ;  /* 0x00000004ff5c7e24 */ /* 0x000fe2000f8e00ff */
[----:B--2---:R-:W-:Y:S06]  /*1110*/  BRA.U UP5, `(.L_x_17) ;  /* 0x00000001056c7547 */ /* 0x004fec000b800000 */
[----:B------:R-:W-:Y:S02]  /*1120*/  R2UR UR4, R92 ;  /* 0x000000005c0472ca */ /* 0x000fe400000e0000 */
[----:B------:R-:W-:-:S11]  /*1130*/  R2UR UR10, R93 ;  /* 0x000000005d0a72ca */ /* 0x000fd600000e0000 */
[----:B------:R-:W-:Y:S02]  /*1140*/  UISETP.NE.AND UP0, UPT, UR4, URZ, UPT ;  /* 0x000000ff0400728c */ /* 0x000fe4000bf05270 */
[----:B------:R-:W-:Y:S02]  /*1150*/  ULOP3.LUT UR4, UR10, 0x2, URZ, 0x3c, !UPT ;  /* 0x000000020a047892 */ /* 0x000fe4000f8e3cff */
[----:B------:R-:W-:Y:S02]  /*1160*/  UISETP.GT.U32.AND UP2, UPT, UR10, 0x1, UP0 ;  /* 0x000000010a00788c */ /* 0x000fe40008744070 */
[----:B------:R-:W-:Y:S02]  /*1170*/  ULOP3.LUT UR5, UR10, 0x4, URZ, 0x3c, !UPT ;  /* 0x000000040a057892 */ /* 0x000fe4000f8e3cff */
[----:B------:R-:W-:Y:S02]  /*1180*/  USEL UR8, URZ, 0x1, UP2 ;  /* 0x00000001ff087887 */ /* 0x000fe40009000000 */
[----:B------:R-:W-:-:S02]  /*1190*/  USEL UR7, URZ, 0x2, UP2 ;  /* 0x00000002ff077887 */ /* 0x000fc40009000000 */
[----:B------:R-:W-:Y:S02]  /*11a0*/  UISETP.GT.U32.AND UP2, UPT, UR4, 0x1, UP0 ;  /* 0x000000010400788c */ /* 0x000fe40008744070 */
[----:B------:R-:W-:Y:S02]  /*11b0*/  ULOP3.LUT UR4, UR10, 0x6, URZ, 0x3c, !UPT ;  /* 0x000000060a047892 */ /* 0x000fe4000f8e3cff */
[----:B------:R-:W-:Y:S02]  /*11c0*/  USEL UR6, URZ, 0x4, UP2 ;  /* 0x00000004ff067887 */ /* 0x000fe40009000000 */
[----:B------:R-:W-:Y:S02]  /*11d0*/  USEL UR9, URZ, 0x8, UP2 ;  /* 0x00000008ff097887 */ /* 0x000fe40009000000 */
[----:B------:R-:W-:Y:S02]  /*11e0*/  UISETP.GT.U32.AND UP2, UPT, UR5, 0x1, UP0 ;  /* 0x000000010500788c */ /* 0x000fe40008744070 */
[----:B------:R-:W-:-:S02]  /*11f0*/  UISETP.GT.U32.AND UP0, UPT, UR4, 0x1, UP0 ;  /* 0x000000010400788c */ /* 0x000fc40008704070 */
[----:B------:R-:W-:Y:S02]  /*1200*/  USEL UR4, URZ, 0x10, UP2 ;  /* 0x00000010ff047887 */ /* 0x000fe40009000000 */
[----:B------:R-:W-:Y:S02]  /*1210*/  UIADD3 UR5, UPT, UPT, UR6, UR7, UR8 ;  /* 0x0000000706057290 */ /* 0x000fe4000fffe008 */
[----:B------:R-:W-:Y:S02]  /*1220*/  USEL UR7, URZ, 0x40, UP0 ;  /* 0x00000040ff077887 */ /* 0x000fe40008000000 */
[----:B------:R-:W-:Y:S02]  /*1230*/  USEL UR8, URZ, 0x20, UP2 ;  /* 0x00000020ff087887 */ /* 0x000fe40009000000 */
[----:B------:R-:W-:Y:S02]  /*1240*/  UIADD3 UR5, UPT, UPT, UR4, UR5, UR9 ;  /* 0x0000000504057290 */ /* 0x000fe4000fffe009 */
[----:B------:R-:W-:-:S02]  /*1250*/  ULOP3.LUT UR4, UR10, 0xfffffffe, URZ, 0xc0, !UPT ;  /* 0xfffffffe0a047892 */ /* 0x000fc4000f8ec0ff */
[----:B------:R-:W-:Y:S02]  /*1260*/  USEL UR6, URZ, 0x80, UP0 ;  /* 0x00000080ff067887 */ /* 0x000fe40008000000 */
[----:B------:R-:W-:-:S03]  /*1270*/  UIADD3 UR5, UPT, UPT, UR7, UR5, UR8 ;  /* 0x0000000507057290 */ /* 0x000fc6000fffe008 */
[----:B------:R-:W-:Y:S01]  /*1280*/  UMOV UR7, 0x3 ;  /* 0x0000000300077882 */ /* 0x000fe20000000000 */
[----:B------:R-:W-:Y:S02]  /*1290*/  UIADD3 UR5, UPT, UPT, UR5, UR6, URZ ;  /* 0x0000000605057290 */ /* 0x000fe4000fffe0ff */
[----:B------:R-:W-:-:S04]  /*12a0*/  USHF.L.U32 UR4, UR7, UR4, URZ ;  /* 0x0000000407047299 */ /* 0x000fc800080006ff */
[----:B------:R-:W-:Y:S02]  /*12b0*/  IMAD.U32 R2, RZ, RZ, UR5 ;  /* 0x00000005ff027e24 */ /* 0x000fe4000f8e00ff */
[----:B------:R-:W-:-:S07]  /*12c0*/  IMAD.U32 R0, RZ, RZ, UR4 ;  /* 0x00000004ff007e24 */ /* 0x000fce000f8e00ff */
.L_x_17:
[----:B------:R-:W1:Y:S01]  /*12d0*/  S2UR UR36, SR_CTAID.Z ;  /* 0x00000000002479c3 */ /* 0x000e620000002700 */
[----:B------:R-:W-:Y:S01]  /*12e0*/  UISETP.GE.AND UP0, UPT, UR19, 0x1, UPT ;  /* 0x000000011300788c */ /* 0x000fe2000bf06270 */
[----:B------:R-:W-:-:S08]  /*12f0*/  UMOV UR25, 0x55 ;  /* 0x0000005500197882 */ /* 0x000fd00000000000 */
[----:B------:R-:W-:Y:S05]  /*1300*/  BRA.U !UP0, `(.L_x_18) ;  /* 0x0000000108d07547 */ /* 0x000fea000b800000 */
[----:B------:R-:W2:Y:S01]  /*1310*/  LDCU.128 UR12, c[0x0][0xb10] ;  /* 0x00016200ff0c77ac */ /* 0x000ea20008000c00 */
[----:B------:R-:W3:Y:S01]  /*1320*/  LDCU UR6, c[0x0][0x370] ;  /* 0x00006e00ff0677ac */ /* 0x000ee20008000800 */
[----:B------:R-:W4:Y:S01]  /*1330*/  LDCU UR7, c[0x0][0x374] ;  /* 0x00006e80ff0777ac */ /* 0x000f220008000800 */
[----:B------:R-:W1:Y:S01]  /*1340*/  LDCU UR20, c[0x0][0xb0c] ;  /* 0x00016180ff1477ac */ /* 0x000e620008000800 */
[----:B------:R-:W1:Y:S01]  /*1350*/  LDCU UR22, c[0x0][0xb20] ;  /* 0x00016400ff1677ac */ /* 0x000e620008000800 */
[----:B------:R-:W1:Y:S01]  /*1360*/  LDCU.64 UR8, c[0x0][0xb28] ;  /* 0x00016500ff0877ac */ /* 0x000e620008000a00 */
[----:B--2---:R-:W-:Y:S02]  /*1370*/  UISETP.NE.AND UP3, UPT, UR14, 0x1, UPT ;  /* 0x000000010e00788c */ /* 0x004fe4000bf65270 */
[----:B----4-:R-:W-:Y:S02]  /*1380*/  UIMAD.WIDE.U32 UR10, UR7, UR15, URZ ;  /* 0x0000000f070a72a5 */ /* 0x010fe4000f8e00ff */
[----:B---3--:R-:W-:-:S02]  /*1390*/  UIMAD.WIDE.U32 UR16, UR6, UR12, URZ ;  /* 0x0000000c061072a5 */ /* 0x008fc4000f8e00ff */
[----:B-1----:R-:W-:Y:S02]  /*13a0*/  UISETP.NE.AND UP0, UPT, UR20, 0x1, UPT ;  /* 0x000000011400788c */ /* 0x002fe4000bf05270 */
[----:B------:R-:W-:Y:S01]  /*13b0*/  UIMAD.WIDE.U32 UR4, UR31, UR12, URZ ;  /* 0x0000000c1f0472a5 */ /* 0x000fe2000f8e00ff */
[----:B------:R-:W-:Y:S02]  /*13c0*/  UMOV UR10, UR11 ;  /* 0x0000000b000a7c82 */ /* 0x000fe40008000000 */
[----:B------:R-:W-:Y:S01]  /*13d0*/  UMOV UR16, UR17 ;  /* 0x0000001100107c82 */ /* 0x000fe20008000000 */
[----:B------:R-:W-:Y:S02]  /*13e0*/  @UP3 USHF.R.U32.HI UR7, URZ, UR22, UR10 ;  /* 0x00000016ff073299 */ /* 0x000fe4000801160a */
[----:B------:R-:W-:Y:S02]  /*13f0*/  UISETP.NE.AND UP2, UPT, UR19, 0x1, UPT ;  /* 0x000000011300788c */ /* 0x000fe4000bf45270 */
[----:B------:R-:W-:-:S02]  /*1400*/  USHF.R.U32.HI UR5, URZ, UR13, UR5 ;  /* 0x0000000dff057299 */ /* 0x000fc40008011605 */
[----:B------:R-:W-:Y:S02]  /*1410*/  @UP0 USHF.R.U32.HI UR6, URZ, UR13, UR16 ;  /* 0x0000000dff060299 */ /* 0x000fe40008011610 */
[----:B------:R-:W-:Y:S02]  /*1420*/  UIMAD.WIDE.U32 UR12, UR30, UR15, URZ ;  /* 0x0000000f1e0c72a5 */ /* 0x000fe4000f8e00ff */
[----:B------:R-:W-:Y:S02]  /*1430*/  UIMAD.WIDE.U32 UR10, UR7, UR8, URZ ;  /* 0x00000008070a72a5 */ /* 0x000fe4000f8e00ff */
[----:B------:R-:W-:Y:S02]  /*1440*/  UIMAD.WIDE.U32 UR16, UR6, UR8, URZ ;  /* 0x00000008061072a5 */ /* 0x000fe4000f8e00ff */
[----:B------:R-:W-:Y:S01]  /*1450*/  USEL UR5, UR31, UR5, !UP0 ;  /* 0x000000051f057287 */ /* 0x000fe2000c000000 */
[----:B------:R-:W-:Y:S02]  /*1460*/  UMOV UR4, UR13 ;  /* 0x0000000d00047c82 */ /* 0x000fe40008000000 */
[----:B------:R-:W-:Y:S01]  /*1470*/  UMOV UR10, UR11 ;  /* 0x0000000b000a7c82 */ /* 0x000fe20008000000 */
[----:B------:R-:W-:-:S02]  /*1480*/  USHF.R.U32.HI UR4, URZ, UR22, UR4 ;  /* 0x00000016ff047299 */ /* 0x000fc40008011604 */
[----:B------:R-:W-:Y:S01]  /*1490*/  @UP2 USHF.R.U32.HI UR7, URZ, UR9, UR10 ;  /* 0x00000009ff072299 */ /* 0x000fe2000801160a */
[----:B------:R-:W-:Y:S01]  /*14a0*/  UMOV UR16, UR17 ;  /* 0x0000001100107c82 */ /* 0x000fe20008000000 */
[----:B------:R-:W-:Y:S02]  /*14b0*/  USEL UR4, UR30, UR4, !UP3 ;  /* 0x000000041e047287 */ /* 0x000fe4000d800000 */
[----:B------:R-:W-:Y:S02]  /*14c0*/  @UP2 USHF.R.U32.HI UR6, URZ, UR9, UR16 ;  /* 0x00000009ff062299 */ /* 0x000fe40008011610 */
[----:B------:R-:W-:Y:S02]  /*14d0*/  UIMAD UR7, UR7, UR19, URZ ;  /* 0x00000013070772a4 */ /* 0x000fe4000f8e02ff */
[----:B------:R-:W-:Y:S02]  /*14e0*/  UIMAD UR12, UR6, UR19, URZ ;  /* 0x00000013060c72a4 */ /* 0x000fe4000f8e02ff */
[----:B------:R-:W-:-:S02]  /*14f0*/  UISETP.GE.AND UP0, UPT, UR4, UR7, UPT ;  /* 0x000000070400728c */ /* 0x000fc4000bf06270 */
[----:B------:R-:W-:Y:S02]  /*1500*/  UIMAD.WIDE.U32 UR10, UR4, UR8, URZ ;  /* 0x00000008040a72a5 */ /* 0x000fe4000f8e00ff */
[----:B------:R-:W-:Y:S02]  /*1510*/  UISETP.GE.OR UP0, UPT, UR5, UR12, UP0 ;  /* 0x0000000c0500728c */ /* 0x000fe40008706670 */
[----:B------:R-:W-:Y:S02]  /*1520*/  UIMAD.WIDE.U32 UR12, UR5, UR8, URZ ;  /* 0x00000008050c72a5 */ /* 0x000fe4000f8e00ff */
[----:B------:R-:W-:Y:S01]  /*1530*/  UIADD3 UR10, UPT, UPT, -UR4, URZ, URZ ;  /* 0x000000ff040a7290 */ /* 0x000fe2000fffe1ff */
[----:B------:R-:W-:Y:S01]  /*1540*/  UMOV UR8, UR11 ;  /* 0x0000000b00087c82 */ /* 0x000fe20008000000 */
[----:B------:R-:W-:Y:S02]  /*1550*/  UIADD3 UR11, UPT, UPT, -UR5, URZ, URZ ;  /* 0x000000ff050b7290 */ /* 0x000fe4000fffe1ff */
[----:B------:R-:W-:-:S03]  /*1560*/  USHF.R.U32.HI UR8, URZ, UR9, UR8 ;  /* 0x00000009ff087299 */ /* 0x000fc60008011608 */
[----:B------:R-:W-:Y:S01]  /*1570*/  @!UP0 UMOV UR7, UR13 ;  /* 0x0000000d00078c82 */ /* 0x000fe20008000000 */
[----:B------:R-:W-:Y:S02]  /*1580*/  UIMAD UR30, UR14, UR10, UR30 ;  /* 0x0000000a0e1e72a4 */ /* 0x000fe4000f8e021e */
[----:B------:R-:W-:Y:S02]  /*1590*/  USEL UR8, UR4, UR8, !UP2 ;  /* 0x0000000804087287 */ /* 0x000fe4000d000000 */
[----:B------:R-:W-:Y:S02]  /*15a0*/  @!UP0 USHF.R.U32.HI UR7, URZ, UR9, UR7 ;  /* 0x00000009ff078299 */ /* 0x000fe40008011607 */
[----:B------:R-:W-:Y:S02]  /*15b0*/  UIADD3 UR9, UPT, UPT, -UR8, URZ, URZ ;  /* 0x000000ff08097290 */ /* 0x000fe4000fffe1ff */
[----:B------:R-:W-:Y:S02]  /*15c0*/  @!UP0 USEL UR7, UR5, UR7, !UP2 ;  /* 0x0000000705078287 */ /* 0x000fe4000d000000 */
[----:B------:R-:W-:-:S02]  /*15d0*/  UIMAD UR9, UR19, UR9, UR4 ;  /* 0x00000009130972a4 */ /* 0x000fc4000f8e0204 */
[----:B------:R-:W-:Y:S02]  /*15e0*/  @!UP0 UIADD3 UR8, UPT, UPT, UR8, -UR7, URZ ;  /* 0x8000000708088290 */ /* 0x000fe4000fffe0ff */
[----:B------:R-:W-:Y:S02]  /*15f0*/  @!UP0 UIMAD UR6, UR9, UR6, UR7 ;  /* 0x00000006090682a4 */ /* 0x000fe4000f8e0207 */
[----:B------:R-:W-:Y:S02]  /*1600*/  @!UP0 UIMAD UR4, UR8, UR19, UR5 ;  /* 0x00000013080482a4 */ /* 0x000fe4000f8e0205 */
[----:B------:R-:W-:Y:S02]  /*1610*/  UIMAD UR31, UR20, UR11, UR31 ;  /* 0x0000000b141f72a4 */ /* 0x000fe4000f8e021f */
[----:B------:R-:W-:Y:S01]  /*1620*/  UIMAD UR30, UR4, UR14, UR30 ;  /* 0x0000000e041e72a4 */ /* 0x000fe2000f8e021e */
[----:B------:R-:W-:Y:S02]  /*1630*/  @!UP0 UMOV UR5, UR6 ;  /* 0x0000000600058c82 */ /* 0x000fe40008000000 */
[----:B------:R-:W-:-:S12]  /*1640*/  UIMAD UR31, UR5, UR20, UR31 ;  /* 0x00000014051f72a4 */ /* 0x000fd8000f8e021f */
.L_x_18:
[----:B------:R-:W-:Y:S02]  /*1650*/  UISETP.NE.AND UP2, UPT, UR23, 0x1, UPT ;  /* 0x000000011700788c */ /* 0x000fe4000bf45270 */
[----:B------:R-:W-:Y:S02]  /*1660*/  ULOP3.LUT UR21, UR21, 0xffff, URZ, 0xc0, !UPT ;  /* 0x0000ffff15157892 */ /* 0x000fe4000f8ec0ff */
[----:B------:R-:W-:Y:S02]  /*1670*/  UISETP.NE.AND UP0, UPT, UR18, 0x2, UPT ;  /* 0x000000021200788c */ /* 0x000fe4000bf05270 */
[----:B------:R-:W-:Y:S02]  /*1680*/  ULOP3.LUT UR24, UR24, 0xc00, URZ, 0xc0, !UPT ;  /* 0x00000c0018187892 */ /* 0x000fe4000f8ec0ff */
[----:B------:R-:W-:Y:S02]  /*1690*/  ULOP3.LUT UR46, UR46, 0x80, URZ, 0xc0, !UPT ;  /* 0x000000802e2e7892 */ /* 0x000fe4000f8ec0ff */
[----:B------:R-:W-:Y:S01]  /*16a0*/  USHF.L.U32 UR21, UR25, UR21, URZ ;  /* 0x0000001519157299 */ /* 0x000fe200080006ff */
[----:B------:R-:W-:Y:S11]  /*16b0*/  BRA.U UP2, `(.L_x_19) ;  /* 0x0000000102407547 */ /* 0x000ff6000b800000 */
[----:B------:R-:W2:Y:S01]  /*16c0*/  LDCU.128 UR8, c[0x0][0xb10] ;  /* 0x00016200ff0877ac */ /* 0x000ea20008000c00 */
[----:B------:R-:W3:Y:S01]  /*16d0*/  LDCU UR12, c[0x0][0xb0c] ;  /* 0x00016180ff0c77ac */ /* 0x000ee20008000800 */
[----:B------:R-:W4:Y:S01]  /*16e0*/  LDCU UR13, c[0x0][0xb20] ;  /* 0x00016400ff0d77ac */ /* 0x000f220008000800 */
[----:B--2---:R-:W-:Y:S02]  /*16f0*/  UIMAD.WIDE.U32 UR4, UR31, UR8, URZ ;  /* 0x000000081f0472a5 */ /* 0x004fe4000f8e00ff */
[----:B------:R-:W-:Y:S02]  /*1700*/  UIMAD.WIDE.U32 UR6, UR30, UR11, URZ ;  /* 0x0000000b1e0672a5 */ /* 0x000fe4000f8e00ff */
[----:B---3--:R-:W-:Y:S02]  /*1710*/  UISETP.NE.AND UP2, UPT, UR12, 0x1, UPT ;  /* 0x000000010c00788c */ /* 0x008fe4000bf45270 */
[----:B------:R-:W-:-:S03]  /*1720*/  USHF.R.U32.HI UR5, URZ, UR9, UR5 ;  /* 0x00000009ff057299 */ /* 0x000fc60008011605 */
[----:B------:R-:W-:Y:S01]  /*1730*/  UMOV UR4, UR7 ;  /* 0x0000000700047c82 */ /* 0x000fe20008000000 */
[----:B------:R-:W-:Y:S02]  /*1740*/  USEL UR5, UR31, UR5, !UP2 ;  /* 0x000000051f057287 */ /* 0x000fe4000d000000 */
[----:B------:R-:W-:Y:S02]  /*1750*/  UISETP.NE.AND UP2, UPT, UR10, 0x1, UPT ;  /* 0x000000010a00788c */ /* 0x000fe4000bf45270 */
[----:B----4-:R-:W-:-:S04]  /*1760*/  USHF.R.U32.HI UR4, URZ, UR13, UR4 ;  /* 0x0000000dff047299 */ /* 0x010fc80008011604 */
[----:B------:R-:W-:-:S04]  /*1770*/  USEL UR4, UR30, UR4, !UP2 ;  /* 0x000000041e047287 */ /* 0x000fc8000d000000 */
[----:B------:R-:W-:Y:S02]  /*1780*/  UIADD3 UR6, UPT, UPT, UR5, -UR4, URZ ;  /* 0x8000000405067290 */ /* 0x000fe4000fffe0ff */
[----:B------:R-:W-:Y:S02]  /*1790*/  UIADD3 UR4, UPT, UPT, -UR5, UR4, URZ ;  /* 0x0000000405047290 */ /* 0x000fe4000fffe1ff */
[----:B------:R-:W-:Y:S02]  /*17a0*/  UIMAD UR30, UR6, UR10, UR30 ;  /* 0x0000000a061e72a4 */ /* 0x000fe4000f8e021e */
[----:B------:R-:W-:-:S12]  /*17b0*/  UIMAD UR31, UR4, UR12, UR31 ;  /* 0x0000000c041f72a4 */ /* 0x000fd8000f8e021f */
.L_x_19:
[----:B------:R-:W-:Y:S05]  /*17c0*/  BRA.U !UP6, `(.L_x_20) ;  /* 0x000000010e0c7547 */ /* 0x000fea000b800000 */
[----:B------:R-:W-:Y:S01]  /*17d0*/  UCGABAR_WAIT ;  /* 0x0000000000007dc7 */ /* 0x000fe20008000000 */
[----:B------:R-:W-:Y:S01]  /*17e0*/  CCTL.IVALL ;  /* 0x00000000ff00798f */ /* 0x000fe20002000000 */
[----:B------:R-:W-:Y:S05]  /*17f0*/  BRA `(.L_x_21) ;  /* 0x0000000000047947 */ /* 0x000fea0003800000 */
.L_x_20:
[----:B------:R-:W-:Y:S06]  /*1800*/  BAR.SYNC.DEFER_BLOCKING 0x0 ;  /* 0x0000000000007b1d */ /* 0x000fec0000010000 */
.L_x_21:
[----:B------:R-:W-:Y:S05]  /*1810*/  BRA.U UP0, `(.L_x_22) ;  /* 0x0000001500087547 */ /* 0x000fea000b800000 */
[----:B------:R-:W2:Y:S01]  /*1820*/  LDCU UR6, c[0x0][0x38c] ;  /* 0x00007180ff0677ac */ /* 0x000ea20008000800 */
[----:B------:R-:W-:Y:S01]  /*1830*/  PLOP3.LUT P1, PT, PT, PT, UP4, 0x80, 0x8 ;  /* 0x000000000008781c */ /* 0x000fe20003f2f048 */
[----:B------:R-:W-:Y:S01]  /*1840*/  IMAD.MOV.U32 R12, RZ, RZ, 0x1 ;  /* 0x00000001ff0c7424 */ /* 0x000fe200078e00ff */
[----:B------:R-:W-:Y:S02]  /*1850*/  ISETP.NE.AND P2, PT, R3, RZ, P3 ;  /* 0x000000ff0300720c */ /* 0x000fe40001f45270 */
[----:B------:R-:W-:Y:S02]  /*1860*/  CS2R R10, SRZ ;  /* 0x00000000000a7805 */ /* 0x000fe4000001ff00 */
[----:B------:R-:W-:Y:S01]  /*1870*/  PLOP3.LUT P1, PT, P1, PT, PT, 0x8, 0x80 ;  /* 0x000000000080781c */ /* 0x000fe20000f2e170 */
[----:B------:R-:W-:Y:S01]  /*1880*/  IMAD.MOV.U32 R9, RZ, RZ, RZ ;  /* 0x000000ffff097224 */ /* 0x000fe200078e00ff */
[----:B------:R-:W3:Y:S01]  /*1890*/  LDCU UR39, c[0x0][0x370] ;  /* 0x00006e00ff2777ac */ /* 0x000ee20008000800 */
[----:B------:R-:W-:Y:S01]  /*18a0*/  IMAD.MOV.U32 R8, RZ, RZ, 0x1 ;  /* 0x00000001ff087424 */ /* 0x000fe200078e00ff */
[----:B------:R-:W4:Y:S01]  /*18b0*/  LDCU.64 UR26, c[0x0][0x348] ;  /* 0x00006900ff1a77ac */ /* 0x000f220008000a00 */
[----:B------:R-:W-:Y:S01]  /*18c0*/  ULEA.HI UR43, UR24, UR46, URZ, 0x1b ;  /* 0x0000002e182b7291 */ /* 0x000fe2000f8fd8ff */
[----:B------:R-:W1:Y:S01]  /*18d0*/  LDCU UR38, c[0x0][0x374] ;  /* 0x00006e80ff2677ac */ /* 0x000e620008000800 */
[----:B--2---:R-:W-:-:S02]  /*18e0*/  UIADD3 UR5, UPT, UPT, UR6, 0x1f, URZ ;  /* 0x0000001f06057890 */ /* 0x004fc4000fffe0ff */
[----:B------:R-:W-:Y:S02]  /*18f0*/  UIADD3 UR47, UPT, UPT, UR6, 0x3e, URZ ;  /* 0x0000003e062f7890 */ /* 0x000fe4000fffe0ff */
[----:B------:R-:W-:-:S04]  /*1900*/  USHF.R.S32.HI UR4, URZ, 0x1f, UR5 ;  /* 0x0000001fff047899 */ /* 0x000fc80008011405 */
[----:B------:R-:W-:Y:S02]  /*1910*/  ULEA.HI UR4, UR4, UR5, URZ, 0x5 ;  /* 0x0000000504047291 */ /* 0x000fe4000f8f28ff */
[----:B------:R-:W-:Y:S02]  /*1920*/  UIADD3 UR5, UPT, UPT, UR6, -0x1, URZ ;  /* 0xffffffff06057890 */ /* 0x000fe4000fffe0ff */
[----:B------:R-:W-:Y:S02]  /*1930*/  USHF.R.S32.HI UR41, URZ, 0x5, UR4 ;  /* 0x00000005ff297899 */ /* 0x000fe40008011404 */
[----:B------:R-:W-:Y:S02]  /*1940*/  UISETP.GE.U32.AND UP1, UPT, UR5, -0x3f, UPT ;  /* 0xffffffc10500788c */ /* 0x000fe4000bf26070 */
[----:B------:R-:W-:Y:S01]  /*1950*/  UISETP.LT.U32.AND UP0, UPT, UR41, 0x5, UPT ;  /* 0x000000052900788c */ /* 0x000fe2000bf01070 */
[----:B------:R-:W-:-:S03]  /*1960*/  UMOV UR5, URZ ;  /* 0x000000ff00057c82 */ /* 0x000fc60008000000 */
[----:B------:R-:W-:Y:S02]  /*1970*/  USEL UR40, UR41, 0x5, UP0 ;  /* 0x0000000529287887 */ /* 0x000fe40008000000 */
[----:B------:R-:W-:Y:S02]  /*1980*/  UISETP.NE.AND UP0, UPT, UR18, URZ, UPT ;  /* 0x000000ff1200728c */ /* 0x000fe4000bf05270 */
[----:B------:R-:W-:Y:S02]  /*1990*/  UIADD3 UR4, UPT, UPT, UR40, -0x1, URZ ;  /* 0xffffffff28047890 */ /* 0x000fe4000fffe0ff */
[----:B------:R-:W-:Y:S02]  /*19a0*/  @UP1 UIADD3 UR4, UPT, UPT, UR40, URZ, URZ ;  /* 0x000000ff28041290 */ /* 0x000fe4000fffe0ff */
[----:B------:R-:W-:Y:S02]  /*19b0*/  USEL UR25, UR54, 0x2, UP0 ;  /* 0x0000000236197887 */ /* 0x000fe40008000000 */
[----:B------:R-:W-:-:S02]  /*19c0*/  UIADD3 UR44, UPT, UPT, UR41, -UR40, URZ ;  /* 0x80000028292c7290 */ /* 0x000fc4000fffe0ff */
[----:B------:R-:W-:Y:S02]  /*19d0*/  UIADD3 UR28, UPT, UPT, UR4, 0x1, URZ ;  /* 0x00000001041c7890 */ /* 0x000fe4000fffe0ff */
[----:B-1-34-:R-:W-:-:S12]  /*19e0*/  UIADD3 UR42, UPT, UPT, -UR4, URZ, URZ ;  /* 0x000000ff042a7290 */ /* 0x01afd8000fffe1ff */
.L_x_42:
[----:B------:R-:W-:Y:S01]  /*19f0*/  UISETP.NE.AND UP0, UPT, UR52, URZ, UPT ;  /* 0x000000ff3400728c */ /* 0x000fe2000bf05270 */
[----:B-1----:R-:W1:Y:S08]  /*1a00*/  S2UR UR52, SR_CgaCtaId ;  /* 0x00000000003479c3 */ /* 0x002e700000008800 */
[----:B------:R-:W-:Y:S05]  /*1a10*/  BRA.U UP0, `(.L_x_23) ;  /* 0x0000000100347547 */ /* 0x000fea000b800000 */
[----:B------:R-:W2:Y:S01]  /*1a20*/  S2R R0, SR_CgaCtaId ;  /* 0x0000000000007919 */ /* 0x000ea20000008800 */
[----:B------:R-:W-:Y:S02]  /*1a30*/  MOV R3, 0x400 ;  /* 0x0000040000037802 */ /* 0x000fe40000000f00 */
[----:B------:R-:W-:Y:S02]  /*1a40*/  SHF.L.U32 R2, R8, 0x1f, RZ ;  /* 0x0000001f08027819 */ /* 0x000fe400000006ff */
[----:B--2---:R-:W-:-:S05]  /*1a50*/  LEA R0, R0, R3, 0x18 ;  /* 0x0000000300007211 */ /* 0x004fca00078ec0ff */
[----:B------:R-:W-:-:S04]  /*1a60*/  IMAD R3, R9, 0x8, R0 ;  /* 0x0000000809037824 */ /* 0x000fc800078e0200 */
[----:B------:R-:W2:Y:S02]  /*1a70*/  SYNCS.PHASECHK.TRANS64.TRYWAIT P0, [R3+URZ+0xf0], R2 ;  /* 0x0000f002030075a7 */ /* 0x000ea400080011ff */
[----:B--2---:R-:W-:Y:S05]  /*1a80*/  @!P0 BRA `(.L_x_24) ;  /* 0x000000c8002c8947 */ /* 0x004fea0003800000 */
.L_x_184:
[----:B------:R-:W-:Y:S01]  /*1a90*/  VIADD R9, R9, 0x1 ;  /* 0x0000000109097836 */ /* 0x000fe20000000000 */
[----:B------:R2:W-:Y:S04]  /*1aa0*/  SYNCS.ARRIVE.TRANS64.A1T0 RZ, [R3+URZ+0xe0], RZ ;  /* 0x0000e0ff03ff79a7 */ /* 0x0005e800081000ff */
[----:B------:R-:W-:-:S04]  /*1ab0*/  ISETP.NE.AND P0, PT, R9, 0x2, PT ;  /* 0x000000020900780c */ /* 0x000fc80003f05270 */
[----:B------:R-:W-:Y:S02]  /*1ac0*/  SEL R9, R9, RZ, P0 ;  /* 0x000000ff09097207 */ /* 0x000fe40000000000 */
[----:B--2---:R-:W-:-:S04]  /*1ad0*/  SEL R3, RZ, 0x1, P0 ;  /* 0x00000001ff037807 */ /* 0x004fc80000000000 */
[----:B------:R-:W-:-:S07]  /*1ae0*/  LOP3.LUT R8, R8, R3, RZ, 0x3c, !PT ;  /* 0x0000000308087212 */ /* 0x000fce00078e3cff */
.L_x_23:
[----:B------:R-:W-:Y:S01]  /*1af0*/  UMOV UR6, 0x400 ;  /* 0x0000040000067882 */ /* 0x000fe20000000000 */
[----:B------:R-:W-:Y:S01]  /*1b00*/  UISETP.GE.U32.AND UP0, UPT, UR47, 0x3f, UPT ;  /* 0x0000003f2f00788c */ /* 0x000fe2000bf06070 */
[----:B------:R-:W-:Y:S01]  /*1b10*/  SHF.L.U32 R0, R12, 0x1f, RZ ;  /* 0x0000001f0c007819 */ /* 0x000fe200000006ff */
[----:B-1----:R-:W-:Y:S02]  /*1b20*/  ULEA UR6, UR52, UR6, 0x18 ;  /* 0x0000000634067291 */ /* 0x002fe4000f8ec0ff */
[----:B------:R-:W-:Y:S02]  /*1b30*/  ULEA UR11, UR30, UR43, 0x8 ;  /* 0x0000002b1e0b7291 */ /* 0x000fe4000f8e40ff */
[----:B------:R-:W-:Y:S01]  /*1b40*/  ULEA UR4, UR5, UR6, 0x3 ;  /* 0x0000000605047291 */ /* 0x000fe2000f8e18ff */
[----:B------:R-:W-:-:S08]  /*1b50*/  UMOV UR7, URZ ;  /* 0x000000ff00077c82 */ /* 0x000fd00008000000 */
[----:B------:R1:W2:Y:S01]  /*1b60*/  SYNCS.PHASECHK.TRANS64.TRYWAIT P0, [UR4+0x28], R0 ;  /* 0x00002800ff0075a7 */ /* 0x0002a20008001104 */
[----:B------:R-:W-:-:S04]  /*1b70*/  ULEA.HI UR4, UR31, UR31, URZ, 0x1 ;  /* 0x0000001f1f047291 */ /* 0x000fc8000f8f08ff */
[----:B------:R-:W-:-:S04]  /*1b80*/  USHF.L.U32 UR4, UR4, 0x7, URZ ;  /* 0x0000000704047899 */ /* 0x000fc800080006ff */
[----:B------:R-:W-:Y:S01]  /*1b90*/  ULOP3.LUT UR35, UR46, 0xffffff00, UR4, 0xf8, !UPT ;  /* 0xffffff002e237892 */ /* 0x000fe2000f8ef804 */
[----:B------:R-:W-:Y:S11]  /*1ba0*/  BRA.U !UP0, `(.L_x_25) ;  /* 0x0000000108c87547 */ /* 0x000ff6000b800000 */
[----:B------:R-:W-:Y:S01]  /*1bb0*/  UMOV UR13, UR42 ;  /* 0x0000002a000d7c82 */ /* 0x000fe20008000000 */
[----:B------:R-:W-:Y:S01]  /*1bc0*/  UMOV UR4, UR5 ;  /* 0x0000000500047c82 */ /* 0x000fe20008000000 */
[----:B------:R-:W-:-:S05]  /*1bd0*/  UMOV UR34, URZ ;  /* 0x000000ff00227c82 */ /* 0x000fca0008000000 */
.L_x_31:
[----:B------:R-:W-:Y:S01]  /*1be0*/  ULEA UR33, UR4, UR6, 0x3 ;  /* 0x0000000604217291 */ /* 0x000fe2000f8e18ff */
[----:B------:R-:W-:Y:S01]  /*1bf0*/  @P3 MOV R2, 0x10000 ;  /* 0x0001000000023802 */ /* 0x000fe20000000f00 */
[----:B--234-:R-:W-:Y:S10]  /*1c00*/  @P0 BRA `(.L_x_26) ;  /* 0x00000000000c0947 */ /* 0x01cff40003800000 */
[----:B------:R-:W-:-:S04]  /*1c10*/  SHF.L.U32 R3, R12, 0x1f, RZ ;  /* 0x0000001f0c037819 */ /* 0x000fc800000006ff */
[----:B------:R-:W2:Y:S02]  /*1c20*/  SYNCS.PHASECHK.TRANS64.TRYWAIT P0, [UR33+0x28], R3 ;  /* 0x00002803ff0075a7 */ /* 0x000ea40008001121 */
[----:B--2---:R-:W-:Y:S05]  /*1c30*/  @!P0 BRA `(.L_x_27) ;  /* 0x000000c400d48947 */ /* 0x004fea0003800000 */
.L_x_26:
[----:B------:R2:W-:Y:S01]  /*1c40*/  @P3 SYNCS.ARRIVE.TRANS64 RZ, [UR33], R2 ;  /* 0x00000002ffff39a7 */ /* 0x0005e20008000021 */
[----:B------:R-:W-:Y:S02]  /*1c50*/  ULOP3.LUT UR5, UR25, 0x2, URZ, 0xfc, !UPT ;  /* 0x0000000219057892 */ /* 0x000fe4000f8efcff */
[----:B------:R-:W-:Y:S02]  /*1c60*/  UIADD3 UR13, UPT, UPT, UR13, 0x1, URZ ;  /* 0x000000010d0d7890 */ /* 0x000fe4000fffe0ff */
[----:B------:R-:W-:Y:S02]  /*1c70*/  UISETP.NE.AND UP0, UPT, UR5, 0x2, UPT ;  /* 0x000000020500788c */ /* 0x000fe4000bf05270 */
[----:B------:R-:W-:-:S07]  /*1c80*/  UISETP.NE.AND UP2, UPT, UR13, 0x1, UPT ;  /* 0x000000010d00788c */ /* 0x000fce000bf45270 */
[----:B------:R-:W-:Y:S05]  /*1c90*/  BRA.U UP0, `(.L_x_28) ;  /* 0x0000000100047547 */ /* 0x000fea000b800000 */
[----:B------:R-:W-:Y:S05]  /*1ca0*/  BPT.TRAP 0x1 ;  /* 0x000000040000795c */ /* 0x000fea0000300000 */
.L_x_28:
[----:B------:R-:W-:Y:S04]  /*1cb0*/  BSSY.RECONVERGENT B0, `(.L_x_29) ;  /* 0x0000003000007945 */ /* 0x000fe80003800200 */
[----:B------:R-:W-:Y:S05]  /*1cc0*/  @!P2 BRA `(.L_x_30) ;  /* 0x000000000004a947 */ /* 0x000fea0003800000 */
[----:B------:R-:W-:Y:S05]  /*1cd0*/  BPT.TRAP 0x1 ;  /* 0x000000040000795c */ /* 0x000fea0000300000 */
.L_x_30:
[----:B------:R-:W-:Y:S05]  /*1ce0*/  BSYNC.RECONVERGENT B0 ;  /* 0x0000000000007941 */ /* 0x000fea0003800200 */
.L_x_29:
[----:B------:R-:W-:Y:S02]  /*1cf0*/  UIADD3 UR5, UPT, UPT, UR4, 0x1, URZ ;  /* 0x0000000104057890 */ /* 0x000fe4000fffe0ff */
[----:B------:R-:W-:Y:S02]  /*1d00*/  ULEA UR32, UR4, UR6, 0xe ;  /* 0x0000000604207291 */ /* 0x000fe4000f8e70ff */
[----:B------:R-:W-:Y:S02]  /*1d10*/  UISETP.NE.AND UP0, UPT, UR5, 0x5, UPT ;  /* 0x000000050500788c */ /* 0x000fe4000bf05270 */
[----:B------:R-:W-:Y:S02]  /*1d20*/  ULEA UR4, UR4, UR24, 0xc ;  /* 0x0000001804047291 */ /* 0x000fe4000f8e60ff */
[----:B------:R-:W-:Y:S02]  /*1d30*/  USEL UR8, URZ, 0x1, UP0 ;  /* 0x00000001ff087887 */ /* 0x000fe40008000000 */
[----:B------:R-:W-:-:S02]  /*1d40*/  USEL UR5, UR5, URZ, UP0 ;  /* 0x000000ff05057287 */ /* 0x000fc40008000000 */
[----:B------:R-:W-:Y:S02]  /*1d50*/  UIADD3 UR16, UP1, UPT, UR26, 0x80, URZ ;  /* 0x000000801a107890 */ /* 0x000fe4000ff3e0ff */
[----:B------:R-:W-:Y:S01]  /*1d60*/  ULEA UR4, UR4, UR6, 0x2 ;  /* 0x0000000604047291 */ /* 0x000fe2000f8e10ff */
[----:B------:R-:W-:Y:S01]  /*1d70*/  LOP3.LUT R12, R12, UR8, RZ, 0x3c, !PT ;  /* 0x000000080c0c7c12 */ /* 0x000fe2000f8e3cff */
[----:B------:R-:W-:Y:S02]  /*1d80*/  UIADD3 UR14, UP0, UPT, UR26, 0x180, URZ ;  /* 0x000001801a0e7890 */ /* 0x000fe4000ff1e0ff */
[----:B------:R-:W-:Y:S01]  /*1d90*/  ULEA UR7, UR5, UR6, 0x3 ;  /* 0x0000000605077291 */ /* 0x000fe2000f8e18ff */
[----:B-1----:R-:W-:Y:S01]  /*1da0*/  SHF.L.U32 R0, R12, 0x1f, RZ ;  /* 0x0000001f0c007819 */ /* 0x002fe200000006ff */
[----:B------:R-:W-:Y:S02]  /*1db0*/  ULOP3.LUT UR33, UR33, 0xfefffff8, URZ, 0xc0, !UPT ;  /* 0xfefffff821217892 */ /* 0x000fe4000f8ec0ff */
[----:B------:R-:W-:-:S02]  /*1dc0*/  UIADD3.X UR17, UPT, UPT, URZ, UR27, URZ, UP1, !UPT ;  /* 0x0000001bff117290 */ /* 0x000fc40008ffe4ff */
[----:B------:R-:W-:Y:S02]  /*1dd0*/  UIADD3 UR32, UPT, UPT, UR32, 0x10800, URZ ;  /* 0x0001080020207890 */ /* 0x000fe4000fffe0ff */
[----:B------:R-:W-:Y:S01]  /*1de0*/  UIADD3 UR8, UPT, UPT, UR4, 0x24800, URZ ;  /* 0x0002480004087890 */ /* 0x000fe2000fffe0ff */
[----:B------:R3:W4:Y:S01]  /*1df0*/  SYNCS.PHASECHK.TRANS64.TRYWAIT P0, [UR7+0x28], R0 ;  /* 0x00002800ff0075a7 */ /* 0x0007220008001107 */
[----:B------:R-:W-:Y:S02]  /*1e00*/  UIADD3.X UR15, UPT, UPT, URZ, UR27, URZ, UP0, !UPT ;  /* 0x0000001bff0f7290 */ /* 0x000fe400087fe4ff */
[----:B------:R-:W-:Y:S01]  /*1e10*/  UPRMT UR4, URZ, 0x5410, UR21 ;  /* 0x00005410ff047896 */ /* 0x000fe20008000015 */
[----:B------:R-:W-:Y:S01]  /*1e20*/  UMOV UR18, 0x0 ;  /* 0x0000000000127882 */ /* 0x000fe20000000000 */
[----:B------:R-:W-:Y:S01]  /*1e30*/  UMOV UR19, 0x10000000 ;  /* 0x1000000000137882 */ /* 0x000fe20000000000 */
[----:B------:R-:W-:Y:S01]  /*1e40*/  UMOV UR10, UR34 ;  /* 0x00000022000a7c82 */ /* 0x000fe20008000000 */
[----:B------:R-:W-:Y:S01]  /*1e50*/  UMOV UR12, UR36 ;  /* 0x00000024000c7c82 */ /* 0x000fe20008000000 */
[----:B------:R-:W-:Y:S01]  /*1e60*/  UMOV UR9, UR33 ;  /* 0x0000002100097c82 */ /* 0x000fe20008000000 */
[----:B------:R1:W-:Y:S01]  /*1e70*/  UTMALDG.3D.2CTA [UR32], [UR16], desc[UR18] ;  /* 0x00001220100075b4 */ /* 0x0003e20008211000 */
[----:B------:R-:W-:-:S02]  /*1e80*/  UMOV UR7, UR28 ;  /* 0x0000001c00077c82 */ /* 0x000fc40008000000 */
[----:B------:R2:W-:Y:S01]  /*1e90*/  UTMALDG.3D.MULTICAST.2CTA [UR8], [UR14], UR4, desc[UR18] ;  /* 0x000012080e0073b4 */ /* 0x0005e20008211804 */
[----:B-1----:R-:W-:Y:S01]  /*1ea0*/  UIADD3 UR34, UPT, UPT, UR34, 0x20, URZ ;  /* 0x0000002022227890 */ /* 0x002fe2000fffe0ff */
[----:B--2---:R-:W-:Y:S01]  /*1eb0*/  UMOV UR4, UR5 ;  /* 0x0000000500047c82 */ /* 0x004fe20008000000 */
[----:B------:R-:W-:Y:S10]  /*1ec0*/  BRA.U UP2, `(.L_x_31) ;  /* 0xfffffffd02447547 */ /* 0x000ff4000b83ffff */
.L_x_25:
[----:B------:R-:W-:Y:S01]  /*1ed0*/  ULEA UR4, UR5, UR6, 0x3 ;  /* 0x0000000605047291 */ /* 0x000fe2000f8e18ff */
[----:B-1-3--:R-:W-:Y:S01]  /*1ee0*/  SHF.L.U32 R0, R12, 0x1f, RZ ;  /* 0x0000001f0c007819 */ /* 0x00afe200000006ff */
[----:B------:R-:W-:Y:S01]  /*1ef0*/  @!P1 SYNCS.ARRIVE.TRANS64.A1T0 RZ, [UR6+0x98], RZ ;  /* 0x000098ffffff99a7 */ /* 0x000fe20008100006 */
[----:B------:R-:W-:-:S06]  /*1f00*/  UISETP.GT.AND UP0, UPT, UR41, UR40, UPT ;  /* 0x000000282900728c */ /* 0x000fcc000bf04270 */
[----:B--2-4-:R1:W2:Y:S03]  /*1f10*/  SYNCS.PHASECHK.TRANS64.TRYWAIT P0, [UR4+0x28], R0 ;  /* 0x00002800ff0075a7 */ /* 0x0142a60008001104 */
[----:B------:R-:W-:Y:S05]  /*1f20*/  BRA.U !UP0, `(.L_x_32) ;  /* 0x0000000108c87547 */ /* 0x000fea000b800000 */
[----:B------:R-:W-:Y:S01]  /*1f30*/  UIADD3 UR13, UPT, UPT, UR44, UR7, URZ ;  /* 0x000000072c0d7290 */ /* 0x000fe2000fffe0ff */
[----:B------:R-:W-:-:S11]  /*1f40*/  UMOV UR4, UR5 ;  /* 0x0000000500047c82 */ /* 0x000fd60008000000 */
.L_x_38:
[----:B------:R-:W-:Y:S01]  /*1f50*/  ULEA UR17, UR4, UR6, 0x3 ;  /* 0x0000000604117291 */ /* 0x000fe2000f8e18ff */
[----:B--2---:R-:W-:Y:S01]  /*1f60*/  @P3 MOV R2, 0x10000 ;  /* 0x0001000000023802 */ /* 0x004fe20000000f00 */
[----:B--2-4-:R-:W-:Y:S10]  /*1f70*/  @P0 BRA `(.L_x_33) ;  /* 0x00000000000c0947 */ /* 0x014ff40003800000 */
[----:B------:R-:W-:-:S04]  /*1f80*/  SHF.L.U32 R3, R12, 0x1f, RZ ;  /* 0x0000001f0c037819 */ /* 0x000fc800000006ff */
[----:B------:R-:W2:Y:S02]  /*1f90*/  SYNCS.PHASECHK.TRANS64.TRYWAIT P0, [UR17+0x28], R3 ;  /* 0x00002803ff0075a7 */ /* 0x000ea40008001111 */
[----:B--2---:R-:W-:Y:S05]  /*1fa0*/  @!P0 BRA `(.L_x_34) ;  /* 0x000000c400108947 */ /* 0x004fea0003800000 */
.L_x_33:
[----:B------:R2:W-:Y:S01]  /*1fb0*/  @P3 SYNCS.ARRIVE.TRANS64 RZ, [UR17], R2 ;  /* 0x00000002ffff39a7 */ /* 0x0005e20008000011 */
[----:B------:R-:W-:-:S04]  /*1fc0*/  ULOP3.LUT UR5, UR25, 0x2, URZ, 0xfc, !UPT ;  /* 0x0000000219057892 */ /* 0x000fc8000f8efcff */
[----:B------:R-:W-:-:S09]  /*1fd0*/  UISETP.NE.AND UP0, UPT, UR5, 0x2, UPT ;  /* 0x000000020500788c */ /* 0x000fd2000bf05270 */
[----:B------:R-:W-:Y:S05]  /*1fe0*/  BRA.U UP0, `(.L_x_35) ;  /* 0x0000000100047547 */ /* 0x000fea000b800000 */
[----:B------:R-:W-:Y:S05]  /*1ff0*/  BPT.TRAP 0x1 ;  /* 0x000000040000795c */ /* 0x000fea0000300000 */
.L_x_35:
[----:B------:R-:W-:Y:S04]  /*2000*/  BSSY.RECONVERGENT B0, `(.L_x_36) ;  /* 0x0000003000007945 */ /* 0x000fe80003800200 */
[----:B------:R-:W-:Y:S05]  /*2010*/  @!P2 BRA `(.L_x_37) ;  /* 0x000000000004a947 */ /* 0x000fea0003800000 */
[----:B------:R-:W-:Y:S05]  /*2020*/  BPT.TRAP 0x1 ;  /* 0x000000040000795c */ /* 0x000fea0000300000 */
.L_x_37:
[----:B------:R-:W-:Y:S05]  /*2030*/  BSYNC.RECONVERGENT B0 ;  /* 0x0000000000007941 */ /* 0x000fea0003800200 */
.L_x_36:
        /* <DEDUP_REMOVED lines=9> */
[----:B------:R-:W-:Y:S02]  /*20d0*/  USHF.L.U32 UR18, UR7, 0x5, URZ ;  /* 0x0000000507127899 */ /* 0x000fe400080006ff */
[----:B------:R-:W-:Y:S01]  /*20e0*/  UIADD3 UR7, UPT, UPT, UR7, 0x1, URZ ;  /* 0x0000000107077890 */ /* 0x000fe2000fffe0ff */
[----:B-1----:R-:W-:Y:S01]  /*20f0*/  SHF.L.U32 R0, R12, 0x1f, RZ ;  /* 0x0000001f0c007819 */ /* 0x002fe200000006ff */
[----:B------:R-:W-:Y:S02]  /*2100*/  UIADD3 UR22, UP1, UPT, UR26, 0x80, URZ ;  /* 0x000000801a167890 */ /* 0x000fe4000ff3e0ff */
[----:B------:R-:W-:Y:S01]  /*2110*/  ULEA UR4, UR4, UR6, 0x2 ;  /* 0x0000000604047291 */ /* 0x000fe2000f8e10ff */
[----:B------:R3:W4:Y:S01]  /*2120*/  SYNCS.PHASECHK.TRANS64.TRYWAIT P0, [UR8+0x28], R0 ;  /* 0x00002800ff0075a7 */ /* 0x0007220008001108 */
[----:B------:R-:W-:-:S02]  /*2130*/  UIADD3.X UR15, UPT, UPT, URZ, UR27, URZ, UP0, !UPT ;  /* 0x0000001bff0f7290 */ /* 0x000fc400087fe4ff */
[----:B------:R-:W-:Y:S02]  /*2140*/  UISETP.NE.AND UP0, UPT, UR7, UR13, UPT ;  /* 0x0000000d0700728c */ /* 0x000fe4000bf05270 */
[----:B------:R-:W-:Y:S02]  /*2150*/  ULOP3.LUT UR17, UR17, 0xfefffff8, URZ, 0xc0, !UPT ;  /* 0xfefffff811117892 */ /* 0x000fe4000f8ec0ff */
[----:B------:R-:W-:Y:S02]  /*2160*/  UIADD3 UR16, UPT, UPT, UR16, 0x10800, URZ ;  /* 0x0001080010107890 */ /* 0x000fe4000fffe0ff */
[----:B------:R-:W-:Y:S02]  /*2170*/  UIADD3.X UR23, UPT, UPT, URZ, UR27, URZ, UP1, !UPT ;  /* 0x0000001bff177290 */ /* 0x000fe40008ffe4ff */
[----:B------:R-:W-:Y:S02]  /*2180*/  UIADD3 UR8, UPT, UPT, UR4, 0x24800, URZ ;  /* 0x0002480004087890 */ /* 0x000fe4000fffe0ff */
[----:B------:R-:W-:Y:S01]  /*2190*/  UPRMT UR4, URZ, 0x5410, UR21 ;  /* 0x00005410ff047896 */ /* 0x000fe20008000015 */
[----:B------:R-:W-:Y:S01]  /*21a0*/  UMOV UR30, 0x0 ;  /* 0x00000000001e7882 */ /* 0x000fe20000000000 */
[----:B------:R-:W-:Y:S01]  /*21b0*/  UMOV UR31, 0x10000000 ;  /* 0x10000000001f7882 */ /* 0x000fe20000000000 */
[----:B------:R-:W-:Y:S01]  /*21c0*/  UMOV UR19, UR35 ;  /* 0x0000002300137c82 */ /* 0x000fe20008000000 */
[----:B------:R-:W-:Y:S01]  /*21d0*/  UMOV UR20, UR36 ;  /* 0x0000002400147c82 */ /* 0x000fe20008000000 */
[----:B------:R-:W-:Y:S01]  /*21e0*/  UMOV UR12, UR36 ;  /* 0x00000024000c7c82 */ /* 0x000fe20008000000 */
[----:B------:R-:W-:Y:S01]  /*21f0*/  UMOV UR9, UR17 ;  /* 0x0000001100097c82 */ /* 0x000fe20008000000 */
[----:B------:R-:W-:Y:S01]  /*2200*/  UMOV UR10, UR18 ;  /* 0x00000012000a7c82 */ /* 0x000fe20008000000 */
[----:B------:R-:W-:Y:S01]  /*2210*/  UTMALDG.3D.2CTA [UR16], [UR22], desc[UR30] ;  /* 0x00001e10160075b4 */ /* 0x000fe20008211000 */
[----:B------:R1:W-:Y:S02]  /*2220*/  UTMALDG.3D.MULTICAST.2CTA [UR8], [UR14], UR4, desc[UR30] ;  /* 0x00001e080e0073b4 */ /* 0x0003e40008211804 */
[----:B-1----:R-:W-:Y:S01]  /*2230*/  UMOV UR4, UR5 ;  /* 0x0000000500047c82 */ /* 0x002fe20008000000 */
[----:B---3--:R-:W-:Y:S05]  /*2240*/  BRA.U UP0, `(.L_x_38) ;  /* 0xfffffffd00407547 */ /* 0x008fea000b83ffff */
.L_x_32:
[C---:B------:R-:W-:Y:S01]  /*2250*/  LEA R3, R11.reuse, UR6, 0x3 ;  /* 0x000000060b037c11 */ /* 0x040fe2000f8e18ff */
[----:B------:R-:W-:Y:S01]  /*2260*/  NOP ;  /* 0x0000000000007918 */ /* 0x000fe20000000000 */
[----:B-1----:R-:W-:Y:S02]  /*2270*/  SHF.L.U32 R0, R10, 0x1f, RZ ;  /* 0x0000001f0a007819 */ /* 0x002fe400000006ff */
[----:B------:R-:W-:Y:S02]  /*2280*/  LEA R5, R11, UR6, 0x4 ;  /* 0x000000060b057c11 */ /* 0x000fe4000f8e20ff */
[----:B--2-4-:R-:W1:Y:S02]  /*2290*/  SYNCS.PHASECHK.TRANS64.TRYWAIT P0, [R3+URZ+0xa0], R0 ;  /* 0x0000a000030075a7 */ /* 0x014e6400080011ff */
[----:B-1----:R-:W-:Y:S05]  /*22a0*/  @!P0 BRA `(.L_x_39) ;  /* 0x000000c000688947 */ /* 0x002fea0003800000 */
.L_x_187:
[----:B------:R-:W2:Y:S01]  /*22b0*/  LDS.128 R4, [R5+0x110] ;  /* 0x0001100005047984 */ /* 0x000ea20000000c00 */
[----:B------:R-:W-:Y:S01]  /*22c0*/  UISETP.GE.AND UP0, UPT, UR45, 0x1, UPT ;  /* 0x000000012d00788c */ /* 0x000fe2000bf06270 */
[----:B------:R-:W-:Y:S01]  /*22d0*/  @!PT LDS RZ, [RZ] ;  /* 0x00000000fffff984 */ /* 0x000fe20000000800 */
[----:B------:R-:W-:Y:S01]  /*22e0*/  @!PT LDS RZ, [RZ] ;  /* 0x00000000fffff984 */ /* 0x000fe20000000800 */
[----:B------:R-:W-:Y:S01]  /*22f0*/  @!PT LDS RZ, [RZ] ;  /* 0x00000000fffff984 */ /* 0x000fe20000000800 */
[----:B------:R-:W-:Y:S01]  /*2300*/  @!PT LDS RZ, [RZ] ;  /* 0x00000000fffff984 */ /* 0x000fe20000000800 */
[----:B------:R3:W-:Y:S06]  /*2310*/  MEMBAR.ALL.CTA ;  /* 0x0000000000007992 */ /* 0x0007ec0000008000 */
[----:B---3--:R-:W3:Y:S01]  /*2320*/  FENCE.VIEW.ASYNC.S ;  /* 0x00000000000073c6 */ /* 0x008ee20000000000 */
[----:B--2---:R-:W-:-:S13]  /*2330*/  LOP3.LUT P0, RZ, R6, 0x1, RZ, 0xc0, !PT ;  /* 0x0000000106ff7812 */ /* 0x004fda000780c0ff */
[----:B---3--:R-:W-:Y:S01]  /*2340*/  VOTEU.ANY UP1, P0 ;  /* 0x0000000000ff7886 */ /* 0x008fe20000020100 */
[----:B------:R-:W-:-:S13]  /*2350*/  PLOP3.LUT P0, PT, PT, PT, UP1, 0x80, 0x8 ;  /* 0x000000000008781c */ /* 0x000fda0003f0f018 */
[----:B-1----:R-:W-:Y:S02]  /*2360*/  @P0 LOP3.LUT R0, R5, 0xffff, RZ, 0xc0, !PT ;  /* 0x0000ffff05000812 */ /* 0x002fe400078ec0ff */
[----:B------:R-:W-:Y:S02]  /*2370*/  @P0 MOV R2, R4 ;  /* 0x0000000400020202 */ /* 0x000fe40000000f00 */
[----:B------:R-:W-:Y:S01]  /*2380*/  @P0 R2UR UR7, R0 ;  /* 0x00000000000702ca */ /* 0x000fe200000e0000 */
[----:B------:R-:W-:Y:S01]  /*2390*/  VIADD R0, R3, 0xb0 ;  /* 0x000000b003007836 */ /* 0x000fe20000000000 */
[----:B------:R-:W-:Y:S02]  /*23a0*/  @P0 SHF.R.U32.HI R4, RZ, 0x10, R5 ;  /* 0x00000010ff040819 */ /* 0x000fe40000011605 */
[----:B------:R-:W-:Y:S02]  /*23b0*/  @P0 R2UR UR8, R2 ;  /* 0x00000000020802ca */ /* 0x000fe400000e0000 */
[----:B------:R-:W-:-:S02]  /*23c0*/  PRMT R0, RZ, 0x654, R0 ;  /* 0x00000654ff007816 */ /* 0x000fc40000000000 */
[----:B------:R-:W-:Y:S02]  /*23d0*/  @P0 R2UR UR4, R4 ;  /* 0x00000000040402ca */ /* 0x000fe400000e0000 */
[----:B------:R1:W-:Y:S03]  /*23e0*/  SYNCS.ARRIVE.TRANS64.RED.A1T0 RZ, [R0+URZ], RZ ;  /* 0x000000ff00ff79a7 */ /* 0x0003e600081004ff */
[----:B------:R-:W-:-:S04]  /*23f0*/  @UP1 UMOV UR29, UR7 ;  /* 0x00000007001d1c82 */ /* 0x000fc80008000000 */
[----:B------:R-:W-:-:S04]  /*2400*/  @UP1 UMOV UR37, UR8 ;  /* 0x0000000800251c82 */ /* 0x000fc80008000000 */
[----:B------:R-:W-:Y:S01]  /*2410*/  @UP1 UMOV UR36, UR4 ;  /* 0x0000000400241c82 */ /* 0x000fe20008000000 */
[----:B------:R-:W-:Y:S05]  /*2420*/  BRA.U !UP0, `(.L_x_40) ;  /* 0x0000000108d47547 */ /* 0x000fea000b800000 */
[----:B------:R-:W2:Y:S01]  /*2430*/  LDCU.128 UR12, c[0x0][0xb10] ;  /* 0x00016200ff0c77ac */ /* 0x000ea20008000c00 */
[----:B------:R-:W3:Y:S01]  /*2440*/  LDCU UR30, c[0x0][0xb20] ;  /* 0x00016400ff1e77ac */ /* 0x000ee20008000800 */
[----:B------:R-:W4:Y:S01]  /*2450*/  LDCU UR20, c[0x0][0xb0c] ;  /* 0x00016180ff1477ac */ /* 0x000f220008000800 */
[----:B------:R-:W1:Y:S01]  /*2460*/  LDCU.64 UR10, c[0x0][0xb28] ;  /* 0x00016500ff0a77ac */ /* 0x000e620008000a00 */
[----:B------:R-:W-:Y:S02]  /*2470*/  UISETP.NE.AND UP3, UPT, UR45, 0x1, UPT ;  /* 0x000000012d00788c */ /* 0x000fe4000bf65270 */
[----:B--2---:R-:W-:Y:S02]  /*2480*/  UIMAD.WIDE.U32 UR16, UR38, UR15, URZ ;  /* 0x0000000f261072a5 */ /* 0x004fe4000f8e00ff */
[----:B------:R-:W-:Y:S02]  /*2490*/  UIMAD.WIDE.U32 UR8, UR39, UR12, URZ ;  /* 0x0000000c270872a5 */ /* 0x000fe4000f8e00ff */
[----:B------:R-:W-:-:S02]  /*24a0*/  UISETP.NE.AND UP0, UPT, UR14, 0x1, UPT ;  /* 0x000000010e00788c */ /* 0x000fc4000bf05270 */
[----:B------:R-:W-:Y:S01]  /*24b0*/  UIMAD.WIDE.U32 UR22, UR29, UR15, URZ ;  /* 0x0000000f1d1672a5 */ /* 0x000fe2000f8e00ff */
[----:B------:R-:W-:Y:S02]  /*24c0*/  UMOV UR16, UR17 ;  /* 0x0000001100107c82 */ /* 0x000fe40008000000 */
[----:B------:R-:W-:Y:S01]  /*24d0*/  UMOV UR8, UR9 ;  /* 0x0000000900087c82 */ /* 0x000fe20008000000 */
[----:B---3--:R-:W-:Y:S02]  /*24e0*/  USHF.R.U32.HI UR16, URZ, UR30, UR16 ;  /* 0x0000001eff107299 */ /* 0x008fe40008011610 */
[----:B----4-:R-:W-:Y:S02]  /*24f0*/  UISETP.NE.AND UP2, UPT, UR20, 0x1, UPT ;  /* 0x000000011400788c */ /* 0x010fe4000bf45270 */
[----:B------:R-:W-:Y:S02]  /*2500*/  USHF.R.U32.HI UR8, URZ, UR13, UR8 ;  /* 0x0000000dff087299 */ /* 0x000fe40008011608 */
[----:B------:R-:W-:-:S02]  /*2510*/  USEL UR7, UR38, UR16, !UP0 ;  /* 0x0000001026077287 */ /* 0x000fc4000c000000 */
[----:B------:R-:W-:Y:S02]  /*2520*/  USEL UR8, UR39, UR8, !UP2 ;  /* 0x0000000827087287 */ /* 0x000fe4000d000000 */
[----:B-1----:R-:W-:Y:S01]  /*2530*/  UIMAD.WIDE.U32 UR16, UR7, UR10, URZ ;  /* 0x0000000a071072a5 */ /* 0x002fe2000f8e00ff */
[----:B------:R-:W-:Y:S01]  /*2540*/  UMOV UR4, UR23 ;  /* 0x0000001700047c82 */ /* 0x000fe20008000000 */
[----:B------:R-:W-:Y:S02]  /*2550*/  UIMAD.WIDE.U32 UR18, UR37, UR12, URZ ;  /* 0x0000000c251272a5 */ /* 0x000fe4000f8e00ff */
[----:B------:R-:W-:-:S03]  /*2560*/  UIMAD.WIDE.U32 UR22, UR8, UR10, URZ ;  /* 0x0000000a081672a5 */ /* 0x000fc6000f8e00ff */
[----:B------:R-:W-:Y:S01]  /*2570*/  UMOV UR16, UR17 ;  /* 0x0000001100107c82 */ /* 0x000fe20008000000 */
[----:B------:R-:W-:Y:S02]  /*2580*/  USHF.R.U32.HI UR4, URZ, UR30, UR4 ;  /* 0x0000001eff047299 */ /* 0x000fe40008011604 */
[----:B------:R-:W-:Y:S01]  /*2590*/  @UP3 USHF.R.U32.HI UR7, URZ, UR11, UR16 ;  /* 0x0000000bff073299 */ /* 0x000fe20008011610 */
[----:B------:R-:W-:Y:S01]  /*25a0*/  UMOV UR18, UR19 ;  /* 0x0000001300127c82 */ /* 0x000fe20008000000 */
[----:B------:R-:W-:Y:S01]  /*25b0*/  UMOV UR22, UR23 ;  /* 0x0000001700167c82 */ /* 0x000fe20008000000 */
[----:B------:R-:W-:Y:S02]  /*25c0*/  USHF.R.U32.HI UR13, URZ, UR13, UR18 ;  /* 0x0000000dff0d7299 */ /* 0x000fe40008011612 */
[----:B------:R-:W-:Y:S02]  /*25d0*/  USEL UR4, UR29, UR4, !UP0 ;  /* 0x000000041d047287 */ /* 0x000fe4000c000000 */
[----:B------:R-:W-:-:S02]  /*25e0*/  @UP3 USHF.R.U32.HI UR8, URZ, UR11, UR22 ;  /* 0x0000000bff083299 */ /* 0x000fc40008011616 */
[----:B------:R-:W-:Y:S02]  /*25f0*/  UIMAD UR9, UR45, UR7, URZ ;  /* 0x000000072d0972a4 */ /* 0x000fe4000f8e02ff */
[----:B------:R-:W-:Y:S02]  /*2600*/  USEL UR7, UR37, UR13, !UP2 ;  /* 0x0000000d25077287 */ /* 0x000fe4000d000000 */
[----:B------:R-:W-:Y:S02]  /*2610*/  UIMAD UR12, UR45, UR8, URZ ;  /* 0x000000082d0c72a4 */ /* 0x000fe4000f8e02ff */
[----:B------:R-:W-:Y:S02]  /*2620*/  UISETP.GE.AND UP0, UPT, UR4, UR9, UPT ;  /* 0x000000090400728c */ /* 0x000fe4000bf06270 */
[----:B------:R-:W-:Y:S02]  /*2630*/  UIMAD.WIDE.U32 UR16, UR4, UR10, URZ ;  /* 0x0000000a041072a5 */ /* 0x000fe4000f8e00ff */
[----:B------:R-:W-:-:S02]  /*2640*/  UISETP.GE.OR UP0, UPT, UR7, UR12, UP0 ;  /* 0x0000000c0700728c */ /* 0x000fc40008706670 */
        /* <DEDUP_REMOVED lines=19> */
.L_x_40:
[----:B------:R-:W2:Y:S02]  /*2780*/  LDCU UR4, c[0x0][0xb30] ;  /* 0x00016600ff0477ac */ /* 0x000ea40008000800 */
[----:B--2---:R-:W-:-:S09]  /*2790*/  UISETP.NE.AND UP0, UPT, UR4, 0x1, UPT ;  /* 0x000000010400788c */ /* 0x004fd2000bf05270 */
[----:B------:R-:W-:Y:S05]  /*27a0*/  BRA.U UP0, `(.L_x_41) ;  /* 0x0000000100447547 */ /* 0x000fea000b800000 */
[----:B------:R-:W2:Y:S01]  /*27b0*/  LDCU.128 UR12, c[0x0][0xb10] ;  /* 0x00016200ff0c77ac */ /* 0x000ea20008000c00 */
[----:B------:R-:W3:Y:S01]  /*27c0*/  LDCU UR16, c[0x0][0xb0c] ;  /* 0x00016180ff1077ac */ /* 0x000ee20008000800 */
[----:B------:R-:W4:Y:S01]  /*27d0*/  LDCU UR17, c[0x0][0xb20] ;  /* 0x00016400ff1177ac */ /* 0x000f220008000800 */
[----:B--2---:R-:W-:Y:S02]  /*27e0*/  UIMAD.WIDE.U32 UR10, UR37, UR12, URZ ;  /* 0x0000000c250a72a5 */ /* 0x004fe4000f8e00ff */
[----:B------:R-:W-:Y:S02]  /*27f0*/  UIMAD.WIDE.U32 UR8, UR29, UR15, URZ ;  /* 0x0000000f1d0872a5 */ /* 0x000fe4000f8e00ff */
[----:B---3--:R-:W-:Y:S02]  /*2800*/  UISETP.NE.AND UP2, UPT, UR16, 0x1, UPT ;  /* 0x000000011000788c */ /* 0x008fe4000bf45270 */
[----:B------:R-:W-:Y:S01]  /*2810*/  UISETP.NE.AND UP0, UPT, UR14, 0x1, UPT ;  /* 0x000000010e00788c */ /* 0x000fe2000bf05270 */
[----:B------:R-:W-:-:S02]  /*2820*/  UMOV UR7, UR11 ;  /* 0x0000000b00077c82 */ /* 0x000fc40008000000 */
[----:B------:R-:W-:Y:S01]  /*2830*/  UMOV UR4, UR9 ;  /* 0x0000000900047c82 */ /* 0x000fe20008000000 */
[----:B------:R-:W-:Y:S02]  /*2840*/  USHF.R.U32.HI UR7, URZ, UR13, UR7 ;  /* 0x0000000dff077299 */ /* 0x000fe40008011607 */
[----:B----4-:R-:W-:Y:S02]  /*2850*/  USHF.R.U32.HI UR4, URZ, UR17, UR4 ;  /* 0x00000011ff047299 */ /* 0x010fe40008011604 */
[----:B------:R-:W-:Y:S02]  /*2860*/  USEL UR7, UR37, UR7, !UP2 ;  /* 0x0000000725077287 */ /* 0x000fe4000d000000 */
[----:B------:R-:W-:-:S04]  /*2870*/  USEL UR4, UR29, UR4, !UP0 ;  /* 0x000000041d047287 */ /* 0x000fc8000c000000 */
[----:B------:R-:W-:Y:S02]  /*2880*/  UIADD3 UR8, UPT, UPT, UR7, -UR4, URZ ;  /* 0x8000000407087290 */ /* 0x000fe4000fffe0ff */
[----:B------:R-:W-:Y:S02]  /*2890*/  UIADD3 UR4, UPT, UPT, -UR7, UR4, URZ ;  /* 0x0000000407047290 */ /* 0x000fe4000fffe1ff */
[----:B------:R-:W-:Y:S02]  /*28a0*/  UIMAD UR29, UR8, UR14, UR29 ;  /* 0x0000000e081d72a4 */ /* 0x000fe4000f8e021d */
[----:B------:R-:W-:-:S12]  /*28b0*/  UIMAD UR37, UR4, UR16, UR37 ;  /* 0x00000010042572a4 */ /* 0x000fd8000f8e0225 */
.L_x_41:
[----:B------:R-:W-:Y:S01]  /*28c0*/  VIADD R11, R11, 0x1 ;  /* 0x000000010b0b7836 */ /* 0x000fe20000000000 */
[----:B------:R-:W-:Y:S02]  /*28d0*/  R2UR UR7, R93 ;  /* 0x000000005d0772ca */ /* 0x000fe400000e0000 */
[----:B------:R-:W-:Y:S02]  /*28e0*/  R2UR UR4, R92 ;  /* 0x000000005c0472ca */ /* 0x000fe400000e0000 */
[C---:B------:R-:W-:Y:S02]  /*28f0*/  ISETP.NE.AND P0, PT, R11.reuse, 0x2, PT ;  /* 0x000000020b00780c */ /* 0x040fe40003f05270 */
[----:B------:R-:W-:Y:S02]  /*2900*/  PLOP3.LUT P1, PT, PT, PT, PT, 0x80, 0x8 ;  /* 0x000000000008781c */ /* 0x000fe40003f2f070 */
[----:B------:R-:W-:Y:S02]  /*2910*/  SEL R3, RZ, 0x1, P0 ;  /* 0x00000001ff037807 */ /* 0x000fe40000000000 */
[----:B------:R-:W-:-:S02]  /*2920*/  SEL R11, R11, RZ, P0 ;  /* 0x000000ff0b0b7207 */ /* 0x000fc40000000000 */
[----:B------:R-:W-:Y:S01]  /*2930*/  LOP3.LUT R10, R10, R3, RZ, 0x3c, !PT ;  /* 0x000000030a0a7212 */ /* 0x000fe200078e3cff */
[----:B------:R-:W-:Y:S02]  /*2940*/  UIADD3 UR31, UPT, UPT, UR37, UR7, URZ ;  /* 0x00000007251f7290 */ /* 0x000fe4000fffe0ff */
[----:B------:R-:W-:Y:S01]  /*2950*/  UIADD3 UR30, UPT, UPT, UR29, UR4, URZ ;  /* 0x000000041d1e7290 */ /* 0x000fe2000fffe0ff */
[----:B------:R-:W-:Y:S11]  /*2960*/  BRA.U UP1, `(.L_x_42) ;  /* 0xfffffff101207547 */ /* 0x000ff6000b83ffff */
[----:B------:R-:W-:Y:S01]  /*2970*/  UIADD3 UR7, UPT, UPT, UR6, 0x28, URZ ;  /* 0x0000002806077890 */ /* 0x000fe2000fffe0ff */
[----:B------:R-:W-:-:S03]  /*2980*/  SHF.L.U32 R3, R12, 0x1f, RZ ;  /* 0x0000001f0c037819 */ /* 0x000fc600000006ff */
[----:B------:R-:W-:-:S09]  /*2990*/  ULEA UR4, UR5, UR7, 0x3 ;  /* 0x0000000705047291 */ /* 0x000fd2000f8e18ff */
[----:B------:R-:W2:Y:S02]  /*29a0*/  SYNCS.PHASECHK.TRANS64.TRYWAIT P0, [UR4], R3 ;  /* 0x00000003ff0075a7 */ /* 0x000ea40008001104 */
[----:B--2---:R-:W-:Y:S05]  /*29b0*/  @!P0 BRA `(.L_x_43) ;  /* 0x000000b800b88947 */ /* 0x004fea0003800000 */
.L_x_189:
[----:B------:R-:W-:-:S04]  /*29c0*/  UIADD3 UR4, UPT, UPT, UR5, 0x1, URZ ;  /* 0x0000000105047890 */ /* 0x000fc8000fffe0ff */
[----:B------:R-:W-:-:S04]  /*29d0*/  UISETP.NE.AND UP0, UPT, UR4, 0x5, UPT ;  /* 0x000000050400788c */ /* 0x000fc8000bf05270 */
[----:B------:R-:W-:Y:S02]  /*29e0*/  USEL UR6, URZ, 0x1, UP0 ;  /* 0x00000001ff067887 */ /* 0x000fe40008000000 */
[----:B------:R-:W-:-:S04]  /*29f0*/  USEL UR4, UR4, URZ, UP0 ;  /* 0x000000ff04047287 */ /* 0x000fc80008000000 */
[----:B------:R-:W-:Y:S01]  /*2a00*/  ULEA UR5, UR4, UR7, 0x3 ;  /* 0x0000000704057291 */ /* 0x000fe2000f8e18ff */
[----:B------:R-:W-:-:S04]  /*2a10*/  LOP3.LUT R2, R12, UR6, RZ, 0x3c, !PT ;  /* 0x000000060c027c12 */ /* 0x000fc8000f8e3cff */
[----:B-1----:R-:W-:-:S04]  /*2a20*/  SHF.L.U32 R3, R2, 0x1f, RZ ;  /* 0x0000001f02037819 */ /* 0x002fc800000006ff */
[----:B------:R-:W1:Y:S02]  /*2a30*/  SYNCS.PHASECHK.TRANS64.TRYWAIT P0, [UR5], R3 ;  /* 0x00000003ff0075a7 */ /* 0x000e640008001105 */
[----:B-1----:R-:W-:Y:S05]  /*2a40*/  @!P0 BRA `(.L_x_44) ;  /* 0x000000b800ac8947 */ /* 0x002fea0003800000 */
.L_x_191:
        /* <DEDUP_REMOVED lines=9> */
.L_x_193:
        /* <DEDUP_REMOVED lines=9> */
.L_x_195:
[----:B------:R-:W-:-:S04]  /*2b70*/  UIADD3 UR4, UPT, UPT, UR4, 0x1, URZ ;  /* 0x0000000104047890 */ /* 0x000fc8000fffe0ff */
[----:B------:R-:W-:-:S04]  /*2b80*/  UISETP.NE.AND UP0, UPT, UR4, 0x5, UPT ;  /* 0x000000050400788c */ /* 0x000fc8000bf05270 */
[----:B------:R-:W-:Y:S02]  /*2b90*/  USEL UR5, URZ, 0x1, UP0 ;  /* 0x00000001ff057887 */ /* 0x000fe40008000000 */
[----:B------:R-:W-:-:S04]  /*2ba0*/  USEL UR4, UR4, URZ, UP0 ;  /* 0x000000ff04047287 */ /* 0x000fc80008000000 */
[----:B------:R-:W-:Y:S01]  /*2bb0*/  ULEA UR4, UR4, UR7, 0x3 ;  /* 0x0000000704047291 */ /* 0x000fe2000f8e18ff */
[----:B-1----:R-:W-:-:S04]  /*2bc0*/  LOP3.LUT R3, R2, UR5, RZ, 0x3c, !PT ;  /* 0x0000000502037c12 */ /* 0x002fc8000f8e3cff */
[----:B------:R-:W-:Y:S01]  /*2bd0*/  SHF.L.U32 R3, R3, 0x1f, RZ ;  /* 0x0000001f03037819 */ /* 0x000fe200000006ff */
[----:B------:R-:W-:-:S07]  /*2be0*/  IMAD.U32 R0, RZ, RZ, UR4 ;  /* 0x00000004ff007e24 */ /* 0x000fce000f8e00ff */
.L_x_47:
[----:B-1----:R1:W2:Y:S02]  /*2bf0*/  SYNCS.PHASECHK.TRANS64.TRYWAIT P0, [R0+URZ], R3 ;  /* 0x00000003000075a7 */ /* 0x0022a400080011ff */
[----:B--2---:R-:W-:Y:S05]  /*2c00*/  @!P0 NANOSLEEP.SYNCS 0x989680 ;  /* 0x009896800000895d */ /* 0x004fea0003900000 */
[----:B------:R-:W2:Y:S02]  /*2c10*/  @!P0 SYNCS.PHASECHK.TRANS64 P0, [R0+URZ], R3 ;  /* 0x00000003000085a7 */ /* 0x000ea400080010ff */
[----:B--2---:R-:W-:Y:S05]  /*2c20*/  @P0 EXIT ;  /* 0x000000000000094d */ /* 0x004fea0003800000 */
[----:B------:R-:W-:Y:S05]  /*2c30*/  BRA `(.L_x_47) ;  /* 0xfffffffc00ec7947 */ /* 0x000fea000383ffff */
.L_x_22:
[----:B------:R-:W-:-:S04]  /*2c40*/  UISETP.NE.AND UP0, UPT, UR52, URZ, UPT ;  /* 0x000000ff3400728c */ /* 0x000fc8000bf05270 */
[----:B------:R-:W-:-:S09]  /*2c50*/  UISETP.NE.OR UP0, UPT, UR18, 0x1, UP0 ;  /* 0x000000011200788c */ /* 0x000fd20008705670 */
[----:B------:R-:W-:Y:S05]  /*2c60*/  BRA.U UP0, `(.L_x_48) ;  /* 0x0000000500487547 */ /* 0x000fea000b800000 */
[----:B------:R-:W-:Y:S01]  /*2c70*/  ISETP.GE.U32.AND P2, PT, R3, 0x8, PT ;  /* 0x000000080300780c */ /* 0x000fe20003f46070 */
[----:B------:R-:W-:Y:S01]  /*2c80*/  IMAD.MOV.U32 R12, RZ, RZ, 0x1 ;  /* 0x00000001ff0c7424 */ /* 0x000fe200078e00ff */
[----:B------:R-:W-:Y:S02]  /*2c90*/  CS2R R10, SRZ ;  /* 0x00000000000a7805 */ /* 0x000fe4000001ff00 */
[----:B------:R-:W-:Y:S01]  /*2ca0*/  CS2R R8, SRZ ;  /* 0x0000000000087805 */ /* 0x000fe2000001ff00 */
[----:B------:R-:W-:Y:S01]  /*2cb0*/  UMOV UR6, 0x400 ;  /* 0x0000040000067882 */ /* 0x000fe20000000000 */
[----:B------:R-:W-:Y:S01]  /*2cc0*/  UMOV UR5, URZ ;  /* 0x000000ff00057c82 */ /* 0x000fe20008000000 */
[----:B------:R-:W-:-:S12]  /*2cd0*/  ULEA UR6, UR52, UR6, 0x18 ;  /* 0x0000000634067291 */ /* 0x000fd8000f8ec0ff */
.L_x_52:
[----:B------:R-:W-:Y:S02]  /*2ce0*/  LEA R0, R8, UR6, 0x3 ;  /* 0x0000000608007c11 */ /* 0x000fe4000f8e18ff */
[----:B------:R-:W-:-:S03]  /*2cf0*/  SHF.L.U32 R5, R9, 0x1f, RZ ;  /* 0x0000001f09057819 */ /* 0x000fc600000006ff */
[----:B------:R-:W-:Y:S01]  /*2d00*/  VIADD R4, R0, 0xf0 ;  /* 0x000000f000047836 */ /* 0x000fe20000000000 */
[----:B------:R-:W2:Y:S02]  /*2d10*/  SYNCS.PHASECHK.TRANS64.TRYWAIT P0, [R0+URZ+0xe0], R5 ;  /* 0x0000e005000075a7 */ /* 0x000ea400080011ff */
[----:B--2---:R-:W-:Y:S05]  /*2d20*/  @!P0 BRA `(.L_x_49) ;  /* 0x000000b8003c8947 */ /* 0x004fea0003800000 */
.L_x_196:
[----:B------:R-:W-:Y:S01]  /*2d30*/  ULEA UR4, UR5, UR6, 0x3 ;  /* 0x0000000605047291 */ /* 0x000fe2000f8e18ff */
[----:B------:R-:W-:Y:S01]  /*2d40*/  PRMT R4, RZ, 0x654, R4 ;  /* 0x00000654ff047816 */ /* 0x000fe20000000004 */
[----:B--2---:R-:W-:Y:S01]  /*2d50*/  @!P2 IMAD.MOV.U32 R5, RZ, RZ, 0x10 ;  /* 0x00000010ff05a424 */ /* 0x004fe200078e00ff */
[----:B------:R-:W-:Y:S01]  /*2d60*/  SHF.L.U32 R7, R12, 0x1f, RZ ;  /* 0x0000001f0c077819 */ /* 0x000fe200000006ff */
[----:B------:R-:W-:Y:S01]  /*2d70*/  UIADD3 UR7, UPT, UPT, UR4, 0xa0, URZ ;  /* 0x000000a004077890 */ /* 0x000fe2000fffe0ff */
[----:B------:R2:W-:Y:S05]  /*2d80*/  SYNCS.ARRIVE.TRANS64.RED.A1T0 RZ, [R4+URZ], RZ ;  /* 0x000000ff04ff79a7 */ /* 0x0005ea00081004ff */
[----:B------:R-:W-:Y:S01]  /*2d90*/  IMAD.U32 R0, RZ, RZ, UR7 ;  /* 0x00000007ff007e24 */ /* 0x000fe2000f8e00ff */
[----:B------:R-:W3:Y:S04]  /*2da0*/  SYNCS.PHASECHK.TRANS64.TRYWAIT P0, [UR4+0xb0], R7 ;  /* 0x0000b007ff0075a7 */ /* 0x000ee80008001104 */
[----:B------:R-:W-:Y:S01]  /*2db0*/  PRMT R13, R3, 0x654, R0 ;  /* 0x00000654030d7816 */ /* 0x000fe20000000000 */
[----:B--23--:R-:W-:Y:S06]  /*2dc0*/  @!P0 BRA `(.L_x_50) ;  /* 0x000000b800288947 */ /* 0x00cfec0003800000 */
.L_x_198:
[----:B------:R-:W-:Y:S01]  /*2dd0*/  ULEA UR8, UR5, UR6, 0x4 ;  /* 0x0000000605087291 */ /* 0x000fe2000f8e20ff */
[----:B------:R-:W-:Y:S01]  /*2de0*/  SEL R2, R13, R2, !P2 ;  /* 0x000000020d027207 */ /* 0x000fe20005000000 */
[----:B------:R-:W-:Y:S01]  /*2df0*/  UIADD3 UR9, UPT, UPT, UR4, 0xa0, URZ ;  /* 0x000000a004097890 */ /* 0x000fe2000fffe0ff */
[----:B--2---:R-:W-:Y:S01]  /*2e00*/  LEA R0, R11, UR6, 0x3 ;  /* 0x000000060b007c11 */ /* 0x004fe2000f8e18ff */
[----:B------:R-:W-:Y:S01]  /*2e10*/  UIADD3 UR8, UPT, UPT, UR8, 0x110, URZ ;  /* 0x0000011008087890 */ /* 0x000fe2000fffe0ff */
[----:B------:R2:W-:Y:S01]  /*2e20*/  @!P2 SYNCS.ARRIVE.TRANS64.RED RZ, [R2+URZ], R5 ;  /* 0x0000000502ffa9a7 */ /* 0x0005e200080004ff */
[----:B------:R-:W-:Y:S01]  /*2e30*/  UIADD3 UR4, UPT, UPT, UR5, 0x1, URZ ;  /* 0x0000000105047890 */ /* 0x000fe2000fffe0ff */
[----:B------:R-:W-:-:S03]  /*2e40*/  VIADD R8, R8, 0x1 ;  /* 0x0000000108087836 */ /* 0x000fc60000000000 */
[----:B------:R-:W-:Y:S02]  /*2e50*/  UISETP.NE.AND UP0, UPT, UR4, 0x2, UPT ;  /* 0x000000020400788c */ /* 0x000fe4000bf05270 */
[----:B------:R-:W-:Y:S01]  /*2e60*/  ISETP.NE.AND P0, PT, R8, 0x2, PT ;  /* 0x000000020800780c */ /* 0x000fe20003f05270 */
[----:B------:R-:W-:Y:S06]  /*2e70*/  UGETNEXTWORKID.BROADCAST [UR8], [UR9] ;  /* 0x00000000080073ca */ /* 0x000fec0008000100 */
[----:B------:R-:W-:Y:S02]  /*2e80*/  USEL UR7, URZ, 0x1, UP0 ;  /* 0x00000001ff077887 */ /* 0x000fe40008000000 */
[----:B------:R-:W-:-:S04]  /*2e90*/  USEL UR5, UR4, URZ, UP0 ;  /* 0x000000ff04057287 */ /* 0x000fc80008000000 */
[----:B------:R-:W-:Y:S02]  /*2ea0*/  LOP3.LUT R12, R12, UR7, RZ, 0x3c, !PT ;  /* 0x000000070c0c7c12 */ /* 0x000fe4000f8e3cff */
[----:B--2---:R-:W-:-:S04]  /*2eb0*/  SHF.L.U32 R5, R10, 0x1f, RZ ;  /* 0x0000001f0a057819 */ /* 0x004fc800000006ff */
[----:B------:R-:W2:Y:S02]  /*2ec0*/  SYNCS.PHASECHK.TRANS64.TRYWAIT P1, [R0+URZ+0xa0], R5 ;  /* 0x0000a005000075a7 */ /* 0x000ea400080211ff */
[----:B--2---:R-:W-:Y:S05]  /*2ed0*/  @!P1 BRA `(.L_x_51) ;  /* 0x000000b400fc9947 */ /* 0x004fea0003800000 */
.L_x_199:
[C---:B------:R-:W-:Y:S01]  /*2ee0*/  LEA R4, R11.reuse, UR6, 0x4 ;  /* 0x000000060b047c11 */ /* 0x040fe2000f8e20ff */
[----:B--2---:R-:W-:Y:S01]  /*2ef0*/  VIADD R0, R0, 0xb0 ;  /* 0x000000b000007836 */ /* 0x004fe20000000000 */
[----:B------:R-:W-:Y:S01]  /*2f00*/  SEL R8, R8, RZ, P0 ;  /* 0x000000ff08087207 */ /* 0x000fe20000000000 */
[----:B------:R-:W-:-:S03]  /*2f10*/  VIADD R11, R11, 0x1 ;  /* 0x000000010b0b7836 */ /* 0x000fc60000000000 */
[----:B------:R-:W2:Y:S01]  /*2f20*/  LDS.128 R4, [R4+0x110] ;  /* 0x0001100004047984 */ /* 0x000ea20000000c00 */
[----:B------:R-:W-:Y:S02]  /*2f30*/  PRMT R0, RZ, 0x654, R0 ;  /* 0x00000654ff007816 */ /* 0x000fe40000000000 */
[C---:B------:R-:W-:Y:S01]  /*2f40*/  ISETP.NE.AND P1, PT, R11.reuse, 0x2, PT ;  /* 0x000000020b00780c */ /* 0x040fe20003f25270 */
[----:B------:R-:W-:Y:S01]  /*2f50*/  @!PT LDS RZ, [RZ] ;  /* 0x00000000fffff984 */ /* 0x000fe20000000800 */
[----:B------:R-:W-:Y:S01]  /*2f60*/  @!PT LDS RZ, [RZ] ;  /* 0x00000000fffff984 */ /* 0x000fe20000000800 */
[----:B------:R-:W-:Y:S01]  /*2f70*/  @!PT LDS RZ, [RZ] ;  /* 0x00000000fffff984 */ /* 0x000fe20000000800 */
[----:B------:R-:W-:Y:S01]  /*2f80*/  @!PT LDS RZ, [RZ] ;  /* 0x00000000fffff984 */ /* 0x000fe20000000800 */
[----:B------:R3:W-:Y:S06]  /*2f90*/  MEMBAR.ALL.CTA ;  /* 0x0000000000007992 */ /* 0x0007ec0000008000 */
[----:B---3--:R-:W3:Y:S01]  /*2fa0*/  FENCE.VIEW.ASYNC.S ;  /* 0x00000000000073c6 */ /* 0x008ee20000000000 */
[----:B------:R-:W-:Y:S01]  /*2fb0*/  SEL R11, R11, RZ, P1 ;  /* 0x000000ff0b0b7207 */ /* 0x000fe20000800000 */
[----:B---3--:R3:W-:Y:S01]  /*2fc0*/  SYNCS.ARRIVE.TRANS64.RED.A1T0 RZ, [R0+URZ], RZ ;  /* 0x000000ff00ff79a7 */ /* 0x0087e200081004ff */
[----:B--2---:R-:W-:-:S02]  /*2fd0*/  LOP3.LUT P3, RZ, R6, 0x1, RZ, 0xc0, !PT ;  /* 0x0000000106ff7812 */ /* 0x004fc4000786c0ff */
[----:B------:R-:W-:-:S04]  /*2fe0*/  SEL R5, RZ, 0x1, P1 ;  /* 0x00000001ff057807 */ /* 0x000fc80000800000 */
[----:B------:R-:W-:Y:S02]  /*2ff0*/  LOP3.LUT R10, R10, R5, RZ, 0x3c, !PT ;  /* 0x000000050a0a7212 */ /* 0x000fe400078e3cff */
[----:B---3--:R-:W-:-:S04]  /*3000*/  SEL R0, RZ, 0x1, P0 ;  /* 0x00000001ff007807 */ /* 0x008fc80000000000 */
[----:B------:R-:W-:Y:S01]  /*3010*/  LOP3.LUT R9, R9, R0, RZ, 0x3c, !PT ;  /* 0x0000000009097212 */ /* 0x000fe200078e3cff */
[----:B------:R-:W-:Y:S06]  /*3020*/  @P3 BRA `(.L_x_52) ;  /* 0xfffffffc002c3947 */ /* 0x000fec000383ffff */
[----:B------:R-:W-:Y:S01]  /*3030*/  ULEA UR4, UR5, UR6, 0x3 ;  /* 0x0000000605047291 */ /* 0x000fe2000f8e18ff */
[----:B------:R-:W-:-:S08]  /*3040*/  SHF.L.U32 R3, R12, 0x1f, RZ ;  /* 0x0000001f0c037819 */ /* 0x000fd000000006ff */
[----:B------:R-:W2:Y:S02]  /*3050*/  SYNCS.PHASECHK.TRANS64 P0, [UR4+0xb0], R3 ;  /* 0x0000b003ff0075a7 */ /* 0x000ea40008001004 */
[----:B--2---:R-:W-:Y:S05]  /*3060*/  @P0 BRA `(.L_x_53) ;  /* 0x0000000000080947 */ /* 0x004fea0003800000 */
[----:B------:R-:W2:Y:S02]  /*3070*/  SYNCS.PHASECHK.TRANS64.TRYWAIT P0, [UR4+0xb0], R3 ;  /* 0x0000b003ff0075a7 */ /* 0x000ea40008001104 */
[----:B--2---:R-:W-:Y:S05]  /*3080*/  @!P0 BRA `(.L_x_54) ;  /* 0x000000b400a48947 */ /* 0x004fea0003800000 */
.L_x_53:
[----:B------:R-:W-:-:S04]  /*3090*/  UIADD3 UR7, UPT, UPT, UR5, 0x1, URZ ;  /* 0x0000000105077890 */ /* 0x000fc8000fffe0ff */
[----:B------:R-:W-:-:S04]  /*30a0*/  UISETP.NE.AND UP0, UPT, UR7, 0x2, UPT ;  /* 0x000000020700788c */ /* 0x000fc8000bf05270 */
[----:B------:R-:W-:Y:S02]  /*30b0*/  USEL UR8, URZ, 0x1, UP0 ;  /* 0x00000001ff087887 */ /* 0x000fe40008000000 */
[----:B------:R-:W-:-:S04]  /*30c0*/  USEL UR7, UR7, URZ, UP0 ;  /* 0x000000ff07077287 */ /* 0x000fc80008000000 */
[----:B------:R-:W-:Y:S01]  /*30d0*/  ULEA UR7, UR7, UR6, 0x3 ;  /* 0x0000000607077291 */ /* 0x000fe2000f8e18ff */
[----:B--2---:R-:W-:-:S04]  /*30e0*/  LOP3.LUT R3, R12, UR8, RZ, 0x3c, !PT ;  /* 0x000000080c037c12 */ /* 0x004fc8000f8e3cff */
[----:B------:R-:W-:-:S04]  /*30f0*/  SHF.L.U32 R0, R3, 0x1f, RZ ;  /* 0x0000001f03007819 */ /* 0x000fc800000006ff */
[----:B------:R-:W2:Y:S02]  /*3100*/  SYNCS.PHASECHK.TRANS64 P0, [UR7+0xb0], R0 ;  /* 0x0000b000ff0075a7 */ /* 0x000ea40008001007 */
[----:B-12---:R-:W-:Y:S05]  /*3110*/  @P0 EXIT ;  /* 0x000000000000094d */ /* 0x006fea0003800000 */
[----:B------:R-:W-:Y:S02]  /*3120*/  SHF.L.U32 R3, R3, 0x1f, RZ ;  /* 0x0000001f03037819 */ /* 0x000fe400000006ff */
[----:B------:R-:W-:-:S07]  /*3130*/  MOV R0, UR7 ;  /* 0x0000000700007c02 */ /* 0x000fce0008000f00 */
.L_x_55:
[----:B-1----:R1:W2:Y:S02]  /*3140*/  SYNCS.PHASECHK.TRANS64.TRYWAIT P0, [R0+URZ+0xb0], R3 ;  /* 0x0000b003000075a7 */ /* 0x0022a400080011ff */
[----:B--2---:R-:W-:Y:S05]  /*3150*/  @!P0 NANOSLEEP.SYNCS 0x989680 ;  /* 0x009896800000895d */ /* 0x004fea0003900000 */
[----:B------:R-:W2:Y:S02]  /*3160*/  @!P0 SYNCS.PHASECHK.TRANS64 P0, [R0+URZ+0xb0], R3 ;  /* 0x0000b003000085a7 */ /* 0x000ea400080010ff */
[----:B--2---:R-:W-:Y:S05]  /*3170*/  @P0 EXIT ;  /* 0x000000000000094d */ /* 0x004fea0003800000 */
[----:B------:R-:W-:Y:S05]  /*3180*/  BRA `(.L_x_55) ;  /* 0xfffffffc00ec7947 */ /* 0x000fea000383ffff */
.L_x_48:
[----:B------:R-:W-:Y:S05]  /*3190*/  BRA.U UP5, `(.L_x_56) ;  /* 0x0000001105907547 */ /* 0x000fea000b800000 */
[----:B------:R-:W-:Y:S01]  /*31a0*/  UMOV UR4, 0x40 ;  /* 0x0000004000047882 */ /* 0x000fe20000000000 */
[----:B------:R-:W-:Y:S01]  /*31b0*/  NOP ;  /* 0x0000000000007918 */ /* 0x000fe20000000000 */
[----:B------:R-:W-:Y:S01]  /*31c0*/  ULEA UR5, UR52, UR4, 0x18 ;  /* 0x0000000434057291 */ /* 0x000fe2000f8ec0ff */
[----:B------:R-:W-:Y:S02]  /*31d0*/  UMOV UR6, 0x400 ;  /* 0x0000040000067882 */ /* 0x000fe40000000000 */
[----:B------:R-:W-:-:S06]  /*31e0*/  ULEA UR6, UR52, UR6, 0x18 ;  /* 0x0000000634067291 */ /* 0x000fcc000f8ec0ff */
[----:B------:R-:W2:Y:S02]  /*31f0*/  LDS.U8 R3, [UR5+0x1c] ;  /* 0x00001c05ff037984 */ /* 0x000ea40008000000 */
[----:B--2---:R-:W-:-:S13]  /*3200*/  ISETP.NE.AND P0, PT, R3, RZ, PT ;  /* 0x000000ff0300720c */ /* 0x004fda0003f05270 */
[----:B------:R-:W-:Y:S05]  /*3210*/  @P0 BRA `(.L_x_57) ;  /* 0x0000000400080947 */ /* 0x000fea0003800000 */
[----:B------:R-:W-:Y:S02]  /*3220*/  UISETP.NE.U32.AND UP1, UPT, UR47, 0x1, UPT ;  /* 0x000000012f00788c */ /* 0x000fe4000bf25070 */
[----:B------:R-:W-:-:S07]  /*3230*/  UIADD3 UR7, UPT, UPT, UR5, 0x8, URZ ;  /* 0x0000000805077890 */ /* 0x000fce000fffe0ff */
[----:B------:R-:W-:Y:S05]  /*3240*/  BRA.U !UP1, `(.L_x_58) ;  /* 0x00000001099c7547 */ /* 0x000fea000b800000 */
[----:B------:R-:W-:Y:S01]  /*3250*/  ELECT P0, URZ, PT ;  /* 0x0000000000ff782f */ /* 0x000fe20003800000 */
[----:B------:R-:W-:-:S12]  /*3260*/  BSSY B0, `(.L_x_58) ;  /* 0x0000025000007945 */ /* 0x000fd80003800000 */
[----:B------:R-:W-:Y:S05]  /*3270*/  @!P0 BRA `(.L_x_59) ;  /* 0x00000000008c8947 */ /* 0x000fea0003800000 */
[----:B------:R-:W-:-:S05]  /*3280*/  UMOV UR4, 0x10 ;  /* 0x0000001000047882 */ /* 0x000fca0000000000 */
[----:B------:R-:W-:Y:S04]  /*3290*/  DEPBAR.LE SB2, 0x36 ;  /* 0x0000ad800000791a */ /* 0x000fe80000000000 */
[----:B------:R-:W2:Y:S02]  /*32a0*/  UTCATOMSWS.2CTA.FIND_AND_SET.ALIGN UP0, UR4, UR4 ;  /* 0x00000004000475e3 */ /* 0x000ea40008200800 */
[----:B--2---:R-:W-:Y:S01]  /*32b0*/  MOV R10, UR4 ;  /* 0x00000004000a7c02 */ /* 0x004fe20008000f00 */
[----:B------:R-:W-:Y:S06]  /*32c0*/  BRA.U UP0, `(.L_x_60) ;  /* 0x0000000100187547 */ /* 0x000fec000b800000 */
.L_x_61:
[----:B------:R-:W-:Y:S05]  /*32d0*/  NANOSLEEP 0x64 ;  /* 0x000000640000795d */ /* 0x000fea0003800000 */
[----:B------:R-:W-:-:S05]  /*32e0*/  UMOV UR4, 0x10 ;  /* 0x0000001000047882 */ /* 0x000fca0000000000 */
[----:B------:R-:W-:Y:S04]  /*32f0*/  DEPBAR.LE SB2, 0x36 ;  /* 0x0000ad800000791a */ /* 0x000fe80000000000 */
[----:B------:R-:W2:Y:S02]  /*3300*/  UTCATOMSWS.2CTA.FIND_AND_SET.ALIGN UP0, UR4, UR4 ;  /* 0x00000004000475e3 */ /* 0x000ea40008200800 */
[----:B--2---:R-:W-:Y:S01]  /*3310*/  MOV R10, UR4 ;  /* 0x00000004000a7c02 */ /* 0x004fe20008000f00 */
[----:B------:R-:W-:Y:S05]  /*3320*/  BRA.U !UP0, `(.L_x_61) ;  /* 0xfffffffd08e87547 */ /* 0x000fea000b83ffff */
.L_x_60:
[----:B------:R-:W2:Y:S01]  /*3330*/  LDS R6, [UR5+0x10] ;  /* 0x00001005ff067984 */ /* 0x000ea20008000800 */
[----:B------:R-:W-:Y:S01]  /*3340*/  IMAD.U32 R3, RZ, RZ, UR6 ;  /* 0x00000006ff037e24 */ /* 0x000fe2000f8e00ff */
[----:B------:R-:W-:-:S03]  /*3350*/  MOV R4, UR48 ;  /* 0x0000003000047c02 */ /* 0x000fc60008000f00 */
[----:B------:R-:W-:Y:S01]  /*3360*/  VIADD R3, R3, 0x130 ;  /* 0x0000013003037836 */ /* 0x000fe20000000000 */
[----:B--2---:R-:W-:-:S04]  /*3370*/  SHF.L.U32 R6, R6, 0x1f, RZ ;  /* 0x0000001f06067819 */ /* 0x004fc800000006ff */
[----:B------:R-:W2:Y:S02]  /*3380*/  SYNCS.PHASECHK.TRANS64.TRYWAIT P0, [UR5+0x8], R6 ;  /* 0x00000806ff0075a7 */ /* 0x000ea40008001105 */
[----:B--2---:R-:W-:Y:S05]  /*3390*/  @P0 BRA `(.L_x_62) ;  /* 0x0000000000080947 */ /* 0x004fea0003800000 */
[----:B------:R-:W2:Y:S02]  /*33a0*/  SYNCS.PHASECHK.TRANS64.TRYWAIT P0, [UR5+0x8], R6 ;  /* 0x00000806ff0075a7 */ /* 0x000ea40008001105 */
[----:B--2---:R-:W-:Y:S05]  /*33b0*/  @!P0 BRA `(.L_x_63) ;  /* 0x000000b000f08947 */ /* 0x004fea0003800000 */
.L_x_62:
[----:B------:R-:W-:Y:S01]  /*33c0*/  PRMT R4, R4, 0x654, R3 ;  /* 0x0000065404047816 */ /* 0x000fe20000000003 */
[----:B------:R-:W-:Y:S01]  /*33d0*/  HFMA2 R3, -RZ, RZ, 0, 5.9604644775390625e-08 ;  /* 0x00000001ff037431 */ /* 0x000fe200000001ff */
[----:B------:R-:W-:Y:S01]  /*33e0*/  UPRMT UR4, UR48, 0x654, UR7 ;  /* 0x0000065430047896 */ /* 0x000fe20008000007 */
[----:B------:R-:W-:Y:S02]  /*33f0*/  IMAD.MOV.U32 R7, RZ, RZ, 0xffff ;  /* 0x0000ffffff077424 */ /* 0x000fe400078e00ff */
[----:B--2---:R-:W-:Y:S02]  /*3400*/  IMAD.MOV.U32 R6, RZ, RZ, 0x4 ;  /* 0x00000004ff067424 */ /* 0x004fe400078e00ff */
[----:B------:R-:W-:Y:S01]  /*3410*/  IMAD.SHL.U32 R9, R10, 0x20, RZ ;  /* 0x000000200a097824 */ /* 0x000fe200078e00ff */
[----:B------:R-:W-:Y:S02]  /*3420*/  MOV R5, UR4 ;  /* 0x0000000400057c02 */ /* 0x000fe40008000f00 */
[-C--:B------:R-:W-:Y:S01]  /*3430*/  SHF.L.U32 R8, R7, R10.reuse, RZ ;  /* 0x0000000a07087219 */ /* 0x080fe200000006ff */
[----:B------:R2:W-:Y:S01]  /*3440*/  SYNCS.ARRIVE.TRANS64.RED RZ, [UR4], R6 ;  /* 0x00000006ffff79a7 */ /* 0x0005e20008000404 */
[----:B------:R-:W-:Y:S01]  /*3450*/  SHF.L.U32 R7, R3, R10, RZ ;  /* 0x0000000a03077219 */ /* 0x000fe200000006ff */
[----:B------:R2:W-:Y:S04]  /*3460*/  STS [UR6+0x130], R9 ;  /* 0x00013009ff007988 */ /* 0x0005e80008000806 */
[----:B------:R2:W-:Y:S04]  /*3470*/  STAS [R4.64], R10 ;  /* 0x0000000a04007dbd */ /* 0x0005e8000c0008ff */
[----:B------:R2:W-:Y:S04]  /*3480*/  ATOMS.OR RZ, [UR5+0x14], R8 ;  /* 0x00001408ffff798c */ /* 0x0005e8000b000005 */
[----:B------:R2:W-:Y:S04]  /*3490*/  ATOMS.OR RZ, [UR5+0x18], R7 ;  /* 0x00001807ffff798c */ /* 0x0005e8000b000005 */
[----:B------:R2:W-:Y:S02]  /*34a0*/  ATOMS.XOR RZ, [UR5+0x10], R3 ;  /* 0x00001003ffff798c */ /* 0x0005e4000b800005 */
.L_x_59:
[----:B-1----:R-:W-:Y:S05]  /*34b0*/  BSYNC B0 ;  /* 0x0000000000007941 */ /* 0x002fea0003800000 */
.L_x_58:
[----:B------:R-:W-:Y:S05]  /*34c0*/  BRA.U UP1, `(.L_x_64) ;  /* 0x00000001016c7547 */ /* 0x000fea000b800000 */
[----:B------:R-:W-:-:S03]  /*34d0*/  UMOV UR4, 0xffffffff ;  /* 0xffffffff00047882 */ /* 0x000fc60000000000 */
[----:B------:R-:W-:Y:S05]  /*34e0*/  BRA.DIV UR4, `(.L_x_65) ;  /* 0x000000b204bc7947 */ /* 0x000fea000b800000 */
[----:B------:R-:W-:-:S13]  /*34f0*/  ELECT P6, URZ, PT ;  /* 0x0000000000ff782f */ /* 0x000fda00038c0000 */
.L_x_203:
[----:B------:R-:W-:Y:S05]  /*3500*/  @!P6 BRA `(.L_x_64) ;  /* 0x00000000005ce947 */ /* 0x000fea0003800000 */
[----:B--2---:R-:W2:Y:S02]  /*3510*/  LDS R4, [UR5+0x10] ;  /* 0x00001005ff047984 */ /* 0x004ea40008000800 */
[----:B--2---:R-:W-:-:S04]  /*3520*/  SHF.L.U32 R4, R4, 0x1f, RZ ;  /* 0x0000001f04047819 */ /* 0x004fc800000006ff */
[----:B------:R-:W2:Y:S02]  /*3530*/  SYNCS.PHASECHK.TRANS64.TRYWAIT P0, [UR5+0x8], R4 ;  /* 0x00000804ff0075a7 */ /* 0x000ea40008001105 */
[----:B--2---:R-:W-:Y:S05]  /*3540*/  @P0 BRA `(.L_x_66) ;  /* 0x0000000000080947 */ /* 0x004fea0003800000 */
[----:B------:R-:W2:Y:S02]  /*3550*/  SYNCS.PHASECHK.TRANS64.TRYWAIT P0, [UR5+0x8], R4 ;  /* 0x00000804ff0075a7 */ /* 0x000ea40008001105 */
[----:B--2---:R-:W-:Y:S05]  /*3560*/  @!P0 BRA `(.L_x_67) ;  /* 0x000000b000bc8947 */ /* 0x004fea0003800000 */
.L_x_66:
[----:B------:R-:W3:Y:S01]  /*3570*/  LDS R6, [UR6+0x130] ;  /* 0x00013006ff067984 */ /* 0x000ee20008000800 */
[----:B--2---:R-:W-:Y:S02]  /*3580*/  HFMA2 R3, -RZ, RZ, 0, 5.9604644775390625e-08 ;  /* 0x00000001ff037431 */ /* 0x004fe400000001ff */
[----:B------:R-:W-:Y:S01]  /*3590*/  IMAD.MOV.U32 R4, RZ, RZ, 0xffff ;  /* 0x0000ffffff047424 */ /* 0x000fe200078e00ff */
[----:B------:R-:W-:Y:S01]  /*35a0*/  UPRMT UR4, UR48, 0x654, UR7 ;  /* 0x0000065430047896 */ /* 0x000fe20008000007 */
[----:B---3--:R-:W-:-:S03]  /*35b0*/  IMAD.SHL.U32 R5, R6, 0x20, RZ ;  /* 0x0000002006057824 */ /* 0x008fc600078e00ff */
[-C--:B------:R-:W-:Y:S02]  /*35c0*/  SHF.L.U32 R4, R4, R6.reuse, RZ ;  /* 0x0000000604047219 */ /* 0x080fe400000006ff */
[----:B------:R-:W-:Y:S01]  /*35d0*/  SHF.L.U32 R6, R3, R6, RZ ;  /* 0x0000000603067219 */ /* 0x000fe200000006ff */
[----:B------:R3:W-:Y:S04]  /*35e0*/  STS [UR6+0x130], R5 ;  /* 0x00013005ff007988 */ /* 0x0007e80008000806 */
[----:B------:R3:W-:Y:S04]  /*35f0*/  ATOMS.OR RZ, [UR5+0x14], R4 ;  /* 0x00001404ffff798c */ /* 0x0007e8000b000005 */
[----:B------:R3:W-:Y:S01]  /*3600*/  ATOMS.OR RZ, [UR5+0x18], R6 ;  /* 0x00001806ffff798c */ /* 0x0007e2000b000005 */
[----:B------:R-:W-:Y:S03]  /*3610*/  SYNCS.ARRIVE.TRANS64.RED.A1T0 RZ, [UR4], RZ ;  /* 0x000000ffffff79a7 */ /* 0x000fe60008100404 */
[----:B------:R3:W-:Y:S01]  /*3620*/  ATOMS.XOR RZ, [UR5+0x10], R3 ;  /* 0x00001003ffff798c */ /* 0x0007e2000b800005 */
[----:B------:R-:W-:Y:S05]  /*3630*/  BRA `(.L_x_64) ;  /* 0x0000000000107947 */ /* 0x000fea0003800000 */
.L_x_57:
[----:B------:R-:W-:Y:S02]  /*3640*/  MOV R3, 0xffffffff ;  /* 0xffffffff00037802 */ /* 0x000fe40000000f00 */
[----:B------:R-:W-:-:S03]  /*3650*/  MOV R4, 0x3680 ;  /* 0x0000368000047802 */ /* 0x000fc60000000f00 */
[----:B------:R2:W-:Y:S04]  /*3660*/  STS [UR6+0x130], R3 ;  /* 0x00013003ff007988 */ /* 0x0005e80008000806 */
[----:B-12--5:R-:W-:Y:S05]  /*3670*/  CALL.REL.NOINC `($__internal_1_$__cuda_sm10x_tcgen05_guardrail_trap_phase_invalid_during_alloc) ;  /* 0x000000bc00107944 */ /* 0x026fea0003c00000 */
.L_x_64:
[----:B------:R-:W-:Y:S05]  /*3680*/  WARPSYNC.ALL ;  /* 0x0000000000007948 */ /* 0x000fea0003800000 */
[----:B------:R-:W4:Y:S01]  /*3690*/  S2UR UR4, SR_CgaCtaId ;  /* 0x00000000000479c3 */ /* 0x000f220000008800 */
[----:B------:R-:W-:Y:S01]  /*36a0*/  UMOV UR26, 0x400 ;  /* 0x00000400001a7882 */ /* 0x000fe20000000000 */
[----:B------:R-:W-:-:S06]  /*36b0*/  NOP ;  /* 0x0000000000007918 */ /* 0x000fcc0000000000 */
[----:B------:R-:W-:Y:S06]  /*36c0*/  BAR.ARV 0x6, 0xa0 ;  /* 0x0182800000007b1d */ /* 0x000fec0000002000 */
[----:B------:R-:W1:Y:S01]  /*36d0*/  LDCU UR6, c[0x0][0x38c] ;  /* 0x00007180ff0677ac */ /* 0x000e620008000800 */
[----:B------:R-:W-:Y:S01]  /*36e0*/  LOP3.LUT R0, R0, 0xffff, RZ, 0xc0, !PT ;  /* 0x0000ffff00007812 */ /* 0x000fe200078ec0ff */
[----:B--2---:R-:W-:Y:S01]  /*36f0*/  IMAD.MOV.U32 R9, RZ, RZ, 0x1 ;  /* 0x00000001ff097424 */ /* 0x004fe200078e00ff */
[----:B------:R-:W-:Y:S01]  /*3700*/  LOP3.LUT R2, R2, 0xffff, RZ, 0xc0, !PT ;  /* 0x0000ffff02027812 */ /* 0x000fe200078ec0ff */
[----:B------:R-:W-:Y:S01]  /*3710*/  IMAD.MOV.U32 R8, RZ, RZ, RZ ;  /* 0x000000ffff087224 */ /* 0x000fe200078e00ff */
[----:B------:R-:W-:Y:S01]  /*3720*/  R2UR UR42, R0 ;  /* 0x00000000002a72ca */ /* 0x000fe200000e0000 */
[----:B------:R-:W-:Y:S01]  /*3730*/  UMOV UR32, URZ ;  /* 0x000000ff00207c82 */ /* 0x000fe20008000000 */
[----:B------:R-:W-:Y:S01]  /*3740*/  R2UR UR28, R2 ;  /* 0x00000000021c72ca */ /* 0x000fe200000e0000 */
[----:B------:R-:W-:Y:S01]  /*3750*/  UMOV UR23, URZ ;  /* 0x000000ff00177c82 */ /* 0x000fe20008000000 */
[----:B------:R-:W-:Y:S01]  /*3760*/  UMOV UR22, URZ ;  /* 0x000000ff00167c82 */ /* 0x000fe20008000000 */
[----:B----4-:R-:W-:-:S02]  /*3770*/  ULEA UR26, UR4, UR26, 0x18 ;  /* 0x0000001a041a7291 */ /* 0x010fc4000f8ec0ff */
[----:B------:R-:W-:Y:S02]  /*3780*/  UISETP.NE.AND UP3, UPT, UR47, URZ, UPT ;  /* 0x000000ff2f00728c */ /* 0x000fe4000bf65270 */
[----:B------:R-:W-:Y:S02]  /*3790*/  UIADD3 UR5, UPT, UPT, UR26, 0x10800, URZ ;  /* 0x000108001a057890 */ /* 0x000fe4000fffe0ff */
[----:B------:R-:W-:Y:S02]  /*37a0*/  UIADD3 UR4, UPT, UPT, UR26, 0x24800, URZ ;  /* 0x000248001a047890 */ /* 0x000fe4000fffe0ff */
[----:B-1----:R-:W-:Y:S01]  /*37b0*/  UIADD3 UR6, UPT, UPT, UR6, 0x1f, URZ ;  /* 0x0000001f06067890 */ /* 0x002fe2000fffe0ff */
[----:B---3--:R-:W1:Y:S01]  /*37c0*/  LDS R3, [UR26+0x130] ;  /* 0x0001301aff037984 */ /* 0x008e620008000800 */
[----:B------:R-:W-:Y:S02]  /*37d0*/  USHF.R.U32.HI UR5, URZ, 0x4, UR5 ;  /* 0x00000004ff057899 */ /* 0x000fe40008011605 */
[----:B------:R-:W-:-:S02]  /*37e0*/  USHF.R.S32.HI UR33, URZ, 0x1f, UR6 ;  /* 0x0000001fff217899 */ /* 0x000fc40008011406 */
[----:B------:R-:W-:Y:S02]  /*37f0*/  USHF.R.U32.HI UR4, URZ, 0x4, UR4 ;  /* 0x00000004ff047899 */ /* 0x000fe40008011604 */
[----:B------:R-:W-:Y:S02]  /*3800*/  ULEA.HI UR33, UR33, UR6, URZ, 0x5 ;  /* 0x0000000621217291 */ /* 0x000fe4000f8f28ff */
[----:B------:R-:W-:Y:S02]  /*3810*/  ULOP3.LUT UR5, UR5, 0x3fff, URZ, 0xc0, !UPT ;  /* 0x00003fff05057892 */ /* 0x000fe4000f8ec0ff */
[----:B------:R-:W-:Y:S02]  /*3820*/  USHF.R.S32.HI UR33, URZ, 0x5, UR33 ;  /* 0x00000005ff217899 */ /* 0x000fe40008011421 */
[----:B------:R-:W-:Y:S02]  /*3830*/  ULOP3.LUT UR30, UR4, 0x3fff, URZ, 0xc0, !UPT ;  /* 0x00003fff041e7892 */ /* 0x000fe4000f8ec0ff */
[----:B------:R-:W-:Y:S01]  /*3840*/  UISETP.LT.AND UP0, UPT, UR33, 0x1, UPT ;  /* 0x000000012100788c */ /* 0x000fe2000bf01270 */
[----:B------:R-:W-:Y:S01]  /*3850*/  UMOV UR40, 0x0 ;  /* 0x0000000000287882 */ /* 0x000fe20000000000 */
[----:B------:R-:W-:Y:S01]  /*3860*/  UMOV UR41, 0x10400910 ;  /* 0x1040091000297882 */ /* 0x000fe20000000000 */
[----:B------:R-:W-:-:S02]  /*3870*/  ULOP3.LUT UR29, UR5, 0x10000, URZ, 0xfc, !UPT ;  /* 0x00010000051d7892 */ /* 0x000fc4000f8efcff */
[----:B------:R-:W-:Y:S02]  /*3880*/  ULOP3.LUT UR30, UR30, 0x10000, URZ, 0xfc, !UPT ;  /* 0x000100001e1e7892 */ /* 0x000fe4000f8efcff */
[----:B------:R-:W-:Y:S01]  /*3890*/  USEL UR43, UR33, 0x1, !UP0 ;  /* 0x00000001212b7887 */ /* 0x000fe2000c000000 */
[----:B------:R-:W-:Y:S01]  /*38a0*/  UMOV UR38, 0x0 ;  /* 0x0000000000267882 */ /* 0x000fe20000000000 */
[----:B------:R-:W-:Y:S01]  /*38b0*/  UMOV UR39, 0x10400910 ;  /* 0x1040091000277882 */ /* 0x000fe20000000000 */
[----:B------:R-:W-:Y:S01]  /*38c0*/  UMOV UR36, 0x0 ;  /* 0x0000000000247882 */ /* 0x000fe20000000000 */
[----:B------:R-:W-:Y:S01]  /*38d0*/  UMOV UR37, 0x10400910 ;  /* 0x1040091000257882 */ /* 0x000fe20000000000 */
[----:B------:R-:W-:Y:S01]  /*38e0*/  UMOV UR34, 0x0 ;  /* 0x0000000000227882 */ /* 0x000fe20000000000 */
[----:B------:R-:W-:Y:S01]  /*38f0*/  UMOV UR35, 0x10400910 ;  /* 0x1040091000237882 */ /* 0x000fe20000000000 */
[----:B-1----:R-:W-:Y:S02]  /*3900*/  R2UR UR44, R3 ;  /* 0x00000000032c72ca */ /* 0x002fe400000e0000 */
[----:B------:R-:W-:-:S13]  /*3910*/  CS2R R2, SRZ ;  /* 0x0000000000027805 */ /* 0x000fda000001ff00 */
.L_x_75:
[C---:B------:R-:W-:Y:S02]  /*3920*/  LEA R0, R8.reuse, UR26, 0x3 ;  /* 0x0000001a08007c11 */ /* 0x040fe4000f8e18ff */
[----:B------:R-:W-:Y:S02]  /*3930*/  SHF.L.U32 R5, R3, 0x1f, RZ ;  /* 0x0000001f03057819 */ /* 0x000fe400000006ff */
[----:B------:R-:W-:Y:S02]  /*3940*/  LEA R4, R8, UR26, 0x4 ;  /* 0x0000001a08047c11 */ /* 0x000fe4000f8e20ff */
[----:B------:R-:W1:Y:S02]  /*3950*/  SYNCS.PHASECHK.TRANS64.TRYWAIT P0, [R0+URZ+0xa0], R5 ;  /* 0x0000a005000075a7 */ /* 0x000e6400080011ff */
[----:B-1-3--:R-:W-:Y:S05]  /*3960*/  @!P0 BRA `(.L_x_68) ;  /* 0x000000ac00d48947 */ /* 0x00afea0003800000 */
.L_x_204:
[----:B-1----:R-:W1:Y:S01]  /*3970*/  LDS.128 R4, [R4+0x110] ;  /* 0x0001100004047984 */ /* 0x002e620000000c00 */
[----:B------:R-:W-:Y:S02]  /*3980*/  VIADD R0, R0, 0xb0 ;  /* 0x000000b000007836 */ /* 0x000fe40000000000 */
[----:B------:R-:W-:Y:S01]  /*3990*/  VIADD R8, R8, 0x1 ;  /* 0x0000000108087836 */ /* 0x000fe20000000000 */
[----:B------:R-:W-:Y:S01]  /*39a0*/  @!PT LDS RZ, [RZ] ;  /* 0x00000000fffff984 */ /* 0x000fe20000000800 */
[----:B------:R-:W-:Y:S01]  /*39b0*/  @!PT LDS RZ, [RZ] ;  /* 0x00000000fffff984 */ /* 0x000fe20000000800 */
[----:B------:R-:W-:Y:S01]  /*39c0*/  @!PT LDS RZ, [RZ] ;  /* 0x00000000fffff984 */ /* 0x000fe20000000800 */
[----:B------:R-:W-:Y:S01]  /*39d0*/  @!PT LDS RZ, [RZ] ;  /* 0x00000000fffff984 */ /* 0x000fe20000000800 */
[----:B------:R2:W-:Y:S06]  /*39e0*/  MEMBAR.ALL.CTA ;  /* 0x0000000000007992 */ /* 0x0005ec0000008000 */
[----:B--2---:R-:W2:Y:S01]  /*39f0*/  FENCE.VIEW.ASYNC.S ;  /* 0x00000000000073c6 */ /* 0x004ea20000000000 */
[----:B------:R-:W-:-:S04]  /*3a00*/  PRMT R0, RZ, 0x654, R0 ;  /* 0x00000654ff007816 */ /* 0x000fc80000000000 */
[----:B--2---:R2:W-:Y:S01]  /*3a10*/  SYNCS.ARRIVE.TRANS64.RED.A1T0 RZ, [R0+URZ], RZ ;  /* 0x000000ff00ff79a7 */ /* 0x0045e200081004ff */
[----:B-1----:R-:W-:Y:S01]  /*3a20*/  LOP3.LUT P1, RZ, R6, 0x1, RZ, 0xc0, !PT ;  /* 0x0000000106ff7812 */ /* 0x002fe2000782c0ff */
[----:B--2---:R-:W-:-:S12]  /*3a30*/  BRA.U UP3, `(.L_x_69) ;  /* 0x0000000503087547 */ /* 0x004fd8000b800000 */
[----:B------:R-:W1:Y:S01]  /*3a40*/  LDCU UR4, c[0x0][0x38c] ;  /* 0x00007180ff0477ac */ /* 0x000e620008000800 */
[----:B------:R-:W-:Y:S02]  /*3a50*/  PLOP3.LUT P2, PT, PT, PT, PT, 0x80, 0x8 ;  /* 0x000000000008781c */ /* 0x000fe40003f4f070 */
[----:B------:R-:W-:Y:S01]  /*3a60*/  SHF.L.U32 R5, R9, 0x1f, RZ ;  /* 0x0000001f09057819 */ /* 0x000fe200000006ff */
[----:B------:R-:W-:Y:S02]  /*3a70*/  ULEA UR31, UR32, UR26, 0x3 ;  /* 0x0000001a201f7291 */ /* 0x000fe4000f8e18ff */
[----:B------:R-:W-:Y:S02]  /*3a80*/  ULEA UR11, UR32, UR44, 0x8 ;  /* 0x0000002c200b7291 */ /* 0x000fe4000f8e40ff */
[----:B-1----:R-:W-:-:S06]  /*3a90*/  UISETP.GE.AND UP0, UPT, UR4, 0x1, UPT ;  /* 0x000000010400788c */ /* 0x002fcc000bf06270 */
[----:B------:R-:W-:-:S05]  /*3aa0*/  PLOP3.LUT P0, PT, PT, PT, UP0, 0x80, 0x8 ;  /* 0x000000000008781c */ /* 0x000fca0003f0f008 */
[----:B------:R-:W-:-:S08]  /*3ab0*/  @UP0 ULEA UR4, UR23, UR26, 0x3 ;  /* 0x0000001a17040291 */ /* 0x000fd0000f8e18ff */
[----:B------:R-:W-:-:S04]  /*3ac0*/  @P0 SHF.L.U32 R0, R2, 0x1f, RZ ;  /* 0x0000001f02000819 */ /* 0x000fc800000006ff */
[----:B------:R1:W2:Y:S01]  /*3ad0*/  @P0 SYNCS.PHASECHK.TRANS64.TRYWAIT P2, [UR4], R0 ;  /* 0x00000000ff0005a7 */ /* 0x0002a20008041104 */
[----:B------:R-:W3:Y:S02]  /*3ae0*/  SYNCS.PHASECHK.TRANS64.TRYWAIT P0, [UR31+0xd0], R5 ;  /* 0x0000d005ff0075a7 */ /* 0x000ee4000800111f */
[----:B-123--:R-:W-:Y:S05]  /*3af0*/  @!P0 BRA `(.L_x_70) ;  /* 0x000000ac00848947 */ /* 0x00efea0003800000 */
.L_x_206:
[----:B------:R-:W-:Y:S01]  /*3b00*/  UMOV UR27, UR22 ;  /* 0x00000016001b7c82 */ /* 0x000fe20008000000 */
[----:B------:R-:W-:Y:S05]  /*3b10*/  BRA.U !UP0, `(.L_x_71) ;  /* 0x0000000108c07547 */ /* 0x000fea000b800000 */
[----:B------:R-:W-:Y:S02]  /*3b20*/  UIADD3 UR27, UPT, UPT, UR43, UR22, URZ ;  /* 0x000000162b1b7290 */ /* 0x000fe4000fffe0ff */
[----:B------:R-:W-:Y:S01]  /*3b30*/  UPLOP3.LUT UP2, UPT, UPT, UPT, UPT, 0x40, 0x4 ;  /* 0x000000000004789c */ /* 0x000fe20003f4e870 */
[----:B------:R-:W-:Y:S01]  /*3b40*/  UMOV UR24, UR33 ;  /* 0x0000002100187c82 */ /* 0x000fe20008000000 */
[----:B------:R-:W-:-:S09]  /*3b50*/  UMOV UR10, UR23 ;  /* 0x00000017000a7c82 */ /* 0x000fd20008000000 */
.L_x_74:
[----:B--2---:R-:W-:Y:S01]  /*3b60*/  ULEA UR5, UR10, UR26, 0x3 ;  /* 0x0000001a0a057291 */ /* 0x004fe2000f8e18ff */
[----:B---3--:R-:W-:Y:S11]  /*3b70*/  @P2 BRA `(.L_x_72) ;  /* 0x00000000000c2947 */ /* 0x008ff60003800000 */
[----:B-1----:R-:W-:Y:S04]  /*3b80*/  SHF.L.U32 R5, R2, 0x1f, RZ ;  /* 0x0000001f02057819 */ /* 0x002fe800000006ff */
[----:B------:R-:W1:Y:S02]  /*3b90*/  SYNCS.PHASECHK.TRANS64.TRYWAIT P0, [UR5], R5 ;  /* 0x00000005ff0075a7 */ /* 0x000e640008001105 */
[----:B-1----:R-:W-:Y:S05]  /*3ba0*/  @!P0 BRA `(.L_x_73) ;  /* 0x000000ac00708947 */ /* 0x002fea0003800000 */
.L_x_72:
[----:B------:R-:W-:Y:S01]  /*3bb0*/  UISETP.NE.AND UP0, UPT, UR24, 0x1, UPT ;  /* 0x000000011800788c */ /* 0x000fe2000bf05270 */
[----:B------:R-:W-:Y:S01]  /*3bc0*/  PLOP3.LUT P2, PT, PT, PT, PT, 0x80, 0x8 ;  /* 0x000000000008781c */ /* 0x000fe20003f4f070 */
[----:B------:R-:W-:Y:S02]  /*3bd0*/  UIADD3 UR4, UPT, UPT, UR10, 0x1, URZ ;  /* 0x000000010a047890 */ /* 0x000fe4000fffe0ff */
[----:B------:R-:W-:Y:S02]  /*3be0*/  UIADD3 UR25, UPT, UPT, UR5, 0x28, URZ ;  /* 0x0000002805197890 */ /* 0x000fe4000fffe0ff */
[----:B------:R-:W-:Y:S01]  /*3bf0*/  UISETP.NE.AND UP1, UPT, UR4, 0x5, UPT ;  /* 0x000000050400788c */ /* 0x000fe2000bf25270 */
[----:B------:R-:W-:Y:S01]  /*3c00*/  PLOP3.LUT P0, PT, PT, PT, UP0, 0x80, 0x8 ;  /* 0x000000000008781c */ /* 0x000fe20003f0f008 */
[----:B------:R-:W-:Y:S02]  /*3c10*/  UIADD3 UR22, UPT, UPT, UR22, 0x1, URZ ;  /* 0x0000000116167890 */ /* 0x000fe4000fffe0ff */
[----:B------:R-:W-:Y:S02]  /*3c20*/  USEL UR6, URZ, 0x1, UP1 ;  /* 0x00000001ff067887 */ /* 0x000fe40008800000 */
[----:B------:R-:W-:Y:S02]  /*3c30*/  USEL UR23, UR4, URZ, UP1 ;  /* 0x000000ff04177287 */ /* 0x000fe40008800000 */
[----:B------:R-:W-:Y:S02]  /*3c40*/  UIADD3 UR24, UPT, UPT, UR24, -0x1, URZ ;  /* 0xffffffff18187890 */ /* 0x000fe4000fffe0ff */
[----:B------:R-:W-:Y:S01]  /*3c50*/  @UP0 ULEA UR4, UR23, UR26, 0x3 ;  /* 0x0000001a17040291 */ /* 0x000fe2000f8e18ff */
[----:B------:R-:W-:Y:S01]  /*3c60*/  LOP3.LUT R2, R2, UR6, RZ, 0x3c, !PT ;  /* 0x0000000602027c12 */ /* 0x000fe2000f8e3cff */
[----:B------:R-:W-:Y:S02]  /*3c70*/  ULEA UR6, UR10, UR30, 0xa ;  /* 0x0000001e0a067291 */ /* 0x000fe4000f8e50ff */
[----:B------:R-:W-:Y:S01]  /*3c80*/  UISETP.NE.AND UP0, UPT, UR22, UR27, UPT ;  /* 0x0000001b1600728c */ /* 0x000fe2000bf05270 */
[----:B-1----:R-:W-:Y:S01]  /*3c90*/  @P0 SHF.L.U32 R0, R2, 0x1f, RZ ;  /* 0x0000001f02000819 */ /* 0x002fe200000006ff */
[----:B------:R-:W-:Y:S02]  /*3ca0*/  UIADD3 UR20, UPT, UPT, UR6, 0x2, URZ ;  /* 0x0000000206147890 */ /* 0x000fe4000fffe0ff */
[----:B------:R-:W-:Y:S01]  /*3cb0*/  UIADD3 UR16, UPT, UPT, UR6, 0x4, URZ ;  /* 0x0000000406107890 */ /* 0x000fe2000fffe0ff */
[----:B------:R2:W3:Y:S01]  /*3cc0*/  @P0 SYNCS.PHASECHK.TRANS64.TRYWAIT P2, [UR4], R0 ;  /* 0x00000000ff0005a7 */ /* 0x0004e20008041104 */
[----:B------:R-:W-:Y:S02]  /*3cd0*/  ULEA UR4, UR10, UR29, 0xa ;  /* 0x0000001d0a047291 */ /* 0x000fe4000f8e50ff */
[----:B------:R-:W-:Y:S02]  /*3ce0*/  UIADD3 UR12, UPT, UPT, UR6, 0x6, URZ ;  /* 0x00000006060c7890 */ /* 0x000fe4000fffe0ff */
[----:B------:R-:W-:Y:S02]  /*3cf0*/  UIADD3 UR18, UPT, UPT, UR4, 0x2, URZ ;  /* 0x0000000204127890 */ /* 0x000fe4000fffe0ff */
[----:B------:R-:W-:Y:S02]  /*3d00*/  UIADD3 UR14, UPT, UPT, UR4, 0x4, URZ ;  /* 0x00000004040e7890 */ /* 0x000fe4000fffe0ff */
[----:B------:R-:W-:Y:S01]  /*3d10*/  UIADD3 UR8, UPT, UPT, UR4, 0x6, URZ ;  /* 0x0000000604087890 */ /* 0x000fe2000fffe0ff */
[----:B------:R-:W-:Y:S01]  /*3d20*/  UMOV UR7, 0x40004040 ;  /* 0x4000404000077882 */ /* 0x000fe20000000000 */
[----:B------:R-:W-:Y:S01]  /*3d30*/  UMOV UR5, 0x40004040 ;  /* 0x4000404000057882 */ /* 0x000fe20000000000 */
[----:B------:R-:W-:Y:S01]  /*3d40*/  UMOV UR21, 0x40004040 ;  /* 0x4000404000157882 */ /* 0x000fe20000000000 */
[----:B------:R2:W-:Y:S01]  /*3d50*/  UTCHMMA.2CTA gdesc[UR4], gdesc[UR6], tmem[UR11], tmem[UR40], idesc[UR41], UP2 ;  /* 0x00ff2806040075ea */ /* 0x0005e2000920000b */
[----:B------:R-:W-:Y:S01]  /*3d60*/  UPLOP3.LUT UP2, UPT, UPT, UPT, UPT, 0x80, 0x8 ;  /* 0x000000000008789c */ /* 0x000fe20003f4f070 */
[----:B------:R-:W-:Y:S01]  /*3d70*/  UMOV UR19, 0x40004040 ;  /* 0x4000404000137882 */ /* 0x000fe20000000000 */
[----:B------:R-:W-:Y:S01]  /*3d80*/  UMOV UR17, 0x40004040 ;  /* 0x4000404000117882 */ /* 0x000fe20000000000 */
[----:B------:R2:W-:Y:S01]  /*3d90*/  UTCHMMA.2CTA gdesc[UR18], gdesc[UR20], tmem[UR11], tmem[UR38], idesc[UR39], UPT ;  /* 0x00ff2614120075ea */ /* 0x0005e2000ba0000b */
[----:B------:R-:W-:Y:S01]  /*3da0*/  UMOV UR15, 0x40004040 ;  /* 0x40004040000f7882 */ /* 0x000fe20000000000 */
[----:B------:R-:W-:Y:S01]  /*3db0*/  UMOV UR13, 0x40004040 ;  /* 0x40004040000d7882 */ /* 0x000fe20000000000 */
[----:B------:R-:W-:Y:S01]  /*3dc0*/  UMOV UR9, 0x40004040 ;  /* 0x4000404000097882 */ /* 0x000fe20000000000 */
[----:B------:R2:W-:Y:S01]  /*3dd0*/  UTCHMMA.2CTA gdesc[UR14], gdesc[UR16], tmem[UR11], tmem[UR36], idesc[UR37], UPT ;  /* 0x00ff24100e0075ea */ /* 0x0005e2000ba0000b */
[----:B------:R2:W-:Y:S01]  /*3de0*/  UTCHMMA.2CTA gdesc[UR8], gdesc[UR12], tmem[UR11], tmem[UR34], idesc[UR35], UPT ;  /* 0x00ff220c080075ea */ /* 0x0005e2000ba0000b */
[----:B------:R2:W-:Y:S01]  /*3df0*/  UTCBAR.2CTA.MULTICAST [UR25], URZ, UR28 ;  /* 0x000000ff190073e9 */ /* 0x0005e2000820081c */
[----:B------:R-:W-:Y:S01]  /*3e00*/  UMOV UR10, UR23 ;  /* 0x00000017000a7c82 */ /* 0x000fe20008000000 */
[----:B------:R-:W-:Y:S05]  /*3e10*/  BRA.U UP0, `(.L_x_74) ;  /* 0xfffffffd00507547 */ /* 0x000fea000b83ffff */
.L_x_71:
[----:B--2---:R-:W-:Y:S01]  /*3e20*/  UIADD3 UR4, UPT, UPT, UR31, 0xc0, URZ ;  /* 0x000000c01f047890 */ /* 0x004fe2000fffe0ff */
[----:B------:R-:W-:-:S08]  /*3e30*/  UMOV UR22, UR27 ;  /* 0x0000001b00167c82 */ /* 0x000fd00008000000 */
[----:B------:R2:W-:Y:S01]  /*3e40*/  UTCBAR.2CTA.MULTICAST [UR4], URZ, UR42 ;  /* 0x000000ff040073e9 */ /* 0x0005e2000820082a */
[----:B------:R-:W-:Y:S02]  /*3e50*/  NOP ;  /* 0x0000000000007918 */ /* 0x000fe40000000000 */
.L_x_69:
[----:B--2---:R-:W-:Y:S01]  /*3e60*/  UIADD3 UR4, UPT, UPT, UR32, 0x1, URZ ;  /* 0x0000000120047890 */ /* 0x004fe2000fffe0ff */
[----:B------:R-:W-:-:S03]  /*3e70*/  ISETP.NE.AND P0, PT, R8, 0x2, PT ;  /* 0x000000020800780c */ /* 0x000fc60003f05270 */
[----:B------:R-:W-:Y:S01]  /*3e80*/  UISETP.NE.AND UP0, UPT, UR4, 0x2, UPT ;  /* 0x000000020400788c */ /* 0x000fe2000bf05270 */
[----:B-1----:R-:W-:Y:S02]  /*3e90*/  SEL R0, RZ, 0x1, P0 ;  /* 0x00000001ff007807 */ /* 0x002fe40000000000 */
[----:B------:R-:W-:Y:S01]  /*3ea0*/  SEL R8, R8, RZ, P0 ;  /* 0x000000ff08087207 */ /* 0x000fe20000000000 */
[----:B------:R-:W-:Y:S01]  /*3eb0*/  USEL UR5, URZ, 0x1, UP0 ;  /* 0x00000001ff057887 */ /* 0x000fe20008000000 */
[----:B------:R-:W-:Y:S01]  /*3ec0*/  LOP3.LUT R3, R3, R0, RZ, 0x3c, !PT ;  /* 0x0000000003037212 */ /* 0x000fe200078e3cff */
[----:B------:R-:W-:-:S04]  /*3ed0*/  USEL UR32, UR4, URZ, UP0 ;  /* 0x000000ff04207287 */ /* 0x000fc80008000000 */
[----:B------:R-:W-:Y:S01]  /*3ee0*/  LOP3.LUT R9, R9, UR5, RZ, 0x3c, !PT ;  /* 0x0000000509097c12 */ /* 0x000fe2000f8e3cff */
[----:B------:R-:W-:Y:S07]  /*3ef0*/  @P1 BRA `(.L_x_75) ;  /* 0xfffffff800881947 */ /* 0x000fee000383ffff */
[----:B------:R-:W1:Y:S01]  /*3f00*/  S2UR UR8, SR_CgaCtaId ;  /* 0x00000000000879c3 */ /* 0x000e620000008800 */
[----:B------:R-:W-:Y:S01]  /*3f10*/  ELECT P0, URZ, PT ;  /* 0x0000000000ff782f */ /* 0x000fe20003800000 */
[----:B------:R-:W-:Y:S01]  /*3f20*/  HFMA2 R0, -RZ, RZ, 0, 5.9604644775390625e-08 ;  /* 0x00000001ff007431 */ /* 0x000fe200000001ff */
[----:B------:R-:W-:-:S05]  /*3f30*/  UMOV UR4, 0x40 ;  /* 0x0000004000047882 */ /* 0x000fca0000000000 */
[----:B------:R-:W-:Y:S01]  /*3f40*/  UVIRTCOUNT.DEALLOC.SMPOOL 0x80 ;  /* 0x000000800000784c */ /* 0x000fe20000000000 */
[----:B------:R-:W-:Y:S02]  /*3f50*/  UISETP.NE.AND UP0, UPT, UR47, URZ, UPT ;  /* 0x000000ff2f00728c */ /* 0x000fe4000bf05270 */
[----:B-1----:R-:W-:-:S09]  /*3f60*/  ULEA UR8, UR8, UR4, 0x18 ;  /* 0x0000000408087291 */ /* 0x002fd2000f8ec0ff */
[----:B------:R1:W-:Y:S01]  /*3f70*/  @P0 STS.U8 [UR8+0x1c], R0 ;  /* 0x00001c00ff000988 */ /* 0x0003e20008000008 */
[----:B------:R-:W-:Y:S05]  /*3f80*/  BRA.U UP0, `(.L_x_76) ;  /* 0x0000000100587547 */ /* 0x000fea000b800000 */
[----:B------:R-:W-:Y:S01]  /*3f90*/  UIADD3 UR5, UPT, UPT, UR26, 0xd0, URZ ;  /* 0x000000d01a057890 */ /* 0x000fe2000fffe0ff */
[----:B------:R-:W-:-:S03]  /*3fa0*/  SHF.L.U32 R3, R9, 0x1f, RZ ;  /* 0x0000001f09037819 */ /* 0x000fc600000006ff */
[----:B------:R-:W-:-:S09]  /*3fb0*/  ULEA UR4, UR32, UR5, 0x3 ;  /* 0x0000000520047291 */ /* 0x000fd2000f8e18ff */
[----:B------:R-:W2:Y:S02]  /*3fc0*/  SYNCS.PHASECHK.TRANS64.TRYWAIT P0, [UR4], R3 ;  /* 0x00000003ff0075a7 */ /* 0x000ea40008001104 */
[----:B--2---:R-:W-:Y:S05]  /*3fd0*/  @!P0 BRA `(.L_x_77) ;  /* 0x000000a8007c8947 */ /* 0x004fea0003800000 */
.L_x_209:
[----:B------:R-:W-:-:S04]  /*3fe0*/  UIADD3 UR4, UPT, UPT, UR32, 0x1, URZ ;  /* 0x0000000120047890 */ /* 0x000fc8000fffe0ff */
[----:B------:R-:W-:-:S04]  /*3ff0*/  UISETP.NE.AND UP1, UPT, UR4, 0x2, UPT ;  /* 0x000000020400788c */ /* 0x000fc8000bf25270 */
[----:B------:R-:W-:Y:S02]  /*4000*/  USEL UR6, URZ, 0x1, UP1 ;  /* 0x00000001ff067887 */ /* 0x000fe40008800000 */
[----:B------:R-:W-:-:S04]  /*4010*/  USEL UR4, UR4, URZ, UP1 ;  /* 0x000000ff04047287 */ /* 0x000fc80008800000 */
[----:B------:R-:W-:Y:S01]  /*4020*/  ULEA UR4, UR4, UR5, 0x3 ;  /* 0x0000000504047291 */ /* 0x000fe2000f8e18ff */
[----:B-1----:R-:W-:-:S04]  /*4030*/  LOP3.LUT R3, R9, UR6, RZ, 0x3c, !PT ;  /* 0x0000000609037c12 */ /* 0x002fc8000f8e3cff */
[----:B------:R-:W-:Y:S01]  /*4040*/  SHF.L.U32 R3, R3, 0x1f, RZ ;  /* 0x0000001f03037819 */ /* 0x000fe200000006ff */
[----:B------:R-:W-:-:S04]  /*4050*/  IMAD.U32 R0, RZ, RZ, UR4 ;  /* 0x00000004ff007e24 */ /* 0x000fc8000f8e00ff */
[----:B------:R1:W2:Y:S03]  /*4060*/  SYNCS.PHASECHK.TRANS64.TRYWAIT P0, [R0+URZ], R3 ;  /* 0x00000003000075a7 */ /* 0x0002a600080011ff */
[----:B--2---:R-:W-:Y:S05]  /*4070*/  @!P0 NANOSLEEP.SYNCS 0x989680 ;  /* 0x009896800000895d */ /* 0x004fea0003900000 */
[----:B------:R-:W2:Y:S02]  /*4080*/  @!P0 SYNCS.PHASECHK.TRANS64 P0, [R0+URZ], R3 ;  /* 0x00000003000085a7 */ /* 0x000ea400080010ff */
[----:B--2---:R-:W-:Y:S05]  /*4090*/  @P0 BRA `(.L_x_78) ;  /* 0x0000000000200947 */ /* 0x004fea0003800000 */
.L_x_79:
[----:B--2---:R2:W4:Y:S02]  /*40a0*/  SYNCS.PHASECHK.TRANS64.TRYWAIT P0, [R0+URZ], R3 ;  /* 0x00000003000075a7 */ /* 0x00452400080011ff */
[----:B----4-:R-:W-:Y:S05]  /*40b0*/  @!P0 NANOSLEEP.SYNCS 0x989680 ;  /* 0x009896800000895d */ /* 0x010fea0003900000 */
[----:B------:R-:W4:Y:S02]  /*40c0*/  @!P0 SYNCS.PHASECHK.TRANS64 P0, [R0+URZ], R3 ;  /* 0x00000003000085a7 */ /* 0x000f2400080010ff */
[----:B----4-:R-:W-:Y:S05]  /*40d0*/  @!P0 BRA `(.L_x_79) ;  /* 0xfffffffc00f08947 */ /* 0x010fea000383ffff */
[----:B------:R-:W-:Y:S05]  /*40e0*/  BRA `(.L_x_78) ;  /* 0x00000000000c7947 */ /* 0x000fea0003800000 */
.L_x_76:
[----:B------:R-:W-:-:S04]  /*40f0*/  UIADD3 UR4, UPT, UPT, UR26, 0x100, URZ ;  /* 0x000001001a047890 */ /* 0x000fc8000fffe0ff */
[----:B------:R-:W-:-:S09]  /*4100*/  UPRMT UR4, UR48, 0x654, UR4 ;  /* 0x0000065430047896 */ /* 0x000fd20008000004 */
[----:B------:R-:W-:Y:S03]  /*4110*/  SYNCS.ARRIVE.TRANS64.RED.A1T0 RZ, [UR4], RZ ;  /* 0x000000ffffff79a7 */ /* 0x000fe60008100404 */
.L_x_78:
[----:B-12---:R-:W-:Y:S01]  /*4120*/  SHF.L.U32 R3, RZ, 0x1f, RZ ;  /* 0x0000001fff037819 */ /* 0x006fe200000006ff */
[----:B------:R-:W-:Y:S01]  /*4130*/  UIADD3 UR4, UPT, UPT, UR26, 0x100, URZ ;  /* 0x000001001a047890 */ /* 0x000fe2000fffe0ff */
[----:B------:R-:W-:Y:S02]  /*4140*/  PLOP3.LUT P0, PT, PT, PT, UP0, 0x80, 0x8 ;  /* 0x000000000008781c */ /* 0x000fe40003f0f008 */
[----:B------:R-:W1:Y:S02]  /*4150*/  SYNCS.PHASECHK.TRANS64.TRYWAIT P1, [UR26+0x100], R3 ;  /* 0x00010003ff0075a7 */ /* 0x000e64000802111a */
[----:B-1----:R-:W-:Y:S09]  /*4160*/  @!P1 BRA `(.L_x_80) ;  /* 0x000000a800309947 */ /* 0x002ff20003800000 */
.L_x_211:
[----:B------:R-:W-:Y:S01]  /*4170*/  @!UP0 UPRMT UR4, UR48, 0x654, UR4 ;  /* 0x0000065430048896 */ /* 0x000fe20008000004 */
[----:B------:R-:W-:Y:S01]  /*4180*/  UMOV UR5, 0xffff ;  /* 0x0000ffff00057882 */ /* 0x000fe20000000000 */
[----:B------:R-:W-:-:S07]  /*4190*/  UMOV UR6, 0x1 ;  /* 0x0000000100067882 */ /* 0x000fce0000000000 */
[----:B------:R-:W-:Y:S01]  /*41a0*/  @!P0 SYNCS.ARRIVE.TRANS64.RED.A1T0 RZ, [UR4], RZ ;  /* 0x000000ffffff89a7 */ /* 0x000fe20008100404 */
[----:B------:R-:W-:Y:S01]  /*41b0*/  NOP ;  /* 0x0000000000007918 */ /* 0x000fe20000000000 */
[----:B-1----:R-:W1:Y:S01]  /*41c0*/  LDS R0, [UR8+0x14] ;  /* 0x00001408ff007984 */ /* 0x002e620008000800 */
[----:B------:R-:W-:-:S04]  /*41d0*/  ULOP3.LUT UR4, UR44, 0xffff, URZ, 0xc0, !UPT ;  /* 0x0000ffff2c047892 */ /* 0x000fc8000f8ec0ff */
[----:B------:R-:W-:-:S04]  /*41e0*/  USHF.R.U32.HI UR4, URZ, 0x5, UR4 ;  /* 0x00000005ff047899 */ /* 0x000fc80008011604 */
[----:B------:R-:W-:Y:S02]  /*41f0*/  USHF.L.U32 UR5, UR5, UR4, URZ ;  /* 0x0000000405057299 */ /* 0x000fe400080006ff */
[----:B------:R-:W-:-:S04]  /*4200*/  USHF.L.U32 UR4, UR6, UR4, URZ ;  /* 0x0000000406047299 */ /* 0x000fc800080006ff */
[----:B-1----:R-:W-:-:S04]  /*4210*/  LOP3.LUT R0, R0, UR5, RZ, 0xc0, !PT ;  /* 0x0000000500007c12 */ /* 0x002fc8000f8ec0ff */
[----:B------:R-:W-:-:S13]  /*4220*/  ISETP.NE.AND P0, PT, R0, UR5, PT ;  /* 0x0000000500007c0c */ /* 0x000fda000bf05270 */
[----:B------:R-:W-:Y:S05]  /*4230*/  @P0 BRA `(.L_x_81) ;  /* 0x0000000000580947 */ /* 0x000fea0003800000 */
[----:B------:R-:W1:Y:S02]  /*4240*/  LDS R0, [UR8+0x18] ;  /* 0x00001808ff007984 */ /* 0x000e640008000800 */
[----:B-1----:R-:W-:-:S04]  /*4250*/  LOP3.LUT R0, R0, UR4, RZ, 0xc0, !PT ;  /* 0x0000000400007c12 */ /* 0x002fc8000f8ec0ff */
[----:B------:R-:W-:-:S13]  /*4260*/  ISETP.NE.AND P0, PT, R0, UR4, PT ;  /* 0x0000000400007c0c */ /* 0x000fda000bf05270 */
[----:B------:R-:W-:Y:S05]  /*4270*/  @P0 BRA `(.L_x_82) ;  /* 0x00000000003c0947 */ /* 0x000fea0003800000 */
[----:B------:R-:W1:Y:S01]  /*4280*/  S2R R2, SR_LANEID ;  /* 0x0000000000027919 */ /* 0x000e620000000000 */
[----:B------:R-:W-:Y:S01]  /*4290*/  ULOP3.LUT UR5, URZ, UR5, URZ, 0x33, !UPT ;  /* 0x00000005ff057292 */ /* 0x000fe2000f8e33ff */
[----:B------:R-:W-:Y:S01]  /*42a0*/  LOP3.LUT R4, RZ, UR4, RZ, 0x33, !PT ;  /* 0x00000004ff047c12 */ /* 0x000fe2000f8e33ff */
[----:B------:R-:W-:Y:S02]  /*42b0*/  VOTEU.ANY UR4, UPT, PT ;  /* 0x0000000000047886 */ /* 0x000fe400038e0100 */
[----:B------:R-:W-:Y:S01]  /*42c0*/  UFLO.U32 UR4, UR4 ;  /* 0x00000004000472bd */ /* 0x000fe200080e0000 */
[----:B------:R-:W2:Y:S01]  /*42d0*/  REDUX UR6, R4 ;  /* 0x00000000040673c4 */ /* 0x000ea20000000000 */
[----:B------:R-:W-:-:S06]  /*42e0*/  IMAD.U32 R0, RZ, RZ, UR5 ;  /* 0x00000005ff007e24 */ /* 0x000fcc000f8e00ff */
[----:B------:R4:W-:Y:S01]  /*42f0*/  UTCATOMSWS.AND URZ, UR5 ;  /* 0x0000000500ff79e3 */ /* 0x0009e20008000000 */
[----:B------:R-:W3:Y:S01]  /*4300*/  REDUX UR7, R0 ;  /* 0x00000000000773c4 */ /* 0x000ee20000000000 */
[----:B-1----:R-:W-:Y:S01]  /*4310*/  ISETP.EQ.U32.AND P0, PT, R2, UR4, PT ;  /* 0x0000000402007c0c */ /* 0x002fe2000bf02070 */
[----:B--2---:R-:W-:Y:S01]  /*4320*/  IMAD.U32 R2, RZ, RZ, UR6 ;  /* 0x00000006ff027e24 */ /* 0x004fe2000f8e00ff */
[----:B---3--:R-:W-:-:S11]  /*4330*/  MOV R3, UR7 ;  /* 0x0000000700037c02 */ /* 0x008fd60008000f00 */
[----:B------:R4:W-:Y:S04]  /*4340*/  @P0 ATOMS.AND RZ, [UR8+0x14], R3 ;  /* 0x00001403ffff098c */ /* 0x0009e8000a800008 */
[----:B------:R4:W-:Y:S01]  /*4350*/  @P0 ATOMS.AND RZ, [UR8+0x18], R2 ;  /* 0x00001802ffff098c */ /* 0x0009e2000a800008 */
[----:B------:R-:W-:Y:S05]  /*4360*/  BRA `(.L_x_83) ;  /* 0x0000000000147947 */ /* 0x000fea0003800000 */
.L_x_82:
[----:B------:R-:W-:Y:S02]  /*4370*/  MOV R2, 0x4390 ;  /* 0x0000439000027802 */ /* 0x000fe40000000f00 */
[----:B---3-5:R-:W-:Y:S05]  /*4380*/  CALL.REL.NOINC `($__internal_0_$__cuda_sm10x_tcgen05_guardrail_trap_col_being_dealloced_not_returned_by_alloc) ;  /* 0x000000ac00c07944 */ /* 0x028fea0003c00000 */
[----:B------:R-:W-:Y:S05]  /*4390*/  BRA `(.L_x_83) ;  /* 0x0000000000087947 */ /* 0x000fea0003800000 */
.L_x_81:
[----:B------:R-:W-:Y:S02]  /*43a0*/  MOV R2, 0x43c0 ;  /* 0x000043c000027802 */ /* 0x000fe40000000f00 */
[----:B---3-5:R-:W-:Y:S05]  /*43b0*/  CALL.REL.NOINC `($__internal_2_$__cuda_sm10x_tcgen05_guardrail_trap_unallocated_columns_being_dealloced) ;  /* 0x000000ac00cc7944 */ /* 0x028fea0003c00000 */
.L_x_83:
[----:B------:R-:W-:Y:S01]  /*43c0*/  NOP ;  /* 0x0000000000007918 */ /* 0x000fe20000000000 */
[----:B----4-:R-:W-:Y:S05]  /*43d0*/  EXIT ;  /* 0x000000000000794d */ /* 0x010fea0003800000 */
.L_x_56:
[----:B------:R-:W-:-:S09]  /*43e0*/  UISETP.NE.OR UP0, UPT, UR18, 0x3, !UP4 ;  /* 0x000000031200788c */ /* 0x000fd2000e705670 */
[----:B------:R-:W-:Y:S05]  /*43f0*/  BRA.U UP0, `(.L_x_84) ;  /* 0x0000001500fc7547 */ /* 0x000fea000b800000 */
[----:B------:R-:W2:Y:S01]  /*4400*/  LDCU.64 UR4, c[0x0][0x888] ;  /* 0x00011100ff0477ac */ /* 0x000ea20008000a00 */
[----:B------:R-:W3:Y:S01]  /*4410*/  LDC.64 R12, c[0x0][0x348] ;  /* 0x0000d200ff0c7b82 */ /* 0x000ee20000000a00 */
[----:B------:R-:W-:Y:S01]  /*4420*/  HFMA2 R10, -RZ, RZ, 0, 0 ;  /* 0x00000000ff0a7431 */ /* 0x000fe200000001ff */
[----:B------:R-:W-:Y:S01]  /*4430*/  MOV R9, RZ ;  /* 0x000000ff00097202 */ /* 0x000fe20000000f00 */
[----:B------:R-:W4:Y:S01]  /*4440*/  LDCU UR46, c[0x0][0x370] ;  /* 0x00006e00ff2e77ac */ /* 0x000f220008000800 */
[----:B------:R-:W-:Y:S01]  /*4450*/  HFMA2 R3, -RZ, RZ, 0, 2 ;  /* 0x00004000ff037431 */ /* 0x000fe200000001ff */
[----:B------:R-:W4:Y:S01]  /*4460*/  LDCU.128 UR48, c[0x0][0xb10] ;  /* 0x00016200ff3077ac */ /* 0x000f220008000c00 */
[----:B------:R-:W1:Y:S01]  /*4470*/  LDCU UR37, c[0x0][0x374] ;  /* 0x00006e80ff2577ac */ /* 0x000e620008000800 */
[----:B------:R-:W1:Y:S01]  /*4480*/  LDCU.64 UR38, c[0x0][0x890] ;  /* 0x00011200ff2677ac */ /* 0x000e620008000a00 */
[----:B--2---:R-:W-:Y:S01]  /*4490*/  UISETP.NE.U32.AND UP0, UPT, UR4, URZ, UPT ;  /* 0x000000ff0400728c */ /* 0x004fe2000bf05070 */
[----:B------:R-:W2:Y:S01]  /*44a0*/  LDCU UR15, c[0x0][0xb0c] ;  /* 0x00016180ff0f77ac */ /* 0x000ea20008000800 */
[----:B------:R-:W3:Y:S01]  /*44b0*/  LDCU UR55, c[0x0][0xb20] ;  /* 0x00016400ff3777ac */ /* 0x000ee20008000800 */
[----:B------:R-:W3:Y:S01]  /*44c0*/  LDCU UR4, c[0x0][0xb30] ;  /* 0x00016600ff0477ac */ /* 0x000ee20008000800 */
[----:B----4-:R-:W-:-:S02]  /*44d0*/  UIMAD.WIDE.U32 UR6, UR46, UR48, URZ ;  /* 0x000000302e0672a5 */ /* 0x010fc4000f8e00ff */
[----:B-1----:R-:W-:Y:S02]  /*44e0*/  UIMAD.WIDE.U32 UR8, UR37, UR51, URZ ;  /* 0x00000033250872a5 */ /* 0x002fe4000f8e00ff */
[----:B------:R-:W-:Y:S01]  /*44f0*/  UISETP.NE.AND.EX UP6, UPT, UR5, URZ, UPT, UP0 ;  /* 0x000000ff0500728c */ /* 0x000fe2000bfc5300 */
[----:B------:R-:W-:Y:S01]  /*4500*/  UMOV UR21, 0x400 ;  /* 0x0000040000157882 */ /* 0x000fe20000000000 */
[----:B------:R-:W-:Y:S02]  /*4510*/  UISETP.NE.AND UP0, UPT, UR45, 0x1, UPT ;  /* 0x000000012d00788c */ /* 0x000fe4000bf05270 */
[----:B------:R-:W-:Y:S02]  /*4520*/  UISETP.NE.U32.AND UP0, UPT, UR38, URZ, UPT ;  /* 0x000000ff2600728c */ /* 0x000fe4000bf05070 */
[----:B------:R-:W-:Y:S01]  /*4530*/  ULEA UR21, UR52, UR21, 0x18 ;  /* 0x0000001534157291 */ /* 0x000fe2000f8ec0ff */
[----:B------:R-:W-:Y:S01]  /*4540*/  UMOV UR6, UR7 ;  /* 0x0000000700067c82 */ /* 0x000fe20008000000 */
[----:B------:R-:W-:Y:S01]  /*4550*/  UMOV UR47, UR9 ;  /* 0x00000009002f7c82 */ /* 0x000fe20008000000 */
[----:B------:R-:W-:-:S02]  /*4560*/  UISETP.GE.AND UP2, UPT, UR45, 0x1, UPT ;  /* 0x000000012d00788c */ /* 0x000fc4000bf46270 */
[----:B------:R-:W-:Y:S02]  /*4570*/  UISETP.NE.AND.EX UP5, UPT, UR39, URZ, UPT, UP0 ;  /* 0x000000ff2700728c */ /* 0x000fe4000bfa5300 */
[----:B------:R-:W-:Y:S01]  /*4580*/  UPLOP3.LUT UP3, UPT, UPT, UPT, UPT, 0x40, 0x4 ;  /* 0x000000000004789c */ /* 0x000fe20003f6e870 */
[----:B------:R-:W1:Y:S01]  /*4590*/  LDCU.64 UR22, c[0x0][0xb28] ;  /* 0x00016500ff1677ac */ /* 0x000e620008000a00 */
[----:B--2---:R-:W-:Y:S02]  /*45a0*/  UISETP.NE.AND UP2, UPT, UR15, 0x1, UPT ;  /* 0x000000010f00788c */ /* 0x004fe4000bf45270 */
[----:B------:R-:W-:Y:S02]  /*45b0*/  UIADD3 UR41, UPT, UPT, UR21, 0x50, URZ ;  /* 0x0000005015297890 */ /* 0x000fe4000fffe0ff */
[----:B------:R-:W-:Y:S02]  /*45c0*/  UIADD3 UR33, UPT, UPT, UR21, 0x58, URZ ;  /* 0x0000005815217890 */ /* 0x000fe4000fffe0ff */
[----:B------:R-:W-:-:S02]  /*45d0*/  UIADD3 UR25, UPT, UPT, UR21, 0x60, URZ ;  /* 0x0000006015197890 */ /* 0x000fc4000fffe0ff */
[----:B------:R-:W-:Y:S02]  /*45e0*/  UIADD3 UR17, UPT, UPT, UR21, 0x68, URZ ;  /* 0x0000006815117890 */ /* 0x000fe4000fffe0ff */
[----:B------:R-:W-:Y:S02]  /*45f0*/  USHF.R.U32.HI UR53, URZ, UR49, UR6 ;  /* 0x00000031ff357299 */ /* 0x000fe40008011606 */
[----:B---3--:R-:W-:Y:S02]  /*4600*/  USHF.R.U32.HI UR47, URZ, UR55, UR47 ;  /* 0x00000037ff2f7299 */ /* 0x008fe4000801162f */
[----:B------:R-:W-:Y:S02]  /*4610*/  UISETP.NE.AND UP0, UPT, UR50, 0x1, UPT ;  /* 0x000000013200788c */ /* 0x000fe4000bf05270 */
[----:B------:R-:W-:-:S11]  /*4620*/  UISETP.NE.AND UP4, UPT, UR4, 0x1, UPT ;  /* 0x000000010400788c */ /* 0x000fd6000bf85270 */
.L_x_99:
[C---:B------:R-:W-:Y:S02]  /*4630*/  LEA R8, R10.reuse, UR21, 0x3 ;  /* 0x000000150a087c11 */ /* 0x040fe4000f8e18ff */
[----:B------:R-:W-:Y:S02]  /*4640*/  SHF.L.U32 R5, R9, 0x1f, RZ ;  /* 0x0000001f09057819 */ /* 0x000fe400000006ff */
[----:B------:R-:W-:Y:S02]  /*4650*/  LEA R6, R10, UR21, 0x4 ;  /* 0x000000150a067c11 */ /* 0x000fe4000f8e20ff */
[----:B--2---:R-:W2:Y:S02]  /*4660*/  SYNCS.PHASECHK.TRANS64.TRYWAIT P0, [R8+URZ+0xa0], R5 ;  /* 0x0000a005080075a7 */ /* 0x004ea400080011ff */
[----:B--2---:R-:W-:Y:S05]  /*4670*/  @!P0 BRA `(.L_x_85) ;  /* 0x000000a400048947 */ /* 0x004fea0003800000 */
.L_x_212:
[----:B--2---:R-:W2:Y:S01]  /*4680*/  LDS.128 R4, [R6+0x110] ;  /* 0x0001100006047984 */ /* 0x004ea20000000c00 */
[----:B------:R-:W-:Y:S01]  /*4690*/  UISETP.GE.AND UP0, UPT, UR45, 0x1, UPT ;  /* 0x000000012d00788c */ /* 0x000fe2000bf06270 */
[----:B------:R-:W-:Y:S01]  /*46a0*/  @!PT LDS RZ, [RZ] ;  /* 0x00000000fffff984 */ /* 0x000fe20000000800 */
[----:B------:R-:W-:Y:S01]  /*46b0*/  @!PT LDS RZ, [RZ] ;  /* 0x00000000fffff984 */ /* 0x000fe20000000800 */
[----:B------:R-:W-:Y:S01]  /*46c0*/  @!PT LDS RZ, [RZ] ;  /* 0x00000000fffff984 */ /* 0x000fe20000000800 */
[----:B------:R-:W-:Y:S01]  /*46d0*/  @!PT LDS RZ, [RZ] ;  /* 0x00000000fffff984 */ /* 0x000fe20000000800 */
[----:B------:R3:W-:Y:S06]  /*46e0*/  MEMBAR.ALL.CTA ;  /* 0x0000000000007992 */ /* 0x0007ec0000008000 */
[----:B---3--:R-:W3:Y:S01]  /*46f0*/  FENCE.VIEW.ASYNC.S ;  /* 0x00000000000073c6 */ /* 0x008ee20000000000 */
[----:B--2---:R-:W-:Y:S11]  /*4700*/  LOP3.LUT P0, RZ, R6, 0x1, RZ, 0xc0, !PT ;  /* 0x0000000106ff7812 */ /* 0x004ff6000780c0ff */
[----:B------:R-:W-:Y:S02]  /*4710*/  @!UPT UIADD3 URZ, UPT, UPT, URZ, URZ, URZ ;  /* 0x000000fffffff290 */ /* 0x000fe4000fffe0ff */
[----:B---3--:R-:W-:Y:S01]  /*4720*/  VOTEU.ANY UP2, P0 ;  /* 0x0000000000ff7886 */ /* 0x008fe20000040100 */
[----:B------:R-:W-:Y:S11]  /*4730*/  PLOP3.LUT P0, PT, PT, PT, UP2, 0x80, 0x8 ;  /* 0x000000000008781c */ /* 0x000ff60003f0f028 */
[----:B------:R-:W-:Y:S02]  /*4740*/  @!UPT UIADD3 URZ, UPT, UPT, URZ, URZ, URZ ;  /* 0x000000fffffff290 */ /* 0x000fe4000fffe0ff */
[----:B------:R-:W-:Y:S02]  /*4750*/  @P0 SHF.R.U32.HI R0, RZ, 0x10, R5 ;  /* 0x00000010ff000819 */ /* 0x000fe40000011605 */
[----:B------:R-:W-:Y:S02]  /*4760*/  @P0 MOV R2, R4 ;  /* 0x0000000400020202 */ /* 0x000fe40000000f00 */
[----:B------:R-:W-:Y:S01]  /*4770*/  @P0 R2UR UR4, R0 ;  /* 0x00000000000402ca */ /* 0x000fe200000e0000 */
[----:B------:R-:W-:Y:S01]  /*4780*/  VIADD R0, R8, 0xb0 ;  /* 0x000000b008007836 */ /* 0x000fe20000000000 */
[----:B------:R-:W-:Y:S02]  /*4790*/  @P0 LOP3.LUT R4, R5, 0xffff, RZ, 0xc0, !PT ;  /* 0x0000ffff05040812 */ /* 0x000fe400078ec0ff */
[----:B------:R-:W-:Y:S02]  /*47a0*/  @P0 R2UR UR6, R2 ;  /* 0x00000000020602ca */ /* 0x000fe400000e0000 */
[----:B------:R-:W-:Y:S02]  /*47b0*/  PRMT R0, RZ, 0x654, R0 ;  /* 0x00000654ff007816 */ /* 0x000fe40000000000 */
[----:B------:R-:W-:Y:S02]  /*47c0*/  @P0 R2UR UR5, R4 ;  /* 0x00000000040502ca */ /* 0x000fe400000e0000 */
[----:B------:R2:W-:Y:S03]  /*47d0*/  SYNCS.ARRIVE.TRANS64.RED.A1T0 RZ, [R0+URZ], RZ ;  /* 0x000000ff00ff79a7 */ /* 0x0005e600081004ff */
[----:B------:R-:W-:Y:S04]  /*47e0*/  @UP2 UMOV UR29, UR4 ;  /* 0x00000004001d2c82 */ /* 0x000fe80008000000 */
[----:B------:R-:W-:Y:S04]  /*47f0*/  @UP2 UMOV UR14, UR6 ;  /* 0x00000006000e2c82 */ /* 0x000fe80008000000 */
[----:B------:R-:W-:Y:S01]  /*4800*/  @UP2 UMOV UR13, UR5 ;  /* 0x00000005000d2c82 */ /* 0x000fe20008000000 */
[----:B------:R-:W-:Y:S05]  /*4810*/  BRA.U !UP0, `(.L_x_86) ;  /* 0x0000000108c07547 */ /* 0x000fea000b800000 */
[----:B------:R-:W-:Y:S02]  /*4820*/  UIMAD.WIDE.U32 UR18, UR13, UR51, URZ ;  /* 0x000000330d1272a5 */ /* 0x000fe4000f8e00ff */
[----:B------:R-:W-:Y:S02]  /*4830*/  UP2UR UR16, UPR, URZ, 0x4 ;  /* 0x00000004ff107883 */ /* 0x000fe40008000000 */
[----:B------:R-:W-:Y:S02]  /*4840*/  UISETP.NE.AND UP2, UPT, UR50, 0x1, UPT ;  /* 0x000000013200788c */ /* 0x000fe4000bf45270 */
[----:B------:R-:W-:Y:S02]  /*4850*/  UIMAD.WIDE.U32 UR26, UR14, UR48, URZ ;  /* 0x000000300e1a72a5 */ /* 0x000fe4000f8e00ff */
[----:B------:R-:W-:Y:S02]  /*4860*/  USEL UR4, UR37, UR47, !UP2 ;  /* 0x0000002f25047287 */ /* 0x000fe4000d000000 */
[----:B------:R-:W-:Y:S02]  /*4870*/  UISETP.NE.AND UP0, UPT, UR15, 0x1, UPT ;  /* 0x000000010f00788c */ /* 0x000fe4000bf05270 */
[----:B------:R-:W-:Y:S02]  /*4880*/  UP2UR UR20, UPR, URZ, 0x2 ;  /* 0x00000002ff147883 */ /* 0x000fe40008000000 */
[----:B------:R-:W-:Y:S02]  /*4890*/  UISETP.NE.AND UP1, UPT, UR45, 0x1, UPT ;  /* 0x000000012d00788c */ /* 0x000fe4000bf25270 */
[----:B-1----:R-:W-:Y:S02]  /*48a0*/  UIMAD.WIDE.U32 UR8, UR4, UR22, URZ ;  /* 0x00000016040872a5 */ /* 0x002fe4000f8e00ff */
[----:B------:R-:W-:Y:S01]  /*48b0*/  USEL UR7, UR46, UR53, !UP0 ;  /* 0x000000352e077287 */ /* 0x000fe2000c000000 */
[----:B------:R-:W-:Y:S02]  /*48c0*/  UMOV UR5, UR19 ;  /* 0x0000001300057c82 */ /* 0x000fe40008000000 */
[----:B------:R-:W-:Y:S02]  /*48d0*/  USHF.R.U32.HI UR6, URZ, UR55, UR5 ;  /* 0x00000037ff067299 */ /* 0x000fe40008011605 */
[----:B------:R-:W-:Y:S02]  /*48e0*/  UIMAD.WIDE.U32 UR10, UR7, UR22, URZ ;  /* 0x00000016070a72a5 */ /* 0x000fe4000f8e00ff */
[----:B------:R-:W-:Y:S02]  /*48f0*/  USEL UR6, UR13, UR6, !UP2 ;  /* 0x000000060d067287 */ /* 0x000fe4000d000000 */
[----:B------:R-:W-:Y:S01]  /*4900*/  UISETP.NE.AND UP2, UPT, UR16, URZ, UPT ;  /* 0x000000ff1000728c */ /* 0x000fe2000bf45270 */
[----:B------:R-:W-:Y:S02]  /*4910*/  UMOV UR5, UR27 ;  /* 0x0000001b00057c82 */ /* 0x000fe40008000000 */
[----:B------:R-:W-:Y:S03]  /*4920*/  USHF.R.U32.HI UR12, URZ, UR49, UR5 ;  /* 0x00000031ff0c7299 */ /* 0x000fe60008011605 */
[----:B------:R-:W-:Y:S02]  /*4930*/  UMOV UR5, UR9 ;  /* 0x0000000900057c82 */ /* 0x000fe40008000000 */
[----:B------:R-:W-:Y:S03]  /*4940*/  @UP1 USHF.R.U32.HI UR4, URZ, UR23, UR5 ;  /* 0x00000017ff041299 */ /* 0x000fe60008011605 */
[----:B------:R-:W-:Y:S01]  /*4950*/  UMOV UR5, UR11 ;  /* 0x0000000b00057c82 */ /* 0x000fe20008000000 */
[----:B------:R-:W-:Y:S02]  /*4960*/  UIMAD UR4, UR45, UR4, URZ ;  /* 0x000000042d0472a4 */ /* 0x000fe4000f8e02ff */
[----:B------:R-:W-:Y:S02]  /*4970*/  @UP1 USHF.R.U32.HI UR7, URZ, UR23, UR5 ;  /* 0x00000017ff071299 */ /* 0x000fe40008011605 */
[----:B------:R-:W-:Y:S02]  /*4980*/  USEL UR5, UR14, UR12, !UP0 ;  /* 0x0000000c0e057287 */ /* 0x000fe4000c000000 */
[----:B------:R-:W-:Y:S02]  /*4990*/  UIMAD.WIDE.U32 UR10, UR6, UR22, URZ ;  /* 0x00000016060a72a5 */ /* 0x000fe4000f8e00ff */
[----:B------:R-:W-:Y:S02]  /*49a0*/  UIMAD UR8, UR45, UR7, URZ ;  /* 0x000000072d0872a4 */ /* 0x000fe4000f8e02ff */
[----:B------:R-:W-:Y:S03]  /*49b0*/  UISETP.GE.AND UP0, UPT, UR6, UR4, UPT ;  /* 0x000000040600728c */ /* 0x000fe6000bf06270 */
[----:B------:R-:W-:Y:S01]  /*49c0*/  UMOV UR4, UR11 ;  /* 0x0000000b00047c82 */ /* 0x000fe20008000000 */
[----:B------:R-:W-:Y:S02]  /*49d0*/  UISETP.GE.OR UP0, UPT, UR5, UR8, UP0 ;  /* 0x000000080500728c */ /* 0x000fe40008706670 */
[----:B------:R-:W-:Y:S02]  /*49e0*/  USHF.R.U32.HI UR4, URZ, UR23, UR4 ;  /* 0x00000017ff047299 */ /* 0x000fe40008011604 */
[----:B------:R-:W-:Y:S02]  /*49f0*/  UIMAD.WIDE.U32 UR8, UR5, UR22, URZ ;  /* 0x00000016050872a5 */ /* 0x000fe4000f8e00ff */
[----:B------:R-:W-:Y:S04]  /*4a00*/  USEL UR10, UR6, UR4, !UP1 ;  /* 0x00000004060a7287 */ /* 0x000fe8000c800000 */
[----:B------:R-:W-:Y:S01]  /*4a10*/  UIADD3 UR11, UPT, UPT, -UR10, URZ, URZ ;  /* 0x000000ff0a0b7290 */ /* 0x000fe2000fffe1ff */
[----:B------:R-:W-:Y:S02]  /*4a20*/  @!UP0 UMOV UR4, UR9 ;  /* 0x0000000900048c82 */ /* 0x000fe40008000000 */
[----:B------:R-:W-:Y:S02]  /*4a30*/  @!UP0 USHF.R.U32.HI UR4, URZ, UR23, UR4 ;  /* 0x00000017ff048299 */ /* 0x000fe40008011604 */
[----:B------:R-:W-:Y:S02]  /*4a40*/  UIMAD UR8, UR45, UR11, UR6 ;  /* 0x0000000b2d0872a4 */ /* 0x000fe4000f8e0206 */
[----:B------:R-:W-:Y:S02]  /*4a50*/  @!UP0 USEL UR4, UR5, UR4, !UP1 ;  /* 0x0000000405048287 */ /* 0x000fe4000c800000 */
[----:B------:R-:W-:Y:S02]  /*4a60*/  UISETP.NE.AND UP1, UPT, UR20, URZ, UPT ;  /* 0x000000ff1400728c */ /* 0x000fe4000bf25270 */
[----:B------:R-:W-:Y:S02]  /*4a70*/  @!UP0 UIMAD UR7, UR7, UR8, UR4 ;  /* 0x00000008070782a4 */ /* 0x000fe4000f8e0204 */
[----:B------:R-:W-:Y:S02]  /*4a80*/  @!UP0 UIADD3 UR9, UPT, UPT, UR10, -UR4, URZ ;  /* 0x800000040a098290 */ /* 0x000fe4000fffe0ff */
[----:B------:R-:W-:Y:S02]  /*4a90*/  UIADD3 UR8, UPT, UPT, -UR6, URZ, URZ ;  /* 0x000000ff06087290 */ /* 0x000fe4000fffe1ff */
[----:B------:R-:W-:Y:S02]  /*4aa0*/  UIADD3 UR4, UPT, UPT, -UR5, URZ, URZ ;  /* 0x000000ff05047290 */ /* 0x000fe4000fffe1ff */
[----:B------:R-:W-:Y:S03]  /*4ab0*/  @!UP0 UIMAD UR6, UR9, UR45, UR5 ;  /* 0x0000002d090682a4 */ /* 0x000fe6000f8e0205 */
[----:B------:R-:W-:Y:S01]  /*4ac0*/  @!UP0 UMOV UR5, UR7 ;  /* 0x0000000700058c82 */ /* 0x000fe20008000000 */
[----:B------:R-:W-:Y:S02]  /*4ad0*/  UIMAD UR7, UR15, UR4, UR14 ;  /* 0x000000040f0772a4 */ /* 0x000fe4000f8e020e */
[----:B------:R-:W-:Y:S02]  /*4ae0*/  UIMAD UR4, UR50, UR8, UR13 ;  /* 0x00000008320472a4 */ /* 0x000fe4000f8e020d */
[----:B------:R-:W-:Y:S02]  /*4af0*/  UIMAD UR14, UR5, UR15, UR7 ;  /* 0x0000000f050e72a4 */ /* 0x000fe4000f8e0207 */
[----:B------:R-:W-:Y:S11]  /*4b00*/  UIMAD UR13, UR6, UR50, UR4 ;  /* 0x00000032060d72a4 */ /* 0x000ff6000f8e0204 */
[----:B------:R-:W-:Y:S01]  /*4b10*/  @!UPT UIADD3 URZ, UPT, UPT, URZ, URZ, URZ ;  /* 0x000000fffffff290 */ /* 0x000fe2000fffe0ff */
.L_x_86:
[----:B------:R-:W3:Y:S01]  /*4b20*/  @!UP4 LDCU.128 UR8, c[0x0][0xb10] ;  /* 0x00016200ff08c7ac */ /* 0x000ee20008000c00 */
[----:B------:R-:W-:Y:S01]  /*4b30*/  IMAD.MOV.U32 R5, RZ, RZ, 0x1 ;  /* 0x00000001ff057424 */ /* 0x000fe200078e00ff */
[----:B------:R-:W-:Y:S04]  /*4b40*/  ISETP.NE.U32.AND P0, PT, RZ, UR38, PT ;  /* 0x00000026ff007c0c */ /* 0x000fe8000bf05070 */
[----:B------:R-:W-:Y:S01]  /*4b50*/  ISETP.NE.AND.EX P0, PT, RZ, UR39, PT, P0 ;  /* 0x00000027ff007c0c */ /* 0x000fe2000bf05300 */
[----:B------:R-:W4:Y:S01]  /*4b60*/  @!UP4 LDCU UR5, c[0x0][0xb0c] ;  /* 0x00016180ff05c7ac */ /* 0x000f220008000800 */
[----:B------:R-:W-:Y:S01]  /*4b70*/  SHF.L.U32 R5, R5, 0x1f, RZ ;  /* 0x0000001f05057819 */ /* 0x000fe200000006ff */
[----:B------:R-:W-:Y:S02]  /*4b80*/  USHF.L.U32 UR43, UR31, 0x7, URZ ;  /* 0x000000071f2b7899 */ /* 0x000fe400080006ff */
[----:B------:R-:W-:Y:S02]  /*4b90*/  USHF.L.U32 UR42, UR30, 0x8, URZ ;  /* 0x000000081e2a7899 */ /* 0x000fe400080006ff */
[----:B---3--:R-:W-:Y:S07]  /*4ba0*/  UIMAD.WIDE.U32 UR6, UR14, UR8, URZ ;  /* 0x000000080e0672a5 */ /* 0x008fee000f8e00ff */
[----:B------:R-:W-:Y:S01]  /*4bb0*/  @!UP4 UMOV UR4, UR7 ;  /* 0x000000070004cc82 */ /* 0x000fe20008000000 */
[----:B----4-:R-:W-:Y:S02]  /*4bc0*/  @!UP4 UISETP.NE.AND UP0, UPT, UR5, 0x1, UPT ;  /* 0x000000010500c88c */ /* 0x010fe4000bf05270 */
[----:B------:R-:W-:Y:S02]  /*4bd0*/  @!UP4 USHF.R.U32.HI UR4, URZ, UR9, UR4 ;  /* 0x00000009ff04c299 */ /* 0x000fe40008011604 */
[----:B------:R-:W-:Y:S02]  /*4be0*/  UIMAD.WIDE.U32 UR6, UR13, UR11, URZ ;  /* 0x0000000b0d0672a5 */ /* 0x000fe4000f8e00ff */
[----:B------:R-:W-:Y:S02]  /*4bf0*/  @!UP4 USEL UR8, UR14, UR4, !UP0 ;  /* 0x000000040e08c287 */ /* 0x000fe4000c000000 */
[----:B------:R-:W-:Y:S03]  /*4c00*/  @!UP4 UISETP.NE.AND UP0, UPT, UR10, 0x1, UPT ;  /* 0x000000010a00c88c */ /* 0x000fe6000bf05270 */
[----:B------:R-:W-:Y:S02]  /*4c10*/  @!UP4 UMOV UR6, UR7 ;  /* 0x000000070006cc82 */ /* 0x000fe40008000000 */
[----:B------:R-:W3:Y:S02]  /*4c20*/  @!UP4 LDCU UR4, c[0x0][0xb20] ;  /* 0x00016400ff04c7ac */ /* 0x000ee40008000800 */
[----:B---3--:R-:W-:Y:S04]  /*4c30*/  @!UP4 USHF.R.U32.HI UR6, URZ, UR4, UR6 ;  /* 0x00000004ff06c299 */ /* 0x008fe80008011606 */
[----:B------:R-:W-:Y:S04]  /*4c40*/  @!UP4 USEL UR6, UR13, UR6, !UP0 ;  /* 0x000000060d06c287 */ /* 0x000fe8000c000000 */
[----:B------:R-:W-:Y:S02]  /*4c50*/  @!UP4 UIADD3 UR4, UPT, UPT, -UR8, UR6, URZ ;  /* 0x000000060804c290 */ /* 0x000fe4000fffe1ff */
[----:B------:R-:W-:Y:S02]  /*4c60*/  @!UP4 UIADD3 UR6, UPT, UPT, UR8, -UR6, URZ ;  /* 0x800000060806c290 */ /* 0x000fe4000fffe0ff */
[----:B------:R-:W-:Y:S02]  /*4c70*/  @!UP4 UIMAD UR14, UR4, UR5, UR14 ;  /* 0x00000005040ec2a4 */ /* 0x000fe4000f8e020e */
[----:B------:R-:W-:Y:S01]  /*4c80*/  @!UP4 UIMAD UR13, UR6, UR10, UR13 ;  /* 0x0000000a060dc2a4 */ /* 0x000fe2000f8e020d */
[----:B------:R-:W-:Y:S11]  /*4c90*/  BRA.U UP3, `(.L_x_87) ;  /* 0x0000000103107547 */ /* 0x000ff6000b800000 */
[----:B--2---:R-:W-:Y:S04]  /*4ca0*/  MOV R0, UR54 ;  /* 0x0000003600007c02 */ /* 0x004fe80008000f00 */
[----:B------:R-:W-:Y:S04]  /*4cb0*/  SHF.L.U32 R7, R0, 0x1f, RZ ;  /* 0x0000001f00077819 */ /* 0x000fe800000006ff */
[----:B------:R-:W2:Y:S02]  /*4cc0*/  SYNCS.PHASECHK.TRANS64.TRYWAIT P1, [UR21+0x98], R7 ;  /* 0x00009807ff0075a7 */ /* 0x000ea40008021115 */
[----:B--2---:R-:W-:Y:S05]  /*4cd0*/  @!P1 BRA `(.L_x_88) ;  /* 0x0000009c00809947 */ /* 0x004fea0003800000 */
.L_x_87:
[----:B------:R-:W-:Y:S05]  /*4ce0*/  BRA.U !UP5, `(.L_x_89) ;  /* 0x000000010d387547 */ /* 0x000fea000b800000 */
[----:B------:R-:W-:Y:S01]  /*4cf0*/  UPLOP3.LUT UP1, UPT, UPT, UPT, UP6, 0x80, 0x8 ;  /* 0x000000000008789c */ /* 0x000fe20003f2f060 */
[----:B--2---:R-:W-:Y:S01]  /*4d00*/  HFMA2 R0, -RZ, RZ, 0, 5.9604644775390625e-08 ;  /* 0x00000001ff007431 */ /* 0x004fe200000001ff */
[----:B------:R-:W2:Y:S01]  /*4d10*/  LDCU.64 UR8, c[0x0][0x358] ;  /* 0x00006b00ff0877ac */ /* 0x000ea20008000a00 */
[----:B------:R-:W-:Y:S03]  /*4d20*/  IMAD.MOV.U32 R90, RZ, RZ, 0x1 ;  /* 0x00000001ff5a7424 */ /* 0x000fe600078e00ff */
[----:B------:R-:W-:Y:S05]  /*4d30*/  PLOP3.LUT P1, PT, PT, PT, UP1, 0x80, 0x8 ;  /* 0x000000000008781c */ /* 0x000fea0003f2f018 */
[----:B------:R-:W3:Y:S01]  /*4d40*/  @UP1 LDCU.64 UR4, c[0x0][0x888] ;  /* 0x00011100ff0417ac */ /* 0x000ee20008000a00 */
[----:B------:R-:W-:Y:S07]  /*4d50*/  @UP1 UIMAD UR6, UR36, UR38, URZ ;  /* 0x00000026240612a4 */ /* 0x000fee000f8e02ff */
[----:B------:R-:W-:Y:S01]  /*4d60*/  @!P1 PRMT R90, R0, 0x7610, R90 ;  /* 0x00007610005a9816 */ /* 0x000fe2000000005a */
[----:B---3--:R-:W-:Y:S06]  /*4d70*/  @UP1 UIMAD.WIDE UR4, UR6, 0x4, UR4 ;  /* 0x00000004060418a5 */ /* 0x008fec000f8e0204 */
[----:B------:R-:W-:Y:S01]  /*4d80*/  IMAD.U32 R6, RZ, RZ, UR4 ;  /* 0x00000004ff067e24 */ /* 0x000fe2000f8e00ff */
[----:B------:R-:W-:Y:S04]  /*4d90*/  MOV R7, UR5 ;  /* 0x0000000500077c02 */ /* 0x000fe80008000f00 */
[----:B------:R-:W3:Y:S01]  /*4da0*/  @!UP1 LDCU UR4, c[0x0][0x880] ;  /* 0x00011000ff0497ac */ /* 0x000ee20008000800 */
[----:B--2--5:R4:W5:Y:S02]  /*4db0*/  @P1 LDG.E R45, desc[UR8][R6.64] ;  /* 0x00000008062d1981 */ /* 0x024964000c1e1900 */
[----:B---34-:R-:W-:Y:S07]  /*4dc0*/  @!P1 IMAD.U32 R45, RZ, RZ, UR4 ;  /* 0x00000004ff2d9e24 */ /* 0x018fee000f8e00ff */
.L_x_89:
[----:B-----5:R-:W-:Y:S01]  /*4dd0*/  @!P0 FSETP.EQ.AND P2, PT, R45, RZ, PT ;  /* 0x000000ff2d00820b */ /* 0x020fe20003f42000 */
[----:B------:R-:W-:Y:S01]  /*4de0*/  @!UPT UIADD3 URZ, UPT, UPT, URZ, URZ, URZ ;  /* 0x000000fffffff290 */ /* 0x000fe2000fffe0ff */
[----:B------:R-:W-:Y:S11]  /*4df0*/  @!P0 BRA `(.L_x_90) ;  /* 0x0000000000148947 */ /* 0x000ff60003800000 */
[----:B------:R-:W-:Y:S02]  /*4e00*/  LOP3.LUT P0, RZ, R90, 0xff, RZ, 0xc0, !PT ;  /* 0x000000ff5aff7812 */ /* 0x000fe4000780c0ff */
[----:B------:R-:W-:Y:S04]  /*4e10*/  PLOP3.LUT P2, PT, PT, PT, UP1, 0x80, 0x8 ;  /* 0x000000000008781c */ /* 0x000fe80003f4f018 */
[----:B------:R-:W-:Y:S07]  /*4e20*/  PLOP3.LUT P2, PT, P2, PT, PT, 0x8, 0x80 ;  /* 0x000000000080781c */ /* 0x000fee000174e170 */
[----:B------:R-:W-:Y:S11]  /*4e30*/  @P0 FSETP.EQ.AND P2, PT, R45, RZ, PT ;  /* 0x000000ff2d00020b */ /* 0x000ff60003f42000 */
[----:B------:R-:W-:Y:S02]  /*4e40*/  @!UPT UIADD3 URZ, UPT, UPT, URZ, URZ, URZ ;  /* 0x000000fffffff290 */ /* 0x000fe4000fffe0ff */
.L_x_90:
[----:B------:R-:W3:Y:S01]  /*4e50*/  SYNCS.PHASECHK.TRANS64.TRYWAIT P0, [UR21+0x70], R5 ;  /* 0x00007005ff0075a7 */ /* 0x000ee20008001115 */
[----:B------:R-:W-:Y:S04]  /*4e60*/  ELECT P1, URZ, PT ;  /* 0x0000000000ff782f */ /* 0x000fe80003820000 */
[----:B------:R-:W-:Y:S01]  /*4e70*/  PLOP3.LUT P1, PT, P2, P1, PT, 0xf2, 0x2f ;  /* 0x00000000002f781c */ /* 0x000fe20001723e72 */
[----:B------:R-:W-:Y:S01]  /*4e80*/  @!UPT UIADD3 URZ, UPT, UPT, URZ, URZ, URZ ;  /* 0x000000fffffff290 */ /* 0x000fe2000fffe0ff */
[----:B---3--:R-:W-:Y:S11]  /*4e90*/  @!P0 BRA `(.L_x_91) ;  /* 0x0000009c00288947 */ /* 0x008ff60003800000 */
.L_x_215:
[----:B------:R-:W-:Y:S01]  /*4ea0*/  @!P1 IADD3 R2, P0, PT, R12, 0x580, RZ ;  /* 0x000005800c029810 */ /* 0x000fe20007f1e0ff */
[----:B------:R-:W-:Y:S01]  /*4eb0*/  VOTEU.ALL UP0, P1 ;  /* 0x0000000000ff7886 */ /* 0x000fe20000800000 */
[----:B------:R-:W-:Y:S01]  /*4ec0*/  UMOV UR6, 0x0 ;  /* 0x0000000000067882 */ /* 0x000fe20000000000 */
[----:B------:R-:W-:Y:S01]  /*4ed0*/  UMOV UR7, 0x10000000 ;  /* 0x1000000000077882 */ /* 0x000fe20000000000 */
[----:B------:R-:W-:Y:S01]  /*4ee0*/  @!P1 R2UR UR5, R2 ;  /* 0x00000000020592ca */ /* 0x000fe200000e0000 */
[----:B--2---:R-:W-:Y:S01]  /*4ef0*/  @!P1 IMAD.X R0, RZ, RZ, R13, P0 ;  /* 0x000000ffff009224 */ /* 0x004fe200000e060d */
[----:B------:R-:W-:Y:S01]  /*4f00*/  @!UP0 UIADD3 UR40, UPT, UPT, UR21, 0x400, URZ ;  /* 0x0000040015288890 */ /* 0x000fe2000fffe0ff */
[----:B------:R-:W-:Y:S01]  /*4f10*/  VOTEU.ALL UP0, P1 ;  /* 0x0000000000ff7886 */ /* 0x000fe20000800000 */
[----:B------:R-:W-:Y:S02]  /*4f20*/  UMOV UR44, UR36 ;  /* 0x00000024002c7c82 */ /* 0x000fe40008000000 */
[----:B------:R-:W-:Y:S01]  /*4f30*/  @!P1 R2UR UR4, R0 ;  /* 0x00000000000492ca */ /* 0x000fe200000e0000 */
[----:B------:R-:W-:Y:S06]  /*4f40*/  @!P1 IMAD.MOV.U32 R0, RZ, RZ, 0x4000 ;  /* 0x00004000ff009424 */ /* 0x000fec00078e00ff */
[----:B------:R-:W-:Y:S06]  /*4f50*/  IMAD.U32 R6, RZ, RZ, UR5 ;  /* 0x00000005ff067e24 */ /* 0x000fec000f8e00ff */
[----:B------:R-:W-:Y:S01]  /*4f60*/  IMAD.U32 R7, RZ, RZ, UR4 ;  /* 0x00000004ff077e24 */ /* 0x000fe2000f8e00ff */
[----:B------:R-:W-:Y:S04]  /*4f70*/  @!P1 R2UR UR4, R6 ;  /* 0x00000000060492ca */ /* 0x000fe800000e0000 */
[----:B------:R-:W-:Y:S11]  /*4f80*/  @!P1 R2UR UR5, R7 ;  /* 0x00000000070592ca */ /* 0x000ff600000e0000 */
[----:B------:R-:W-:Y:S02]  /*4f90*/  @!UPT UIADD3 URZ, UPT, UPT, URZ, URZ, URZ ;  /* 0x000000fffffff290 */ /* 0x000fe4000fffe0ff */
[----:B------:R2:W-:Y:S01]  /*4fa0*/  @!UP0 UTMALDG.3D [UR40], [UR4], desc[UR6] ;  /* 0x00000628040085b4 */ /* 0x0005e20008011000 */
[----:B------:R3:W-:Y:S01]  /*4fb0*/  @!P1 SYNCS.ARRIVE.TRANS64.RED.A0TR RZ, [UR21+0x50], R0 ;  /* 0x00005000ffff99a7 */ /* 0x0007e20008300415 */
[----:B--2---:R-:W-:Y:S09]  /*4fc0*/  UPRMT UR6, UR52, 0x654, UR41 ;  /* 0x0000065434067896 */ /* 0x004ff20008000029 */
[----:B------:R-:W-:Y:S01]  /*4fd0*/  SYNCS.ARRIVE.TRANS64.RED.A1T0 RZ, [UR6], RZ ;  /* 0x000000ffffff79a7 */ /* 0x000fe20008100406 */
[----:B------:R-:W2:Y:S02]  /*4fe0*/  SYNCS.PHASECHK.TRANS64.TRYWAIT P0, [UR21+0x78], R5 ;  /* 0x00007805ff0075a7 */ /* 0x000ea40008001115 */
[----:B--23--:R-:W-:Y:S05]  /*4ff0*/  @!P0 BRA `(.L_x_92) ;  /* 0x0000009800e88947 */ /* 0x00cfea0003800000 */
.L_x_217:
[----:B------:R-:W-:Y:S01]  /*5000*/  @!P1 IADD3 R2, P0, PT, R12, 0x580, RZ ;  /* 0x000005800c029810 */ /* 0x000fe20007f1e0ff */
[----:B------:R-:W-:Y:S01]  /*5010*/  VOTEU.ALL UP0, P1 ;  /* 0x0000000000ff7886 */ /* 0x000fe20000800000 */
[----:B------:R-:W-:Y:S01]  /*5020*/  UMOV UR8, 0x0 ;  /* 0x0000000000087882 */ /* 0x000fe20000000000 */
[----:B------:R-:W-:Y:S01]  /*5030*/  UMOV UR9, 0x10000000 ;  /* 0x1000000000097882 */ /* 0x000fe20000000000 */
[----:B------:R-:W-:Y:S01]  /*5040*/  @!P1 R2UR UR5, R2 ;  /* 0x00000000020592ca */ /* 0x000fe200000e0000 */
[----:B--2---:R-:W-:Y:S01]  /*5050*/  @!P1 IMAD.X R0, RZ, RZ, R13, P0 ;  /* 0x000000ffff009224 */ /* 0x004fe200000e060d */
[----:B------:R-:W-:Y:S02]  /*5060*/  @!UP0 UIADD3 UR34, UPT, UPT, UR42, 0x20, URZ ;  /* 0x000000202a228890 */ /* 0x000fe4000fffe0ff */
[----:B------:R-:W-:Y:S02]  /*5070*/  @!UP0 UIADD3 UR32, UPT, UPT, UR21, 0x4400, URZ ;  /* 0x0000440015208890 */ /* 0x000fe4000fffe0ff */
[----:B------:R-:W-:Y:S01]  /*5080*/  @!P1 R2UR UR4, R0 ;  /* 0x00000000000492ca */ /* 0x000fe200000e0000 */
[----:B------:R-:W-:Y:S01]  /*5090*/  VOTEU.ALL UP0, P1 ;  /* 0x0000000000ff7886 */ /* 0x000fe20000800000 */
[----:B------:R-:W-:Y:S01]  /*50a0*/  @!P1 IMAD.MOV.U32 R0, RZ, RZ, 0x4000 ;  /* 0x00004000ff009424 */ /* 0x000fe200078e00ff */
[----:B------:R-:W-:Y:S01]  /*50b0*/  UMOV UR35, UR43 ;  /* 0x0000002b00237c82 */ /* 0x000fe20008000000 */
[----:B------:R-:W-:Y:S03]  /*50c0*/  UPRMT UR7, UR52, 0x654, UR33 ;  /* 0x0000065434077896 */ /* 0x000fe60008000021 */
[----:B------:R-:W-:Y:S06]  /*50d0*/  IMAD.U32 R6, RZ, RZ, UR5 ;  /* 0x00000005ff067e24 */ /* 0x000fec000f8e00ff */
[----:B------:R-:W-:Y:S01]  /*50e0*/  IMAD.U32 R7, RZ, RZ, UR4 ;  /* 0x00000004ff077e24 */ /* 0x000fe2000f8e00ff */
[----:B------:R-:W-:Y:S04]  /*50f0*/  @!P1 R2UR UR4, R6 ;  /* 0x00000000060492ca */ /* 0x000fe800000e0000 */
[----:B------:R-:W-:Y:S11]  /*5100*/  @!P1 R2UR UR5, R7 ;  /* 0x00000000070592ca */ /* 0x000ff600000e0000 */
[----:B------:R-:W-:Y:S02]  /*5110*/  @!UPT UIADD3 URZ, UPT, UPT, URZ, URZ, URZ ;  /* 0x000000fffffff290 */ /* 0x000fe4000fffe0ff */
[----:B------:R2:W-:Y:S01]  /*5120*/  @!UP0 UTMALDG.3D [UR32], [UR4], desc[UR8] ;  /* 0x00000820040085b4 */ /* 0x0005e20008011000 */
[----:B------:R2:W-:Y:S01]  /*5130*/  @!P1 SYNCS.ARRIVE.TRANS64.RED.A0TR RZ, [UR21+0x58], R0 ;  /* 0x00005800ffff99a7 */ /* 0x0005e20008300415 */
[----:B------:R-:W-:Y:S01]  /*5140*/  SYNCS.ARRIVE.TRANS64.RED.A1T0 RZ, [UR7], RZ ;  /* 0x000000ffffff79a7 */ /* 0x000fe20008100407 */
[----:B------:R-:W3:Y:S02]  /*5150*/  SYNCS.PHASECHK.TRANS64.TRYWAIT P0, [UR21+0x80], R5 ;  /* 0x00008005ff0075a7 */ /* 0x000ee40008001115 */
[----:B--23--:R-:W-:Y:S05]  /*5160*/  @!P0 BRA `(.L_x_93) ;  /* 0x0000009800a48947 */ /* 0x00cfea0003800000 */
.L_x_219:
        /* <DEDUP_REMOVED lines=10> */
[----:B------:R-:W-:Y:S01]  /*5210*/  UMOV UR27, UR43 ;  /* 0x0000002b001b7c82 */ /* 0x000fe20008000000 */
[----:B------:R-:W-:Y:S01]  /*5220*/  UMOV UR28, UR36 ;  /* 0x00000024001c7c82 */ /* 0x000fe20008000000 */
[----:B------:R-:W-:Y:S03]  /*5230*/  @!P1 IMAD.MOV.U32 R0, RZ, RZ, 0x4000 ;  /* 0x00004000ff009424 */ /* 0x000fe600078e00ff */
        /* <DEDUP_REMOVED lines=11> */
.L_x_221:
[----:B------:R-:W-:Y:S01]  /*52f0*/  @!P1 IADD3 R2, P0, PT, R12, 0x580, RZ ;  /* 0x000005800c029810 */ /* 0x000fe20007f1e0ff */
[----:B------:R-:W-:Y:S01]  /*5300*/  VOTEU.ALL UP0, P1 ;  /* 0x0000000000ff7886 */ /* 0x000fe20000800000 */
[----:B------:R-:W-:Y:S01]  /*5310*/  UMOV UR8, 0x0 ;  /* 0x0000000000087882 */ /* 0x000fe20000000000 */
[----:B------:R-:W-:Y:S01]  /*5320*/  UMOV UR9, 0x10000000 ;  /* 0x1000000000097882 */ /* 0x000fe20000000000 */
[----:B------:R-:W-:Y:S01]  /*5330*/  @!P1 R2UR UR5, R2 ;  /* 0x00000000020592ca */ /* 0x000fe200000e0000 */
[----:B--2---:R-:W-:Y:S01]  /*5340*/  @!P1 IMAD.X R0, RZ, RZ, R13, P0 ;  /* 0x000000ffff009224 */ /* 0x004fe200000e060d */
[----:B------:R-:W-:Y:S01]  /*5350*/  @!UP0 UIADD3 UR18, UPT, UPT, UR42, 0x60, URZ ;  /* 0x000000602a128890 */ /* 0x000fe2000fffe0ff */
[----:B------:R-:W-:Y:S01]  /*5360*/  SHF.L.U32 R4, RZ, 0x1f, RZ ;  /* 0x0000001fff047819 */ /* 0x000fe200000006ff */
        /* <DEDUP_REMOVED lines=17> */
.L_x_223:
[----:B------:R-:W-:Y:S01]  /*5480*/  @!P1 IADD3 R2, P0, PT, R12, 0x580, RZ ;  /* 0x000005800c029810 */ /* 0x000fe20007f1e0ff */
[----:B------:R-:W-:Y:S01]  /*5490*/  VOTEU.ALL UP0, P1 ;  /* 0x0000000000ff7886 */ /* 0x000fe20000800000 */
[----:B------:R-:W-:Y:S01]  /*54a0*/  UMOV UR18, 0x0 ;  /* 0x0000000000127882 */ /* 0x000fe20000000000 */
[----:B------:R-:W-:Y:S01]  /*54b0*/  UMOV UR19, 0x10000000 ;  /* 0x1000000000137882 */ /* 0x000fe20000000000 */
[----:B------:R-:W-:Y:S01]  /*54c0*/  @!P1 R2UR UR5, R2 ;  /* 0x00000000020592ca */ /* 0x000fe200000e0000 */
[----:B------:R-:W-:Y:S01]  /*54d0*/  @!P1 IMAD.X R0, RZ, RZ, R13, P0 ;  /* 0x000000ffff009224 */ /* 0x000fe200000e060d */
[----:B------:R-:W-:Y:S02]  /*54e0*/  @!UP0 UIADD3 UR10, UPT, UPT, UR42, 0x80, URZ ;  /* 0x000000802a0a8890 */ /* 0x000fe4000fffe0ff */
[----:B------:R-:W-:Y:S02]  /*54f0*/  @!UP0 UIADD3 UR8, UPT, UPT, UR21, 0x400, URZ ;  /* 0x0000040015088890 */ /* 0x000fe4000fffe0ff */
[----:B------:R-:W-:Y:S01]  /*5500*/  @!P1 R2UR UR4, R0 ;  /* 0x00000000000492ca */ /* 0x000fe200000e0000 */
[----:B------:R-:W-:Y:S01]  /*5510*/  VOTEU.ALL UP0, P1 ;  /* 0x0000000000ff7886 */ /* 0x000fe20000800000 */
[----:B------:R-:W-:Y:S01]  /*5520*/  @!P1 IMAD.MOV.U32 R0, RZ, RZ, 0x4000 ;  /* 0x00004000ff009424 */ /* 0x000fe200078e00ff */
[----:B------:R-:W-:Y:S01]  /*5530*/  UMOV UR9, UR41 ;  /* 0x0000002900097c82 */ /* 0x000fe20008000000 */
[----:B------:R-:W-:Y:S01]  /*5540*/  UMOV UR11, UR43 ;  /* 0x0000002b000b7c82 */ /* 0x000fe20008000000 */
[----:B------:R-:W-:Y:S02]  /*5550*/  UMOV UR12, UR36 ;  /* 0x00000024000c7c82 */ /* 0x000fe40008000000 */
[----:B------:R-:W-:Y:S06]  /*5560*/  IMAD.U32 R6, RZ, RZ, UR5 ;  /* 0x00000005ff067e24 */ /* 0x000fec000f8e00ff */
[----:B--2---:R-:W-:Y:S01]  /*5570*/  IMAD.U32 R7, RZ, RZ, UR4 ;  /* 0x00000004ff077e24 */ /* 0x004fe2000f8e00ff */
        /* <DEDUP_REMOVED lines=8> */
.L_x_225:
        /* <DEDUP_REMOVED lines=24> */
.L_x_227:
[----:B------:R-:W-:Y:S01]  /*5780*/  @!P1 IADD3 R2, P0, PT, R12, 0x580, RZ ;  /* 0x000005800c029810 */ /* 0x000fe20007f1e0ff */
[----:B------:R-:W-:Y:S01]  /*5790*/  VOTEU.ALL UP0, P1 ;  /* 0x0000000000ff7886 */ /* 0x000fe20000800000 */
[----:B------:R-:W-:Y:S01]  /*57a0*/  UMOV UR6, 0x0 ;  /* 0x0000000000067882 */ /* 0x000fe20000000000 */
[----:B------:R-:W-:Y:S01]  /*57b0*/  UMOV UR7, 0x10000000 ;  /* 0x1000000000077882 */ /* 0x000fe20000000000 */
[----:B------:R-:W-:Y:S01]  /*57c0*/  @!P1 R2UR UR5, R2 ;  /* 0x00000000020592ca */ /* 0x000fe200000e0000 */
[----:B------:R-:W-:Y:S01]  /*57d0*/  @!P1 IMAD.X R0, RZ, RZ, R13, P0 ;  /* 0x000000ffff009224 */ /* 0x000fe200000e060d */
[----:B------:R-:W-:Y:S01]  /*57e0*/  @!UP0 UIADD3 UR10, UPT, UPT, UR42, 0xc0, URZ ;  /* 0x000000c02a0a8890 */ /* 0x000fe2000fffe0ff */
[----:B------:R-:W-:Y:S01]  /*57f0*/  VIADD R10, R10, 0x1 ;  /* 0x000000010a0a7836 */ /* 0x000fe20000000000 */
        /* <DEDUP_REMOVED lines=17> */
.L_x_229:
[----:B------:R-:W-:Y:S01]  /*5910*/  @!P1 IADD3 R2, P0, PT, R12, 0x580, RZ ;  /* 0x000005800c029810 */ /* 0x000fe20007f1e0ff */
[----:B------:R-:W-:Y:S01]  /*5920*/  VOTEU.ALL UP0, P1 ;  /* 0x0000000000ff7886 */ /* 0x000fe20000800000 */
[----:B------:R-:W-:Y:S01]  /*5930*/  UMOV UR6, 0x0 ;  /* 0x0000000000067882 */ /* 0x000fe20000000000 */
[----:B------:R-:W-:Y:S01]  /*5940*/  UMOV UR7, 0x10000000 ;  /* 0x1000000000077882 */ /* 0x000fe20000000000 */
[----:B------:R-:W-:Y:S01]  /*5950*/  @!P1 R2UR UR5, R2 ;  /* 0x00000000020592ca */ /* 0x000fe200000e0000 */
[----:B------:R-:W-:Y:S01]  /*5960*/  @!P1 IMAD.X R0, RZ, RZ, R13, P0 ;  /* 0x000000ffff009224 */ /* 0x000fe200000e060d */
[----:B------:R-:W-:Y:S01]  /*5970*/  @!UP0 UIADD3 UR10, UPT, UPT, UR42, 0xe0, URZ ;  /* 0x000000e02a0a8890 */ /* 0x000fe2000fffe0ff */
[----:B------:R-:W-:Y:S01]  /*5980*/  R2UR UR19, R92 ;  /* 0x000000005c1372ca */ /* 0x000fe200000e0000 */
[----:B------:R-:W-:Y:S01]  /*5990*/  @!UP0 UIADD3 UR8, UPT, UPT, UR21, 0xc400, URZ ;  /* 0x0000c40015088890 */ /* 0x000fe2000fffe0ff */
[----:B------:R-:W-:Y:S01]  /*59a0*/  R2UR UR18, R93 ;  /* 0x000000005d1272ca */ /* 0x000fe200000e0000 */
[----:B------:R-:W-:Y:S01]  /*59b0*/  VOTEU.ALL UP0, P1 ;  /* 0x0000000000ff7886 */ /* 0x000fe20000800000 */
[----:B------:R-:W-:Y:S01]  /*59c0*/  @!P1 R2UR UR4, R0 ;  /* 0x00000000000492ca */ /* 0x000fe200000e0000 */
[----:B------:R-:W-:Y:S01]  /*59d0*/  UMOV UR9, UR17 ;  /* 0x0000001100097c82 */ /* 0x000fe20008000000 */
[----:B------:R-:W-:Y:S01]  /*59e0*/  UMOV UR11, UR43 ;  /* 0x0000002b000b7c82 */ /* 0x000fe20008000000 */
[----:B------:R-:W-:Y:S01]  /*59f0*/  UMOV UR12, UR36 ;  /* 0x00000024000c7c82 */ /* 0x000fe20008000000 */
[C---:B------:R-:W-:Y:S01]  /*5a00*/  ISETP.NE.AND P0, PT, R10.reuse, 0x2, PT ;  /* 0x000000020a00780c */ /* 0x040fe20003f05270 */
[----:B------:R-:W-:Y:S01]  /*5a10*/  UMOV UR36, UR29 ;  /* 0x0000001d00247c82 */ /* 0x000fe20008000000 */
[----:B------:R-:W-:Y:S01]  /*5a20*/  IMAD.U32 R6, RZ, RZ, UR5 ;  /* 0x00000005ff067e24 */ /* 0x000fe2000f8e00ff */
[----:B------:R-:W-:Y:S01]  /*5a30*/  UPLOP3.LUT UP3, UPT, UPT, UPT, UPT, 0x80, 0x8 ;  /* 0x000000000008789c */ /* 0x000fe20003f6f070 */
[----:B------:R-:W-:Y:S01]  /*5a40*/  SEL R0, RZ, 0x1, P0 ;  /* 0x00000001ff007807 */ /* 0x000fe20000000000 */
[----:B------:R-:W-:Y:S01]  /*5a50*/  UIADD3 UR30, UPT, UPT, UR13, UR19, URZ ;  /* 0x000000130d1e7290 */ /* 0x000fe2000fffe0ff */
[----:B------:R-:W-:Y:S01]  /*5a60*/  SEL R10, R10, RZ, P0 ;  /* 0x000000ff0a0a7207 */ /* 0x000fe20000000000 */
[----:B------:R-:W-:Y:S01]  /*5a70*/  UIADD3 UR31, UPT, UPT, UR14, UR18, URZ ;  /* 0x000000120e1f7290 */ /* 0x000fe2000fffe0ff */
[----:B------:R-:W-:Y:S01]  /*5a80*/  LOP3.LUT R9, R9, R0, RZ, 0x3c, !PT ;  /* 0x0000000009097212 */ /* 0x000fe200078e3cff */
[----:B--2---:R-:W-:Y:S01]  /*5a90*/  IMAD.U32 R7, RZ, RZ, UR4 ;  /* 0x00000004ff077e24 */ /* 0x004fe2000f8e00ff */
[----:B------:R-:W-:Y:S04]  /*5aa0*/  @!P1 R2UR UR4, R6 ;  /* 0x00000000060492ca */ /* 0x000fe800000e0000 */
[----:B------:R-:W-:Y:S11]  /*5ab0*/  @!P1 R2UR UR5, R7 ;  /* 0x00000000070592ca */ /* 0x000ff600000e0000 */
[----:B------:R-:W-:Y:S02]  /*5ac0*/  @!UPT UIADD3 URZ, UPT, UPT, URZ, URZ, URZ ;  /* 0x000000fffffff290 */ /* 0x000fe4000fffe0ff */
[----:B------:R2:W-:Y:S01]  /*5ad0*/  @!UP0 UTMALDG.3D [UR8], [UR4], desc[UR6] ;  /* 0x00000608040085b4 */ /* 0x0005e20008011000 */
[----:B------:R2:W-:Y:S01]  /*5ae0*/  @!P1 SYNCS.ARRIVE.TRANS64.RED.A0TR RZ, [UR21+0x68], R3 ;  /* 0x00006803ffff99a7 */ /* 0x0005e20008300415 */
[----:B------:R-:W-:Y:S01]  /*5af0*/  SYNCS.ARRIVE.TRANS64.RED.A1T0 RZ, [UR16], RZ ;  /* 0x000000ffffff79a7 */ /* 0x000fe20008100410 */
[----:B------:R-:W-:Y:S05]  /*5b00*/  BRA.U UP2, `(.L_x_99) ;  /* 0xffffffe902c87547 */ /* 0x000fea000b83ffff */
[----:B------:R-:W3:Y:S02]  /*5b10*/  SYNCS.PHASECHK.TRANS64.TRYWAIT P0, [UR21+0x70], R5 ;  /* 0x00007005ff0075a7 */ /* 0x000ee40008001115 */
[----:B---3--:R-:W-:Y:S05]  /*5b20*/  @!P0 BRA `(.L_x_100) ;  /* 0x0000009000c48947 */ /* 0x008fea0003800000 */
.L_x_231:
[----:B------:R-:W4:Y:S02]  /*5b30*/  SYNCS.PHASECHK.TRANS64.TRYWAIT P0, [UR21+0x78], R5 ;  /* 0x00007805ff0075a7 */ /* 0x000f240008001115 */
[----:B----4-:R-:W-:Y:S05]  /*5b40*/  @!P0 BRA `(.L_x_101) ;  /* 0x0000009000d48947 */ /* 0x010fea0003800000 */
.L_x_233:
[----:B------:R-:W4:Y:S01]  /*5b50*/  SYNCS.PHASECHK.TRANS64.TRYWAIT P0, [UR21+0x80], R5 ;  /* 0x00008005ff0075a7 */ /* 0x000f220008001115 */
[----:B---3--:R-:W-:Y:S01]  /*5b60*/  HFMA2 R0, -RZ, RZ, 0, 5.9604644775390625e-08 ;  /* 0x00000001ff007431 */ /* 0x008fe200000001ff */
[----:B----4-:R-:W-:Y:S06]  /*5b70*/  @!P0 BRA `(.L_x_102) ;  /* 0x0000009000e08947 */ /* 0x010fec0003800000 */
.L_x_235:
[----:B---3--:R-:W-:Y:S02]  /*5b80*/  MOV R2, UR21 ;  /* 0x0000001500027c02 */ /* 0x008fe40008000f00 */
[----:B--2---:R-:W-:-:S07]  /*5b90*/  SHF.L.U32 R3, R0, 0x1f, RZ ;  /* 0x0000001f00037819 */ /* 0x004fce00000006ff */
.L_x_103:
[----:B--2---:R2:W3:Y:S02]  /*5ba0*/  SYNCS.PHASECHK.TRANS64.TRYWAIT P0, [R2+URZ+0x88], R3 ;  /* 0x00008803020075a7 */ /* 0x0044e400080011ff */
[----:B---3--:R-:W-:Y:S05]  /*5bb0*/  @!P0 NANOSLEEP.SYNCS 0x989680 ;  /* 0x009896800000895d */ /* 0x008fea0003900000 */
[----:B------:R-:W3:Y:S02]  /*5bc0*/  @!P0 SYNCS.PHASECHK.TRANS64 P0, [R2+URZ+0x88], R3 ;  /* 0x00008803020085a7 */ /* 0x000ee400080010ff */
[----:B-1-3--:R-:W-:Y:S05]  /*5bd0*/  @P0 EXIT ;  /* 0x000000000000094d */ /* 0x00afea0003800000 */
[----:B------:R-:W-:Y:S05]  /*5be0*/  BRA `(.L_x_103) ;  /* 0xfffffffc00ec7947 */ /* 0x000fea000383ffff */
.L_x_84:
[----:B------:R-:W-:-:S06]  /*5bf0*/  UISETP.GE.AND UP0, UPT, UR18, 0x4, UPT ;  /* 0x000000041200788c */ /* 0x000fcc000bf06270 */
[----:B------:R-:W-:-:S13]  /*5c00*/  PLOP3.LUT P0, PT, PT, PT, UP0, 0x80, 0x8 ;  /* 0x000000000008781c */ /* 0x000fda0003f0f008 */
[----:B-1----:R-:W-:Y:S05]  /*5c10*/  @!P0 EXIT ;  /* 0x000000000000894d */ /* 0x002fea0003800000 */
[----:B------:R-:W-:Y:S01]  /*5c20*/  BAR.SYNC.DEFER_BLOCKING 0x6, 0xa0 ;  /* 0x0182800000007b1d */ /* 0x000fe20000010000 */
[C---:B------:R-:W-:Y:S01]  /*5c30*/  IMAD.SHL.U32 R3, R107.reuse, 0x20, RZ ;  /* 0x000000206b037824 */ /* 0x040fe200078e00ff */
[C---:B------:R-:W-:Y:S01]  /*5c40*/  LOP3.LUT R89, R107.reuse, 0x1, RZ, 0xc0, !PT ;  /* 0x000000016b597812 */ /* 0x040fe200078ec0ff */
[C---:B------:R-:W-:Y:S01]  /*5c50*/  IMAD.U32 R37, R107.reuse, 0x10000, RZ ;  /* 0x000100006b257824 */ /* 0x040fe200078e00ff */
[----:B------:R-:W-:Y:S01]  /*5c60*/  MOV R106, 0x2 ;  /* 0x00000002006a7802 */ /* 0x000fe20000000f00 */
[----:B------:R-:W-:Y:S01]  /*5c70*/  IMAD.SHL.U32 R88, R107, 0x4, RZ ;  /* 0x000000046b587824 */ /* 0x000fe200078e00ff */
[----:B------:R-:W-:Y:S01]  /*5c80*/  UMOV UR43, 0x400 ;  /* 0x00000400002b7882 */ /* 0x000fe20000000000 */
[----:B------:R-:W1:Y:S01]  /*5c90*/  LDCU.64 UR4, c[0x0][0x890] ;  /* 0x00011200ff0477ac */ /* 0x000e620008000a00 */
[----:B------:R-:W2:Y:S01]  /*5ca0*/  LDC.64 R86, c[0x0][0x8b0] ;  /* 0x00022c00ff567b82 */ /* 0x000ea20000000a00 */
[----:B------:R-:W-:Y:S01]  /*5cb0*/  ISETP.NE.U32.AND P0, PT, R89, 0x1, PT ;  /* 0x000000015900780c */ /* 0x000fe20003f05070 */
[----:B------:R-:W-:Y:S01]  /*5cc0*/  IMAD.MOV.U32 R105, RZ, RZ, 0x4 ;  /* 0x00000004ff697424 */ /* 0x000fe200078e00ff */
[----:B------:R-:W-:Y:S01]  /*5cd0*/  ULEA UR43, UR52, UR43, 0x18 ;  /* 0x0000002b342b7291 */ /* 0x000fe2000f8ec0ff */
[----:B------:R-:W-:Y:S01]  /*5ce0*/  LOP3.LUT R5, R3, 0xe0, RZ, 0xc0, !PT ;  /* 0x000000e003057812 */ /* 0x000fe200078ec0ff */
[----:B------:R-:W-:Y:S01]  /*5cf0*/  HFMA2 R97, -RZ, RZ, 0, 0 ;  /* 0x00000000ff617431 */ /* 0x000fe200000001ff */
[----:B------:R-:W-:Y:S01]  /*5d00*/  LOP3.LUT R37, R37, 0x600000, RZ, 0xc0, !PT ;  /* 0x0060000025257812 */ /* 0x000fe200078ec0ff */
[----:B------:R-:W-:Y:S01]  /*5d10*/  IMAD.MOV.U32 R36, RZ, RZ, RZ ;  /* 0x000000ffff247224 */ /* 0x000fe200078e00ff */
[----:B------:R-:W3:Y:S01]  /*5d20*/  LDC.64 R84, c[0x0][0x8a8] ;  /* 0x00022a00ff547b82 */ /* 0x000ee20000000a00 */
[----:B------:R-:W-:Y:S01]  /*5d30*/  R2P PR, R107, 0x6 ;  /* 0x000000066b007804 */ /* 0x000fe20000000000 */
[----:B------:R-:W-:Y:S01]  /*5d40*/  IMAD.MOV.U32 R104, RZ, RZ, RZ ;  /* 0x000000ffff687224 */ /* 0x000fe200078e00ff */
[----:B------:R-:W-:Y:S01]  /*5d50*/  LOP3.LUT R88, R5, 0x1c, R88, 0xf8, !PT ;  /* 0x0000001c05587812 */ /* 0x000fe200078ef858 */
[----:B------:R-:W-:Y:S01]  /*5d60*/  IMAD.MOV.U32 R103, RZ, RZ, RZ ;  /* 0x000000ffff677224 */ /* 0x000fe200078e00ff */
[----:B------:R-:W-:Y:S01]  /*5d70*/  P2R R2, PR, RZ, 0x1 ;  /* 0x00000001ff027803 */ /* 0x000fe20000000000 */
[----:B------:R-:W4:Y:S01]  /*5d80*/  LDCU UR63, c[0x0][0x370] ;  /* 0x00006e00ff3f77ac */ /* 0x000f220008000800 */
[----:B------:R-:W-:Y:S01]  /*5d90*/  LOP3.LUT R88, R88, 0xf00, R3, 0xf8, !PT ;  /* 0x00000f0058587812 */ /* 0x000fe200078ef803 */
[----:B------:R-:W4:Y:S01]  /*5da0*/  LDS R0, [UR43+0x130] ;  /* 0x0001302bff007984 */ /* 0x000f220008000800 */
[----:B-1----:R-:W-:Y:S01]  /*5db0*/  IMAD.U32 R109, RZ, RZ, UR4 ;  /* 0x00000004ff6d7e24 */ /* 0x002fe2000f8e00ff */
[----:B------:R-:W-:Y:S01]  /*5dc0*/  UIADD3 UR4, UPT, UPT, UR43, 0x400, URZ ;  /* 0x000004002b047890 */ /* 0x000fe2000fffe0ff */
[----:B------:R-:W-:Y:S01]  /*5dd0*/  IMAD.U32 R108, RZ, RZ, UR5 ;  /* 0x00000005ff6c7e24 */ /* 0x000fe2000f8e00ff */
[----:B------:R-:W-:Y:S01]  /*5de0*/  LOP3.LUT R107, R107, 0x60, RZ, 0xc0, !PT ;  /* 0x000000606b6b7812 */ /* 0x000fe200078ec0ff */
[----:B------:R-:W1:Y:S01]  /*5df0*/  LDCU.64 UR54, c[0x0][0x348] ;  /* 0x00006900ff3677ac */ /* 0x000e620008000a00 */
[----:B------:R-:W-:-:S02]  /*5e00*/  SEL R106, R106, 0xfffffffe, !P1 ;  /* 0xfffffffe6a6a7807 */ /* 0x000fc40004800000 */
[----:B------:R-:W-:Y:S01]  /*5e10*/  SEL R105, R105, 0xfffffffc, !P2 ;  /* 0xfffffffc69697807 */ /* 0x000fe20005000000 */
[----:B------:R-:W-:Y:S01]  /*5e20*/  IMAD.U32 R95, RZ, RZ, UR4 ;  /* 0x00000004ff5f7e24 */ /* 0x000fe2000f8e00ff */
[----:B------:R-:W1:Y:S01]  /*5e30*/  LDCU UR42, c[0x0][0xb0c] ;  /* 0x00016180ff2a77ac */ /* 0x000e620008000800 */
[----:B------:R-:W1:Y:S01]  /*5e40*/  LDCU UR39, c[0x0][0xb30] ;  /* 0x00016600ff2777ac */ /* 0x000e620008000800 */
[----:B------:R-:W1:Y:S01]  /*5e50*/  LDCU.64 UR60, c[0x0][0x888] ;  /* 0x00011100ff3c77ac */ /* 0x000e620008000a00 */
[----:B------:R-:W1:Y:S01]  /*5e60*/  LDCU.64 UR40, c[0x0][0xb28] ;  /* 0x00016500ff2877ac */ /* 0x000e620008000a00 */
[----:B------:R-:W1:Y:S01]  /*5e70*/  LDCU.128 UR56, c[0x0][0xb10] ;  /* 0x00016200ff3877ac */ /* 0x000e620008000c00 */
[----:B------:R-:W1:Y:S01]  /*5e80*/  LDCU UR62, c[0x0][0x374] ;  /* 0x00006e80ff3e77ac */ /* 0x000e620008000800 */
[----:B------:R-:W-:Y:S01]  /*5e90*/  UMOV UR53, URZ ;  /* 0x000000ff00357c82 */ /* 0x000fe20008000000 */
[----:B------:R-:W-:Y:S01]  /*5ea0*/  UMOV UR47, URZ ;  /* 0x000000ff002f7c82 */ /* 0x000fe20008000000 */
[----:B-1234-:R-:W-:-:S07]  /*5eb0*/  IMAD.IADD R37, R0, 0x1, R37 ;  /* 0x0000000100257824 */ /* 0x01efce00078e0225 */
.L_x_179:
[----:B------:R-:W-:Y:S02]  /*5ec0*/  LEA R0, R97, UR43, 0x3 ;  /* 0x0000002b61007c11 */ /* 0x000fe4000f8e18ff */
[----:B------:R-:W-:Y:S02]  /*5ed0*/  SHF.L.U32 R3, R103, 0x1f, RZ ;  /* 0x0000001f67037819 */ /* 0x000fe400000006ff */
[----:B-1----:R-:W-:Y:S02]  /*5ee0*/  LEA R5, R97, UR43, 0x4 ;  /* 0x0000002b61057c11 */ /* 0x002fe4000f8e20ff */
[----:B------:R-:W1:Y:S02]  /*5ef0*/  SYNCS.PHASECHK.TRANS64.TRYWAIT P0, [R0+URZ+0xa0], R3 ;  /* 0x0000a003000075a7 */ /* 0x000e6400080011ff */
[----:B-1----:R-:W-:Y:S05]  /*5f00*/  @!P0 BRA `(.L_x_104) ;  /* 0x0000009000148947 */ /* 0x002fea0003800000 */
.L_x_236:
[----:B------:R-:W-:Y:S01]  /*5f10*/  R2UR UR7, R110 ;  /* 0x000000006e0772ca */ /* 0x000fe200000e0000 */
[----:B------:R-:W2:Y:S01]  /*5f20*/  LDS.128 R4, [R5+0x110] ;  /* 0x0001100005047984 */ /* 0x000ea20000000c00 */
[----:B-1----:R-:W-:Y:S01]  /*5f30*/  VIADD R0, R0, 0xb0 ;  /* 0x000000b000007836 */ /* 0x002fe20000000000 */
[----:B------:R-:W-:Y:S04]  /*5f40*/  UISETP.GE.AND UP0, UPT, UR45, 0x1, UPT ;  /* 0x000000012d00788c */ /* 0x000fe8000bf06270 */
[----:B------:R-:W-:Y:S01]  /*5f50*/  PRMT R0, RZ, 0x654, R0 ;  /* 0x00000654ff007816 */ /* 0x000fe20000000000 */
[----:B------:R-:W-:Y:S01]  /*5f60*/  @!PT LDS RZ, [RZ] ;  /* 0x00000000fffff984 */ /* 0x000fe20000000800 */
[----:B------:R-:W-:Y:S01]  /*5f70*/  @!PT LDS RZ, [RZ] ;  /* 0x00000000fffff984 */ /* 0x000fe20000000800 */
[----:B------:R-:W-:Y:S01]  /*5f80*/  @!PT LDS RZ, [RZ] ;  /* 0x00000000fffff984 */ /* 0x000fe20000000800 */
[----:B------:R-:W-:Y:S01]  /*5f90*/  @!PT LDS RZ, [RZ] ;  /* 0x00000000fffff984 */ /* 0x000fe20000000800 */
[----:B------:R1:W-:Y:S06]  /*5fa0*/  MEMBAR.ALL.CTA ;  /* 0x0000000000007992 */ /* 0x0003ec0000008000 */
[----:B-1----:R-:W1:Y:S02]  /*5fb0*/  FENCE.VIEW.ASYNC.S ;  /* 0x00000000000073c6 */ /* 0x002e640000000000 */
[----:B-1----:R1:W-:Y:S01]  /*5fc0*/  SYNCS.ARRIVE.TRANS64.RED.A1T0 RZ, [R0+URZ], RZ ;  /* 0x000000ff00ff79a7 */ /* 0x0023e200081004ff */
[----:B--2---:R-:W-:Y:S11]  /*5fd0*/  LOP3.LUT P0, RZ, R6, 0x1, RZ, 0xc0, !PT ;  /* 0x0000000106ff7812 */ /* 0x004ff6000780c0ff */
[----:B------:R-:W-:Y:S02]  /*5fe0*/  @!UPT UIADD3 URZ, UPT, UPT, URZ, URZ, URZ ;  /* 0x000000fffffff290 */ /* 0x000fe4000fffe0ff */
[----:B------:R-:W-:Y:S01]  /*5ff0*/  VOTEU.ANY UP1, P0 ;  /* 0x0000000000ff7886 */ /* 0x000fe20000020100 */
[----:B------:R-:W-:Y:S01]  /*6000*/  PLOP3.LUT P0, PT, PT, PT, UP1, 0x80, 0x8 ;  /* 0x000000000008781c */ /* 0x000fe20003f0f018 */
[----:B------:R-:W-:Y:S06]  /*6010*/  UP2UR UR4, UPR, URZ, 0x2 ;  /* 0x00000002ff047883 */ /* 0x000fec0008000000 */
[----:B------:R-:W-:Y:S06]  /*6020*/  IMAD.U32 R111, RZ, RZ, UR4 ;  /* 0x00000004ff6f7e24 */ /* 0x000fec000f8e00ff */
[----:B------:R-:W-:Y:S02]  /*6030*/  @P0 SHF.R.U32.HI R2, RZ, 0x10, R5 ;  /* 0x00000010ff020819 */ /* 0x000fe40000011605 */
[----:B------:R-:W-:Y:S02]  /*6040*/  @P0 MOV R3, R4 ;  /* 0x0000000400030202 */ /* 0x000fe40000000f00 */
[----:B------:R-:W-:Y:S02]  /*6050*/  @P0 R2UR UR4, R2 ;  /* 0x00000000020402ca */ /* 0x000fe400000e0000 */
[----:B------:R-:W-:Y:S02]  /*6060*/  @P0 LOP3.LUT R4, R5, 0xffff, RZ, 0xc0, !PT ;  /* 0x0000ffff05040812 */ /* 0x000fe400078ec0ff */
[----:B------:R-:W-:Y:S02]  /*6070*/  @P0 R2UR UR6, R3 ;  /* 0x00000000030602ca */ /* 0x000fe400000e0000 */
[----:B------:R-:W-:Y:S07]  /*6080*/  @P0 R2UR UR5, R4 ;  /* 0x00000000040502ca */ /* 0x000fee00000e0000 */
[----:B------:R-:W-:Y:S02]  /*6090*/  @UP1 UMOV UR7, UR4 ;  /* 0x0000000400071c82 */ /* 0x000fe40008000000 */
[----:B------:R-:W-:Y:S02]  /*60a0*/  IMAD.U32 R110, RZ, RZ, UR7 ;  /* 0x00000007ff6e7e24 */ /* 0x000fe4000f8e00ff */
[----:B------:R-:W-:Y:S02]  /*60b0*/  @UP1 UMOV UR38, UR6 ;  /* 0x0000000600261c82 */ /* 0x000fe40008000000 */
[----:B------:R-:W-:Y:S01]  /*60c0*/  @UP1 UMOV UR37, UR5 ;  /* 0x0000000500251c82 */ /* 0x000fe20008000000 */
[----:B-1----:R-:W-:Y:S05]  /*60d0*/  BRA.U !UP0, `(.L_x_105) ;  /* 0x0000000108cc7547 */ /* 0x002fea000b800000 */
[----:B------:R-:W1:Y:S01]  /*60e0*/  LDCU UR12, c[0x0][0xb20] ;  /* 0x00016400ff0c77ac */ /* 0x000e620008000800 */
[----:B------:R-:W-:Y:S02]  /*60f0*/  UIMAD.WIDE.U32 UR4, UR62, UR59, URZ ;  /* 0x0000003b3e0472a5 */ /* 0x000fe4000f8e00ff */
[----:B------:R-:W-:Y:S02]  /*6100*/  UIMAD.WIDE.U32 UR6, UR63, UR56, URZ ;  /* 0x000000383f0672a5 */ /* 0x000fe4000f8e00ff */
[----:B------:R-:W-:Y:S02]  /*6110*/  UISETP.NE.AND UP0, UPT, UR58, 0x1, UPT ;  /* 0x000000013a00788c */ /* 0x000fe4000bf05270 */
[----:B------:R-:W-:Y:S02]  /*6120*/  UIMAD.WIDE.U32 UR8, UR37, UR59, URZ ;  /* 0x0000003b250872a5 */ /* 0x000fe4000f8e00ff */
[----:B------:R-:W-:Y:S02]  /*6130*/  UIMAD.WIDE.U32 UR10, UR38, UR56, URZ ;  /* 0x00000038260a72a5 */ /* 0x000fe4000f8e00ff */
[----:B------:R-:W-:Y:S02]  /*6140*/  UISETP.NE.AND UP1, UPT, UR42, 0x1, UPT ;  /* 0x000000012a00788c */ /* 0x000fe4000bf25270 */
[----:B------:R-:W-:Y:S01]  /*6150*/  UISETP.NE.AND UP2, UPT, UR45, 0x1, UPT ;  /* 0x000000012d00788c */ /* 0x000fe2000bf45270 */
[----:B------:R-:W-:Y:S02]  /*6160*/  UMOV UR4, UR5 ;  /* 0x0000000500047c82 */ /* 0x000fe40008000000 */
[----:B-1----:R-:W-:Y:S03]  /*6170*/  USHF.R.U32.HI UR5, URZ, UR12, UR4 ;  /* 0x0000000cff057299 */ /* 0x002fe60008011604 */
[----:B------:R-:W-:Y:S02]  /*6180*/  UMOV UR4, UR7 ;  /* 0x0000000700047c82 */ /* 0x000fe40008000000 */
[----:B------:R-:W-:Y:S02]  /*6190*/  USHF.R.U32.HI UR7, URZ, UR57, UR4 ;  /* 0x00000039ff077299 */ /* 0x000fe40008011604 */
[----:B------:R-:W-:Y:S02]  /*61a0*/  USEL UR4, UR62, UR5, !UP0 ;  /* 0x000000053e047287 */ /* 0x000fe4000c000000 */
[----:B------:R-:W-:Y:S01]  /*61b0*/  USEL UR7, UR63, UR7, !UP1 ;  /* 0x000000073f077287 */ /* 0x000fe2000c800000 */
[----:B------:R-:W-:Y:S01]  /*61c0*/  UMOV UR5, UR9 ;  /* 0x0000000900057c82 */ /* 0x000fe20008000000 */
[----:B------:R-:W-:Y:S02]  /*61d0*/  UIMAD.WIDE.U32 UR8, UR4, UR40, URZ ;  /* 0x00000028040872a5 */ /* 0x000fe4000f8e00ff */
[----:B------:R-:W-:Y:S03]  /*61e0*/  USHF.R.U32.HI UR6, URZ, UR12, UR5 ;  /* 0x0000000cff067299 */ /* 0x000fe60008011605 */
[----:B------:R-:W-:Y:S01]  /*61f0*/  UMOV UR5, UR11 ;  /* 0x0000000b00057c82 */ /* 0x000fe20008000000 */
[----:B------:R-:W-:Y:S02]  /*6200*/  UIMAD.WIDE.U32 UR10, UR7, UR40, URZ ;  /* 0x00000028070a72a5 */ /* 0x000fe4000f8e00ff */
[----:B------:R-:W-:Y:S02]  /*6210*/  USHF.R.U32.HI UR12, URZ, UR57, UR5 ;  /* 0x00000039ff0c7299 */ /* 0x000fe40008011605 */
[----:B------:R-:W-:Y:S01]  /*6220*/  USEL UR6, UR37, UR6, !UP0 ;  /* 0x0000000625067287 */ /* 0x000fe2000c000000 */
[----:B------:R-:W-:Y:S02]  /*6230*/  UMOV UR5, UR9 ;  /* 0x0000000900057c82 */ /* 0x000fe40008000000 */
[----:B------:R-:W-:Y:S01]  /*6240*/  UMOV UR10, UR11 ;  /* 0x0000000b000a7c82 */ /* 0x000fe20008000000 */
[----:B------:R-:W-:Y:S02]  /*6250*/  @UP2 USHF.R.U32.HI UR4, URZ, UR41, UR5 ;  /* 0x00000029ff042299 */ /* 0x000fe40008011605 */
[----:B------:R-:W-:Y:S02]  /*6260*/  @UP2 USHF.R.U32.HI UR7, URZ, UR41, UR10 ;  /* 0x00000029ff072299 */ /* 0x000fe4000801160a */
[----:B------:R-:W-:Y:S02]  /*6270*/  UIMAD UR4, UR45, UR4, URZ ;  /* 0x000000042d0472a4 */ /* 0x000fe4000f8e02ff */
[----:B------:R-:W-:Y:S02]  /*6280*/  UIMAD.WIDE.U32 UR10, UR6, UR40, URZ ;  /* 0x00000028060a72a5 */ /* 0x000fe4000f8e00ff */
[----:B------:R-:W-:Y:S02]  /*6290*/  USEL UR5, UR38, UR12, !UP1 ;  /* 0x0000000c26057287 */ /* 0x000fe4000c800000 */
[----:B------:R-:W-:Y:S02]  /*62a0*/  UIMAD UR8, UR45, UR7, URZ ;  /* 0x000000072d0872a4 */ /* 0x000fe4000f8e02ff */
[----:B------:R-:W-:Y:S03]  /*62b0*/  UISETP.GE.AND UP0, UPT, UR6, UR4, UPT ;  /* 0x000000040600728c */ /* 0x000fe6000bf06270 */
[----:B------:R-:W-:Y:S01]  /*62c0*/  UMOV UR4, UR11 ;  /* 0x0000000b00047c82 */ /* 0x000fe20008000000 */
[----:B------:R-:W-:Y:S02]  /*62d0*/  UISETP.GE.OR UP0, UPT, UR5, UR8, UP0 ;  /* 0x000000080500728c */ /* 0x000fe40008706670 */
[----:B------:R-:W-:Y:S02]  /*62e0*/  USHF.R.U32.HI UR4, URZ, UR41, UR4 ;  /* 0x00000029ff047299 */ /* 0x000fe40008011604 */
[----:B------:R-:W-:Y:S02]  /*62f0*/  UIMAD.WIDE.U32 UR8, UR5, UR40, URZ ;  /* 0x00000028050872a5 */ /* 0x000fe4000f8e00ff */
[----:B------:R-:W-:Y:S02]  /*6300*/  USEL UR11, UR6, UR4, !UP2 ;  /* 0x00000004060b7287 */ /* 0x000fe4000d000000 */
[----:B------:R-:W-:Y:S02]  /*6310*/  UIADD3 UR8, UPT, UPT, -UR5, URZ, URZ ;  /* 0x000000ff05087290 */ /* 0x000fe4000fffe1ff */
[----:B------:R-:W-:Y:S01]  /*6320*/  UIADD3 UR10, UPT, UPT, -UR11, URZ, URZ ;  /* 0x000000ff0b0a7290 */ /* 0x000fe2000fffe1ff */
[----:B------:R-:W-:Y:S01]  /*6330*/  @!UP0 UMOV UR4, UR9 ;  /* 0x0000000900048c82 */ /* 0x000fe20008000000 */
[----:B------:R-:W-:Y:S02]  /*6340*/  UIADD3 UR9, UPT, UPT, -UR6, URZ, URZ ;  /* 0x000000ff06097290 */ /* 0x000fe4000fffe1ff */
[----:B------:R-:W-:Y:S02]  /*6350*/  @!UP0 USHF.R.U32.HI UR4, URZ, UR41, UR4 ;  /* 0x00000029ff048299 */ /* 0x000fe40008011604 */
[----:B------:R-:W-:Y:S02]  /*6360*/  UIMAD UR10, UR45, UR10, UR6 ;  /* 0x0000000a2d0a72a4 */ /* 0x000fe4000f8e0206 */
[----:B------:R-:W-:Y:S04]  /*6370*/  @!UP0 USEL UR4, UR5, UR4, !UP2 ;  /* 0x0000000405048287 */ /* 0x000fe8000d000000 */
[----:B------:R-:W-:Y:S02]  /*6380*/  @!UP0 UIMAD UR10, UR7, UR10, UR4 ;  /* 0x0000000a070a82a4 */ /* 0x000fe4000f8e0204 */
[----:B------:R-:W-:Y:S02]  /*6390*/  @!UP0 UIADD3 UR11, UPT, UPT, UR11, -UR4, URZ ;  /* 0x800000040b0b8290 */ /* 0x000fe4000fffe0ff */
[----:B------:R-:W-:Y:S02]  /*63a0*/  UIMAD UR7, UR42, UR8, UR38 ;  /* 0x000000082a0772a4 */ /* 0x000fe4000f8e0226 */
[----:B------:R-:W-:Y:S02]  /*63b0*/  @!UP0 UIMAD UR6, UR11, UR45, UR5 ;  /* 0x0000002d0b0682a4 */ /* 0x000fe4000f8e0205 */
[----:B------:R-:W-:Y:S01]  /*63c0*/  UIMAD UR4, UR58, UR9, UR37 ;  /* 0x000000093a0472a4 */ /* 0x000fe2000f8e0225 */
[----:B------:R-:W-:Y:S02]  /*63d0*/  @!UP0 UMOV UR5, UR10 ;  /* 0x0000000a00058c82 */ /* 0x000fe40008000000 */
[----:B------:R-:W-:Y:S02]  /*63e0*/  UIMAD UR38, UR5, UR42, UR7 ;  /* 0x0000002a052672a4 */ /* 0x000fe4000f8e0207 */
[----:B------:R-:W-:Y:S11]  /*63f0*/  UIMAD UR37, UR6, UR58, UR4 ;  /* 0x0000003a062572a4 */ /* 0x000ff6000f8e0204 */
[----:B------:R-:W-:Y:S01]  /*6400*/  @!UPT UIADD3 URZ, UPT, UPT, URZ, URZ, URZ ;  /* 0x000000fffffff290 */ /* 0x000fe2000fffe0ff */
.L_x_105:
[----:B------:R-:W-:Y:S01]  /*6410*/  UISETP.NE.AND UP0, UPT, UR39, 0x1, UPT ;  /* 0x000000012700788c */ /* 0x000fe2000bf05270 */
[----:B------:R-:W-:Y:S01]  /*6420*/  LOP3.LUT P0, RZ, R95, 0x3f0, RZ, 0xc0, !PT ;  /* 0x000003f05fff7812 */ /* 0x000fe2000780c0ff */
[----:B------:R-:W-:Y:S01]  /*6430*/  USHF.L.U32 UR50, UR31, 0x7, URZ ;  /* 0x000000071f327899 */ /* 0x000fe200080006ff */
[----:B------:R-:W-:Y:S01]  /*6440*/  BSSY.RECONVERGENT B6, `(.L_x_106) ;  /* 0x0000034000067945 */ /* 0x000fe20003800200 */
[----:B------:R-:W-:Y:S01]  /*6450*/  USHF.L.U32 UR49, UR30, 0x8, URZ ;  /* 0x000000081e317899 */ /* 0x000fe200080006ff */
[----:B------:R-:W-:Y:S06]  /*6460*/  IADD3 R97, PT, PT, R97, 0x1, RZ ;  /* 0x0000000161617810 */ /* 0x000fec0007ffe0ff */
[----:B------:R-:W1:Y:S01]  /*6470*/  @!UP0 LDCU.128 UR12, c[0x0][0xb10] ;  /* 0x00016200ff0c87ac */ /* 0x000e620008000c00 */
[----:B------:R-:W2:Y:S01]  /*6480*/  @!UP0 LDCU UR5, c[0x0][0xb0c] ;  /* 0x00016180ff0587ac */ /* 0x000ea20008000800 */
[----:B------:R-:W3:Y:S01]  /*6490*/  @!UP0 LDCU UR10, c[0x0][0xb20] ;  /* 0x00016400ff0a87ac */ /* 0x000ee20008000800 */
[----:B-1----:R-:W-:Y:S02]  /*64a0*/  UIMAD.WIDE.U32 UR8, UR38, UR12, URZ ;  /* 0x0000000c260872a5 */ /* 0x002fe4000f8e00ff */
[----:B------:R-:W-:Y:S02]  /*64b0*/  UIMAD.WIDE.U32 UR6, UR37, UR15, URZ ;  /* 0x0000000f250672a5 */ /* 0x000fe4000f8e00ff */
[----:B------:R-:W-:Y:S03]  /*64c0*/  @!UP0 UISETP.NE.AND UP1, UPT, UR14, 0x1, UPT ;  /* 0x000000010e00888c */ /* 0x000fe6000bf25270 */
[----:B------:R-:W-:Y:S01]  /*64d0*/  @!UP0 UMOV UR4, UR9 ;  /* 0x0000000900048c82 */ /* 0x000fe20008000000 */
[----:B--2---:R-:W-:Y:S02]  /*64e0*/  @!UP0 UISETP.NE.AND UP2, UPT, UR5, 0x1, UPT ;  /* 0x000000010500888c */ /* 0x004fe4000bf45270 */
[----:B------:R-:W-:Y:S01]  /*64f0*/  @!UP0 USHF.R.U32.HI UR4, URZ, UR13, UR4 ;  /* 0x0000000dff048299 */ /* 0x000fe20008011604 */
[----:B------:R-:W-:Y:S02]  /*6500*/  @!UP0 UMOV UR6, UR7 ;  /* 0x0000000700068c82 */ /* 0x000fe40008000000 */
[----:B---3--:R-:W-:Y:S02]  /*6510*/  @!UP0 USHF.R.U32.HI UR6, URZ, UR10, UR6 ;  /* 0x0000000aff068299 */ /* 0x008fe40008011606 */
[----:B------:R-:W-:Y:S02]  /*6520*/  @!UP0 USEL UR7, UR38, UR4, !UP2 ;  /* 0x0000000426078287 */ /* 0x000fe4000d000000 */
[----:B------:R-:W-:Y:S04]  /*6530*/  @!UP0 USEL UR6, UR37, UR6, !UP1 ;  /* 0x0000000625068287 */ /* 0x000fe8000c800000 */
[----:B------:R-:W-:Y:S02]  /*6540*/  @!UP0 UIADD3 UR4, UPT, UPT, -UR7, UR6, URZ ;  /* 0x0000000607048290 */ /* 0x000fe4000fffe1ff */
[----:B------:R-:W-:Y:S02]  /*6550*/  @!UP0 UIADD3 UR6, UPT, UPT, UR7, -UR6, URZ ;  /* 0x8000000607068290 */ /* 0x000fe4000fffe0ff */
[----:B------:R-:W-:Y:S02]  /*6560*/  @!UP0 UIMAD UR38, UR4, UR5, UR38 ;  /* 0x00000005042682a4 */ /* 0x000fe4000f8e0226 */
[----:B------:R-:W-:Y:S01]  /*6570*/  @!UP0 UIMAD UR37, UR6, UR14, UR37 ;  /* 0x0000000e062582a4 */ /* 0x000fe2000f8e0225 */
[----:B------:R-:W-:Y:S11]  /*6580*/  @!P0 BRA `(.L_x_107) ;  /* 0x00000000007c8947 */ /* 0x000ff60003800000 */
[----:B------:R-:W1:Y:S01]  /*6590*/  LDCU.64 UR8, c[0x4][0x80] ;  /* 0x01001000ff0877ac */ /* 0x000e620008000a00 */
[----:B------:R-:W-:Y:S01]  /*65a0*/  MOV R2, 0x0 ;  /* 0x0000000000027802 */ /* 0x000fe20000000f00 */
[----:B------:R-:W-:Y:S02]  /*65b0*/  HFMA2 R12, -RZ, RZ, 0, 5.9604644775390625e-08 ;  /* 0x00000001ff0c7431 */ /* 0x000fe400000001ff */
[----:B------:R-:W-:Y:S01]  /*65c0*/  IMAD.MOV.U32 R8, RZ, RZ, 0x70 ;  /* 0x00000070ff087424 */ /* 0x000fe200078e00ff */
[----:B------:R2:W3:Y:S01]  /*65d0*/  LDC.64 R14, c[0x4][R2] ;  /* 0x01000000020e7b82 */ /* 0x0004e20000000a00 */
[----:B------:R-:W4:Y:S01]  /*65e0*/  LDCU.64 UR6, c[0x4][0x88] ;  /* 0x01001100ff0677ac */ /* 0x000f220008000a00 */
[----:B------:R-:W-:Y:S01]  /*65f0*/  IMAD.MOV.U32 R13, RZ, RZ, RZ ;  /* 0x000000ffff0d7224 */ /* 0x000fe200078e00ff */
[----:B------:R-:W2:Y:S01]  /*6600*/  LDCU.64 UR4, c[0x4][0x8] ;  /* 0x01000100ff0477ac */ /* 0x000ea20008000a00 */
[----:B-1----:R-:W-:Y:S01]  /*6610*/  MOV R5, UR9 ;  /* 0x0000000900057c02 */ /* 0x002fe20008000f00 */
[----:B------:R-:W-:Y:S01]  /*6620*/  IMAD.U32 R4, RZ, RZ, UR8 ;  /* 0x00000008ff047e24 */ /* 0x000fe2000f8e00ff */
[----:B----4-:R-:W-:Y:S01]  /*6630*/  MOV R7, UR7 ;  /* 0x0000000700077c02 */ /* 0x010fe20008000f00 */
[----:B------:R-:W-:Y:S01]  /*6640*/  IMAD.U32 R6, RZ, RZ, UR6 ;  /* 0x00000006ff067e24 */ /* 0x000fe2000f8e00ff */
[----:B--2---:R-:W-:Y:S01]  /*6650*/  MOV R11, UR5 ;  /* 0x00000005000b7c02 */ /* 0x004fe20008000f00 */
[----:B------:R-:W-:Y:S02]  /*6660*/  IMAD.U32 R10, RZ, RZ, UR4 ;  /* 0x00000004ff0a7e24 */ /* 0x000fe4000f8e00ff */
[----:B------:R-:W-:Y:S07]  /*6670*/  LEPC R20, `(.L_x_108) ;  /* 0x000000001014794e */ /* 0x000fee0000000000 */
[----:B---3-5:R-:W-:Y:S05]  /*6680*/  CALL.ABS.NOINC R14 ;  /* 0x000000000e007343 */ /* 0x028fea0003c00000 */
.L_x_108:
[----:B------:R-:W1:Y:S01]  /*6690*/  LDCU.64 UR8, c[0x4][0x80] ;  /* 0x01001000ff0877ac */ /* 0x000e620008000a00 */
[----:B------:R-:W2:Y:S01]  /*66a0*/  LDC.64 R2, c[0x4][R2] ;  /* 0x0100000002027b82 */ /* 0x000ea20000000a00 */
[----:B------:R-:W-:Y:S02]  /*66b0*/  HFMA2 R12, -RZ, RZ, 0, 5.9604644775390625e-08 ;  /* 0x00000001ff0c7431 */ /* 0x000fe400000001ff */
[----:B------:R-:W-:Y:S02]  /*66c0*/  IMAD.MOV.U32 R8, RZ, RZ, 0x70 ;  /* 0x00000070ff087424 */ /* 0x000fe400078e00ff */
[----:B------:R-:W-:Y:S01]  /*66d0*/  IMAD.MOV.U32 R13, RZ, RZ, RZ ;  /* 0x000000ffff0d7224 */ /* 0x000fe200078e00ff */
[----:B------:R-:W3:Y:S01]  /*66e0*/  LDCU.64 UR6, c[0x4][0x88] ;  /* 0x01001100ff0677ac */ /* 0x000ee20008000a00 */
[----:B------:R-:W4:Y:S01]  /*66f0*/  LDCU.64 UR4, c[0x4][0x8] ;  /* 0x01000100ff0477ac */ /* 0x000f220008000a00 */
[----:B-1----:R-:W-:Y:S02]  /*6700*/  MOV R4, UR8 ;  /* 0x0000000800047c02 */ /* 0x002fe40008000f00 */
[----:B------:R-:W-:Y:S02]  /*6710*/  MOV R5, UR9 ;  /* 0x0000000900057c02 */ /* 0x000fe40008000f00 */
[----:B---3--:R-:W-:Y:S01]  /*6720*/  MOV R7, UR7 ;  /* 0x0000000700077c02 */ /* 0x008fe20008000f00 */
[----:B------:R-:W-:Y:S01]  /*6730*/  IMAD.U32 R6, RZ, RZ, UR6 ;  /* 0x00000006ff067e24 */ /* 0x000fe2000f8e00ff */
[----:B----4-:R-:W-:Y:S01]  /*6740*/  MOV R11, UR5 ;  /* 0x00000005000b7c02 */ /* 0x010fe20008000f00 */
[----:B------:R-:W-:Y:S02]  /*6750*/  IMAD.U32 R10, RZ, RZ, UR4 ;  /* 0x00000004ff0a7e24 */ /* 0x000fe4000f8e00ff */
[----:B------:R-:W-:Y:S07]  /*6760*/  LEPC R20, `(.L_x_107) ;  /* 0x000000001014794e */ /* 0x000fee0000000000 */
[----:B--2---:R-:W-:Y:S05]  /*6770*/  CALL.ABS.NOINC R2 ;  /* 0x0000000002007343 */ /* 0x004fea0003c00000 */
.L_x_107:
[----:B------:R-:W-:Y:S05]  /*6780*/  BSYNC.RECONVERGENT B6 ;  /* 0x0000000000067941 */ /* 0x000fea0003800200 */
.L_x_106:
[----:B------:R-:W-:Y:S02]  /*6790*/  R2UR UR6, R94 ;  /* 0x000000005e0672ca */ /* 0x000fe400000e0000 */
[----:B------:R-:W-:Y:S02]  /*67a0*/  R2UR UR5, R109 ;  /* 0x000000006d0572ca */ /* 0x000fe400000e0000 */
[----:B------:R-:W-:Y:S02]  /*67b0*/  R2UR UR4, R108 ;  /* 0x000000006c0472ca */ /* 0x000fe400000e0000 */
[----:B------:R-:W-:Y:S02]  /*67c0*/  ISETP.NE.U32.AND P4, PT, R86, RZ, PT ;  /* 0x000000ff5600720c */ /* 0x000fe40003f85070 */
[----:B------:R-:W-:Y:S02]  /*67d0*/  ISETP.NE.U32.AND P2, PT, RZ, UR60, PT ;  /* 0x0000003cff007c0c */ /* 0x000fe4000bf45070 */
[----:B------:R-:W-:Y:S02]  /*67e0*/  ISETP.NE.AND.EX P4, PT, R87, RZ, PT, P4 ;  /* 0x000000ff5700720c */ /* 0x000fe40003f85340 */
[----:B------:R-:W-:Y:S01]  /*67f0*/  ISETP.NE.AND.EX P2, PT, RZ, UR61, PT, P2 ;  /* 0x0000003dff007c0c */ /* 0x000fe2000bf45320 */
[----:B------:R-:W-:Y:S02]  /*6800*/  UISETP.NE.AND UP2, UPT, UR6, URZ, UPT ;  /* 0x000000ff0600728c */ /* 0x000fe4000bf45270 */
[----:B------:R-:W-:Y:S04]  /*6810*/  UISETP.NE.U32.AND UP0, UPT, UR5, URZ, UPT ;  /* 0x000000ff0500728c */ /* 0x000fe8000bf05070 */
[----:B------:R-:W-:Y:S01]  /*6820*/  UISETP.NE.AND.EX UP1, UPT, UR4, URZ, UPT, UP0 ;  /* 0x000000ff0400728c */ /* 0x000fe2000bf25300 */
[----:B------:R-:W-:Y:S01]  /*6830*/  PLOP3.LUT P1, PT, PT, PT, UP2, 0x80, 0x8 ;  /* 0x000000000008781c */ /* 0x000fe20003f2f028 */
[----:B------:R-:W-:Y:S03]  /*6840*/  UPLOP3.LUT UP0, UPT, UPT, UPT, UPT, 0x40, 0x4 ;  /* 0x000000000004789c */ /* 0x000fe60003f0e870 */
[----:B------:R-:W-:Y:S06]  /*6850*/  @UP2 UPLOP3.LUT UP0, UPT, UPT, UPT, UP1, 0x80, 0x8 ;  /* 0x000000000008289c */ /* 0x000fec0003f0f010 */
[----:B------:R-:W-:Y:S01]  /*6860*/  PLOP3.LUT P0, PT, PT, PT, UP0, 0x80, 0x8 ;  /* 0x000000000008781c */ /* 0x000fe20003f0f008 */
[----:B------:R-:W-:Y:S01]  /*6870*/  @!UPT UIADD3 URZ, UPT, UPT, URZ, URZ, URZ ;  /* 0x000000fffffff290 */ /* 0x000fe2000fffe0ff */
[----:B------:R-:W-:Y:S11]  /*6880*/  BRA.U !UP1, `(.L_x_109) ;  /* 0x0000000109407547 */ /* 0x000ff6000b800000 */
[----:B------:R-:W-:Y:S01]  /*6890*/  UISETP.NE.U32.AND UP0, UPT, UR60, URZ, UPT ;  /* 0x000000ff3c00728c */ /* 0x000fe2000bf05070 */
[----:B------:R-:W-:Y:S01]  /*68a0*/  R2UR UR6, R109 ;  /* 0x000000006d0672ca */ /* 0x000fe200000e0000 */
[----:B------:R-:W1:Y:S01]  /*68b0*/  LDCU.64 UR8, c[0x0][0x358] ;  /* 0x00006b00ff0877ac */ /* 0x000e620008000a00 */
[----:B------:R-:W-:Y:S02]  /*68c0*/  HFMA2 R90, -RZ, RZ, 0, 5.9604644775390625e-08 ;  /* 0x00000001ff5a7431 */ /* 0x000fe400000001ff */
[----:B------:R-:W-:Y:S01]  /*68d0*/  IMAD.MOV.U32 R0, RZ, RZ, 0x1 ;  /* 0x00000001ff007424 */ /* 0x000fe200078e00ff */
[----:B------:R-:W-:Y:S06]  /*68e0*/  UISETP.NE.AND.EX UP0, UPT, UR61, URZ, UPT, UP0 ;  /* 0x000000ff3d00728c */ /* 0x000fec000bf05300 */
[----:B------:R-:W-:Y:S05]  /*68f0*/  PLOP3.LUT P3, PT, PT, PT, UP0, 0x80, 0x8 ;  /* 0x000000000008781c */ /* 0x000fea0003f6f008 */
[----:B------:R-:W2:Y:S01]  /*6900*/  @UP0 LDCU.64 UR4, c[0x0][0x888] ;  /* 0x00011100ff0407ac */ /* 0x000ea20008000a00 */
[----:B------:R-:W-:Y:S07]  /*6910*/  @UP0 UIMAD UR6, UR36, UR6, URZ ;  /* 0x00000006240602a4 */ /* 0x000fee000f8e02ff */
[----:B------:R-:W-:Y:S01]  /*6920*/  @!P3 PRMT R90, R0, 0x7610, R90 ;  /* 0x00007610005ab816 */ /* 0x000fe2000000005a */
[----:B--2---:R-:W-:Y:S06]  /*6930*/  @UP0 UIMAD.WIDE UR4, UR6, 0x4, UR4 ;  /* 0x00000004060408a5 */ /* 0x004fec000f8e0204 */
[----:B------:R-:W-:Y:S02]  /*6940*/  IMAD.U32 R2, RZ, RZ, UR4 ;  /* 0x00000004ff027e24 */ /* 0x000fe4000f8e00ff */
[----:B------:R-:W-:Y:S03]  /*6950*/  IMAD.U32 R3, RZ, RZ, UR5 ;  /* 0x00000005ff037e24 */ /* 0x000fe6000f8e00ff */
[----:B------:R-:W2:Y:S02]  /*6960*/  @!UP0 LDCU UR4, c[0x0][0x880] ;  /* 0x00011000ff0487ac */ /* 0x000ea40008000800 */
[----:B-1---5:R1:W5:Y:S02]  /*6970*/  @P3 LDG.E R45, desc[UR8][R2.64] ;  /* 0x00000008022d3981 */ /* 0x022364000c1e1900 */
[----:B-12---:R-:W-:Y:S02]  /*6980*/  @!P3 MOV R45, UR4 ;  /* 0x00000004002dbc02 */ /* 0x006fe40008000f00 */
.L_x_109:
[----:B------:R-:W-:Y:S05]  /*6990*/  @!P4 BRA `(.L_x_110) ;  /* 0x000000000024c947 */ /* 0x000fea0003800000 */
[----:B------:R-:W-:Y:S01]  /*69a0*/  ISETP.NE.U32.AND P3, PT, R84, RZ, PT ;  /* 0x000000ff5400720c */ /* 0x000fe20003f65070 */
[----:B------:R-:W1:Y:S03]  /*69b0*/  LDCU.64 UR4, c[0x0][0x358] ;  /* 0x00006b00ff0477ac */ /* 0x000e660008000a00 */
[----:B------:R-:W-:Y:S11]  /*69c0*/  ISETP.NE.AND.EX P3, PT, R85, RZ, PT, P3 ;  /* 0x000000ff5500720c */ /* 0x000ff60003f65330 */
[----:B------:R-:W-:Y:S02]  /*69d0*/  @!UPT UIADD3 URZ, UPT, UPT, URZ, URZ, URZ ;  /* 0x000000fffffff290 */ /* 0x000fe4000fffe0ff */
[----:B------:R-:W2:Y:S01]  /*69e0*/  @P3 LDC.64 R2, c[0x0][0x8a8] ;  /* 0x00022a00ff023b82 */ /* 0x000ea20000000a00 */
[----:B------:R-:W-:Y:S04]  /*69f0*/  @P3 IMAD R0, R86, UR36, RZ ;  /* 0x0000002456003c24 */ /* 0x000fe8000f8e02ff */
[----:B--2---:R-:W-:Y:S05]  /*6a00*/  @P3 IMAD.WIDE R2, R0, 0x4, R2 ;  /* 0x0000000400023825 */ /* 0x004fea00078e0202 */
[----:B-1---5:R1:W5:Y:S02]  /*6a10*/  @P3 LDG.E R38, desc[UR4][R2.64] ;  /* 0x0000000402263981 */ /* 0x022364000c1e1900 */
[----:B-1----:R-:W2:Y:S02]  /*6a20*/  @!P3 LDC R38, c[0x0][0x8a0] ;  /* 0x00022800ff26bb82 */ /* 0x002ea40000000800 */
.L_x_110:
[----:B-----5:R-:W-:Y:S01]  /*6a30*/  FSETP.NEU.AND P3, PT, R45, RZ, PT ;  /* 0x000000ff2d00720b */ /* 0x020fe20003f6d000 */
[----:B------:R-:W-:Y:S01]  /*6a40*/  IMAD.SHL.U32 R115, R88, 0x4, RZ ;  /* 0x0000000458737824 */ /* 0x000fe200078e00ff */
[----:B------:R-:W-:Y:S01]  /*6a50*/  SEL R5, RZ, 0xffffffff, P2 ;  /* 0xffffffffff057807 */ /* 0x000fe20001000000 */
[----:B------:R-:W-:Y:S01]  /*6a60*/  IMAD.SHL.U32 R51, R105, 0x10, RZ ;  /* 0x0000001069337824 */ /* 0x000fe200078e00ff */
[----:B------:R-:W-:Y:S01]  /*6a70*/  @P1 LOP3.LUT P2, RZ, R90, 0xff, RZ, 0xc0, !PT ;  /* 0x000000ff5aff1812 */ /* 0x000fe2000784c0ff */
[----:B------:R-:W-:Y:S01]  /*6a80*/  IMAD.MOV.U32 R122, RZ, RZ, -0x10 ;  /* 0xfffffff0ff7a7424 */ /* 0x000fe200078e00ff */
[----:B------:R-:W-:Y:S01]  /*6a90*/  @P1 SEL R0, RZ, 0xffffffff, P3 ;  /* 0xffffffffff001807 */ /* 0x000fe20001800000 */
[----:B------:R-:W-:Y:S01]  /*6aa0*/  IMAD.SHL.U32 R120, R106, 0x10, RZ ;  /* 0x000000106a787824 */ /* 0x000fe200078e00ff */
[----:B------:R-:W-:Y:S01]  /*6ab0*/  LEA R116, R36, UR43, 0x3 ;  /* 0x0000002b24747c11 */ /* 0x000fe2000f8e18ff */
[----:B------:R-:W-:Y:S01]  /*6ac0*/  BSSY B1, `(.L_x_111) ;  /* 0x0000051000017945 */ /* 0x000fe20003800000 */
[C---:B------:R-:W-:Y:S01]  /*6ad0*/  @P0 SEL R0, R5.reuse, R0, !P2 ;  /* 0x0000000005000207 */ /* 0x040fe20005000000 */
[----:B------:R-:W-:Y:S01]  /*6ae0*/  IMAD.MOV.U32 R117, RZ, RZ, 0x1 ;  /* 0x00000001ff757424 */ /* 0x000fe200078e00ff */
[----:B------:R-:W-:Y:S01]  /*6af0*/  SHF.L.U32 R3, R104, 0x1f, RZ ;  /* 0x0000001f68037819 */ /* 0x000fe200000006ff */
[----:B------:R-:W-:Y:S01]  /*6b00*/  IMAD R39, R36, 0x100, R37 ;  /* 0x0000010024277824 */ /* 0x000fe200078e0225 */
[----:B------:R-:W-:Y:S01]  /*6b10*/  @P1 LOP3.LUT R0, R0, 0x1, RZ, 0xc0, !PT ;  /* 0x0000000100001812 */ /* 0x000fe200078ec0ff */
[----:B------:R-:W-:Y:S01]  /*6b20*/  IMAD.MOV.U32 R118, RZ, RZ, RZ ;  /* 0x000000ffff767224 */ /* 0x000fe200078e00ff */
[----:B------:R-:W-:Y:S02]  /*6b30*/  PLOP3.LUT P2, PT, PT, PT, UP1, 0x80, 0x8 ;  /* 0x000000000008781c */ /* 0x000fe40003f4f018 */
[----:B------:R-:W-:Y:S02]  /*6b40*/  CS2R R70, SRZ ;  /* 0x0000000000467805 */ /* 0x000fe4000001ff00 */
[----:B------:R-:W-:Y:S02]  /*6b50*/  ISETP.NE.U32.OR P5, PT, R0, 0x1, !P1 ;  /* 0x000000010000780c */ /* 0x000fe40004fa5470 */
[----:B------:R-:W-:Y:S02]  /*6b60*/  CS2R R68, SRZ ;  /* 0x0000000000447805 */ /* 0x000fe4000001ff00 */
[----:B------:R-:W-:Y:S02]  /*6b70*/  LOP3.LUT P4, R96, R90, 0xff, RZ, 0xc0, !PT ;  /* 0x000000ff5a607812 */ /* 0x000fe4000788c0ff */
[----:B------:R-:W-:Y:S02]  /*6b80*/  CS2R R66, SRZ ;  /* 0x0000000000427805 */ /* 0x000fe4000001ff00 */
[----:B------:R-:W-:Y:S02]  /*6b90*/  SEL R0, RZ, 0xffffffff, P3 ;  /* 0xffffffffff007807 */ /* 0x000fe40001800000 */
[----:B------:R-:W-:Y:S02]  /*6ba0*/  CS2R R64, SRZ ;  /* 0x0000000000407805 */ /* 0x000fe4000001ff00 */
[----:B------:R-:W-:Y:S02]  /*6bb0*/  P2R R112, PR, RZ, 0x20 ;  /* 0x00000020ff707803 */ /* 0x000fe40000000000 */
[----:B------:R-:W-:Y:S02]  /*6bc0*/  CS2R R62, SRZ ;  /* 0x00000000003e7805 */ /* 0x000fe4000001ff00 */
[----:B------:R-:W-:Y:S02]  /*6bd0*/  CS2R R60, SRZ ;  /* 0x00000000003c7805 */ /* 0x000fe4000001ff00 */
[----:B------:R-:W-:Y:S02]  /*6be0*/  CS2R R58, SRZ ;  /* 0x00000000003a7805 */ /* 0x000fe4000001ff00 */
[----:B------:R-:W-:Y:S02]  /*6bf0*/  CS2R R56, SRZ ;  /* 0x0000000000387805 */ /* 0x000fe4000001ff00 */
[----:B------:R-:W-:Y:S01]  /*6c00*/  @P2 SEL R0, R5, R0, !P4 ;  /* 0x0000000005002207 */ /* 0x000fe20006000000 */
[----:B------:R-:W-:Y:S01]  /*6c10*/  VIADD R5, R115, UR43 ;  /* 0x0000002b73057c36 */ /* 0x000fe20008000000 */
[----:B------:R-:W-:Y:S02]  /*6c20*/  @P5 SHF.L.U32 R2, RZ, 0x1f, RZ ;  /* 0x0000001fff025819 */ /* 0x000fe400000006ff */
[----:B------:R-:W-:Y:S02]  /*6c30*/  CS2R R54, SRZ ;  /* 0x0000000000367805 */ /* 0x000fe4000001ff00 */
[----:B------:R-:W-:Y:S01]  /*6c40*/  LOP3.LUT R0, R0, 0x1, RZ, 0xc0, !PT ;  /* 0x0000000100007812 */ /* 0x000fe200078ec0ff */
[C---:B------:R-:W-:Y:S01]  /*6c50*/  IMAD.IADD R101, R5.reuse, 0x1, R51 ;  /* 0x0000000105657824 */ /* 0x040fe200078e0233 */
[----:B------:R-:W1:Y:S01]  /*6c60*/  @P5 SYNCS.PHASECHK.TRANS64.TRYWAIT P1, [UR43+0x50], R2 ;  /* 0x00005002ff0055a7 */ /* 0x000e62000802112b */
[----:B------:R-:W-:Y:S01]  /*6c70*/  IMAD.IADD R113, R5, 0x1, R120 ;  /* 0x0000000105717824 */ /* 0x000fe200078e0278 */
[----:B------:R-:W-:Y:S01]  /*6c80*/  ISETP.NE.U32.AND P2, PT, R0, 0x1, PT ;  /* 0x000000010000780c */ /* 0x000fe20003f45070 */
[----:B------:R-:W-:Y:S01]  /*6c90*/  IMAD.IADD R99, R120, 0x1, R101 ;  /* 0x0000000178637824 */ /* 0x000fe200078e0265 */
[----:B------:R-:W-:Y:S02]  /*6ca0*/  CS2R R52, SRZ ;  /* 0x0000000000347805 */ /* 0x000fe4000001ff00 */
[----:B------:R-:W-:Y:S02]  /*6cb0*/  CS2R R74, SRZ ;  /* 0x00000000004a7805 */ /* 0x000fe4000001ff00 */
[----:B------:R-:W-:Y:S02]  /*6cc0*/  P2R R119, PR, RZ, 0x4 ;  /* 0x00000004ff777803 */ /* 0x000fe40000000000 */
[----:B------:R-:W-:Y:S02]  /*6cd0*/  CS2R R72, SRZ ;  /* 0x0000000000487805 */ /* 0x000fe4000001ff00 */
[----:B------:R-:W-:Y:S02]  /*6ce0*/  ISETP.NE.U32.AND P2, PT, R89, 0x1, PT ;  /* 0x000000015900780c */ /* 0x000fe40003f45070 */
[----:B------:R-:W-:Y:S02]  /*6cf0*/  CS2R R78, SRZ ;  /* 0x00000000004e7805 */ /* 0x000fe4000001ff00 */
[----:B------:R-:W-:Y:S02]  /*6d00*/  CS2R R76, SRZ ;  /* 0x00000000004c7805 */ /* 0x000fe4000001ff00 */
[----:B------:R-:W-:Y:S02]  /*6d10*/  CS2R R82, SRZ ;  /* 0x0000000000527805 */ /* 0x000fe4000001ff00 */
[----:B------:R-:W-:Y:S02]  /*6d20*/  SEL R122, R122, 0x10, !P2 ;  /* 0x000000107a7a7807 */ /* 0x000fe40005000000 */
[----:B------:R-:W-:Y:S01]  /*6d30*/  CS2R R80, SRZ ;  /* 0x0000000000507805 */ /* 0x000fe2000001ff00 */
[----:B------:R3:W4:Y:S02]  /*6d40*/  SYNCS.PHASECHK.TRANS64.TRYWAIT P0, [R116+URZ+0xc0], R3 ;  /* 0x0000c003740075a7 */ /* 0x00072400080011ff */
[----:B------:R-:W-:Y:S02]  /*6d50*/  IMAD.IADD R114, R5, 0x1, R122 ;  /* 0x0000000105727824 */ /* 0x000fe400078e027a */
[C---:B------:R-:W-:Y:S02]  /*6d60*/  IMAD.IADD R102, R122.reuse, 0x1, R113 ;  /* 0x000000017a667824 */ /* 0x040fe400078e0271 */
[C---:B------:R-:W-:Y:S02]  /*6d70*/  IMAD.IADD R100, R122.reuse, 0x1, R101 ;  /* 0x000000017a647824 */ /* 0x040fe400078e0265 */
[----:B------:R-:W-:Y:S01]  /*6d80*/  IMAD.IADD R98, R122, 0x1, R99 ;  /* 0x000000017a627824 */ /* 0x000fe200078e0263 */
[----:B-1----:R-:W-:Y:S01]  /*6d90*/  @P5 SEL R117, RZ, 0x1, !P1 ;  /* 0x00000001ff755807 */ /* 0x002fe20004800000 */
[----:B---3--:R-:W-:Y:S06]  /*6da0*/  @!P5 BRA `(.L_x_112) ;  /* 0x000000000088d947 */ /* 0x008fec0003800000 */
[----:B------:R-:W-:Y:S01]  /*6db0*/  IMAD.MOV.U32 R71, RZ, RZ, RZ ;  /* 0x000000ffff477224 */ /* 0x000fe200078e00ff */
[----:B------:R-:W-:Y:S01]  /*6dc0*/  ISETP.NE.AND P1, PT, R117, RZ, PT ;  /* 0x000000ff7500720c */ /* 0x000fe20003f25270 */
[----:B------:R-:W-:Y:S01]  /*6dd0*/  BSSY B0, `(.L_x_113) ;  /* 0x0000014000007945 */ /* 0x000fe20003800000 */
[----:B------:R-:W-:Y:S02]  /*6de0*/  CS2R R82, SRZ ;  /* 0x0000000000527805 */ /* 0x000fe4000001ff00 */
        /* <DEDUP_REMOVED lines=13> */
[----:B------:R-:W-:Y:S01]  /*6ec0*/  CS2R R68, SRZ ;  /* 0x0000000000447805 */ /* 0x000fe2000001ff00 */
[----:B------:R-:W-:Y:S06]  /*6ed0*/  @P1 BRA `(.L_x_114) ;  /* 0x00000000000c1947 */ /* 0x000fec0003800000 */
[----:B------:R-:W-:Y:S04]  /*6ee0*/  SHF.L.U32 R5, RZ, 0x1f, RZ ;  /* 0x0000001fff057819 */ /* 0x000fe800000006ff */
[----:B------:R-:W1:Y:S02]  /*6ef0*/  SYNCS.PHASECHK.TRANS64.TRYWAIT P1, [UR43+0x50], R5 ;  /* 0x00005005ff0075a7 */ /* 0x000e64000802112b */
[----:B-1----:R-:W-:Y:S05]  /*6f00*/  @!P1 BRA `(.L_x_115) ;  /* 0x0000008000289947 */ /* 0x002fea0003800000 */
.L_x_114:
[----:B------:R-:W-:Y:S05]  /*6f10*/  BSYNC B0 ;  /* 0x0000000000007941 */ /* 0x000fea0003800000 */
.L_x_113:
[----:B------:R-:W-:Y:S01]  /*6f20*/  ISETP.NE.AND P1, PT, R119, RZ, PT ;  /* 0x000000ff7700720c */ /* 0x000fe20003f25270 */
[----:B------:R-:W-:Y:S11]  /*6f30*/  HFMA2 R118, -RZ, RZ, 0, 5.9604644775390625e-08 ;  /* 0x00000001ff767431 */ /* 0x000ff600000001ff */
[----:B------:R-:W-:Y:S01]  /*6f40*/  @!UPT UIADD3 URZ, UPT, UPT, URZ, URZ, URZ ;  /* 0x000000fffffff290 */ /* 0x000fe2000fffe0ff */
[----:B------:R3:W1:Y:S04]  /*6f50*/  @P1 LDS.128 R80, [R115+UR43+0x400] ;  /* 0x0004002b73501984 */ /* 0x0006680008000c00 */
[----:B------:R3:W1:Y:S04]  /*6f60*/  @P1 LDS.128 R76, [R114+0x400] ;  /* 0x00040000724c1984 */ /* 0x0006680000000c00 */
[----:B------:R3:W1:Y:S04]  /*6f70*/  @P1 LDS.128 R72, [R113+0x400] ;  /* 0x0004000071481984 */ /* 0x0006680000000c00 */
[----:B------:R3:W1:Y:S04]  /*6f80*/  @P1 LDS.128 R52, [R102+0x400] ;  /* 0x0004000066341984 */ /* 0x0006680000000c00 */
[----:B------:R3:W1:Y:S04]  /*6f90*/  @P1 LDS.128 R56, [R101+0x400] ;  /* 0x0004000065381984 */ /* 0x0006680000000c00 */
[----:B------:R3:W1:Y:S04]  /*6fa0*/  @P1 LDS.128 R60, [R100+0x400] ;  /* 0x00040000643c1984 */ /* 0x0006680000000c00 */
[----:B------:R3:W1:Y:S04]  /*6fb0*/  @P1 LDS.128 R64, [R99+0x400] ;  /* 0x0004000063401984 */ /* 0x0006680000000c00 */
[----:B------:R3:W1:Y:S02]  /*6fc0*/  @P1 LDS.128 R68, [R98+0x400] ;  /* 0x0004000062441984 */ /* 0x0006640000000c00 */
.L_x_112:
[----:B------:R-:W-:Y:S05]  /*6fd0*/  BSYNC B1 ;  /* 0x0000000000017941 */ /* 0x000fea0003800000 */
.L_x_111:
[----:B-1----:R-:W-:Y:S04]  /*6fe0*/  SHF.R.U32.HI R0, RZ, 0x15, R39 ;  /* 0x00000015ff007819 */ /* 0x002fe80000011627 */
[----:B------:R-:W-:Y:S01]  /*6ff0*/  LOP3.LUT P1, RZ, R0, 0x3, R91, 0x48, !PT ;  /* 0x0000000300ff7812 */ /* 0x000fe2000782485b */
[----:B------:R-:W-:Y:S01]  /*7000*/  @!UPT UIADD3 URZ, UPT, UPT, URZ, URZ, URZ ;  /* 0x000000fffffff290 */ /* 0x000fe2000fffe0ff */
[----:B----4-:R-:W-:Y:S11]  /*7010*/  @P0 BRA `(.L_x_116) ;  /* 0x0000000000080947 */ /* 0x010ff60003800000 */
[----:B------:R-:W1:Y:S02]  /*7020*/  SYNCS.PHASECHK.TRANS64.TRYWAIT P0, [R116+URZ+0xc0], R3 ;  /* 0x0000c003740075a7 */ /* 0x000e6400080011ff */
[----:B-1----:R-:W-:Y:S05]  /*7030*/  @!P0 BRA `(.L_x_117) ;  /* 0x0000007c00f48947 */ /* 0x002fea0003800000 */
.L_x_116:
[----:B------:R-:W-:Y:S05]  /*7040*/  @!P1 BRA `(.L_x_118) ;  /* 0x0000000000409947 */ /* 0x000fea0003800000 */
[----:B------:R-:W4:Y:S01]  /*7050*/  LDCU.64 UR8, c[0x4][0x70] ;  /* 0x01000e00ff0877ac */ /* 0x000f220008000a00 */
[----:B-1----:R-:W-:Y:S01]  /*7060*/  MOV R3, 0x0 ;  /* 0x0000000000037802 */ /* 0x002fe20000000f00 */
[----:B------:R-:W-:Y:S02]  /*7070*/  HFMA2 R12, -RZ, RZ, 0, 5.9604644775390625e-08 ;  /* 0x00000001ff0c7431 */ /* 0x000fe400000001ff */
[----:B------:R-:W-:Y:S02]  /*7080*/  IMAD.MOV.U32 R8, RZ, RZ, 0x192 ;  /* 0x00000192ff087424 */ /* 0x000fe400078e00ff */
[----:B------:R-:W-:Y:S01]  /*7090*/  IMAD.MOV.U32 R13, RZ, RZ, RZ ;  /* 0x000000ffff0d7224 */ /* 0x000fe200078e00ff */
[----:B------:R-:W1:Y:S01]  /*70a0*/  LDCU.64 UR6, c[0x4][0x78] ;  /* 0x01000f00ff0677ac */ /* 0x000e620008000a00 */
[----:B------:R-:W2:Y:S01]  /*70b0*/  LDC.64 R2, c[0x4][R3] ;  /* 0x0100000003027b82 */ /* 0x000ea20000000a00 */
[----:B------:R-:W5:Y:S01]  /*70c0*/  LDCU.64 UR4, c[0x4][0x10] ;  /* 0x01000200ff0477ac */ /* 0x000f620008000a00 */
[----:B----4-:R-:W-:Y:S01]  /*70d0*/  MOV R5, UR9 ;  /* 0x0000000900057c02 */ /* 0x010fe20008000f00 */
[----:B------:R-:W-:Y:S01]  /*70e0*/  IMAD.U32 R4, RZ, RZ, UR8 ;  /* 0x00000008ff047e24 */ /* 0x000fe2000f8e00ff */
[----:B-1----:R-:W-:Y:S01]  /*70f0*/  MOV R7, UR7 ;  /* 0x0000000700077c02 */ /* 0x002fe20008000f00 */
[----:B------:R-:W-:Y:S01]  /*7100*/  IMAD.U32 R6, RZ, RZ, UR6 ;  /* 0x00000006ff067e24 */ /* 0x000fe2000f8e00ff */
[----:B-----5:R-:W-:Y:S01]  /*7110*/  MOV R11, UR5 ;  /* 0x00000005000b7c02 */ /* 0x020fe20008000f00 */
[----:B------:R-:W-:Y:S02]  /*7120*/  IMAD.U32 R10, RZ, RZ, UR4 ;  /* 0x00000004ff0a7e24 */ /* 0x000fe4000f8e00ff */
[----:B------:R-:W-:Y:S07]  /*7130*/  LEPC R20, `(.L_x_118) ;  /* 0x000000001014794e */ /* 0x000fee0000000000 */
[----:B--23--:R-:W-:Y:S05]  /*7140*/  CALL.ABS.NOINC R2 ;  /* 0x0000000002007343 */ /* 0x00cfea0003c00000 */
.L_x_118:
[----:B------:R-:W-:Y:S01]  /*7150*/  LOP3.LUT R44, R80, 0xffffe000, RZ, 0xc0, !PT ;  /* 0xffffe000502c7812 */ /* 0x000fe200078ec0ff */
[----:B------:R-:W-:Y:S05]  /*7160*/  WARPSYNC.ALL ;  /* 0x0000000000007948 */ /* 0x000fea0003800000 */
[----:B------:R-:W-:Y:S01]  /*7170*/  R2UR UR4, R39 ;  /* 0x00000000270472ca */ /* 0x000fe200000e0000 */
[----:B------:R-:W-:Y:S01]  /*7180*/  BSSY.RECONVERGENT B0, `(.L_x_119) ;  /* 0x000009c000007945 */ /* 0x000fe20003800200 */
[----:B------:R-:W-:Y:S02]  /*7190*/  LOP3.LUT R47, R81, 0xffffe000, RZ, 0xc0, !PT ;  /* 0xffffe000512f7812 */ /* 0x000fe400078ec0ff */
[----:B------:R-:W-:Y:S02]  /*71a0*/  LOP3.LUT R46, R82, 0xffffe000, RZ, 0xc0, !PT ;  /* 0xffffe000522e7812 */ /* 0x000fe400078ec0ff */
[----:B------:R-:W-:Y:S02]  /*71b0*/  LOP3.LUT R48, R83, 0xffffe000, RZ, 0xc0, !PT ;  /* 0xffffe00053307812 */ /* 0x000fe400078ec0ff */
[----:B------:R-:W-:Y:S02]  /*71c0*/  LOP3.LUT R49, R56, 0xffffe000, RZ, 0xc0, !PT ;  /* 0xffffe00038317812 */ /* 0x000fe400078ec0ff */
[----:B------:R-:W-:Y:S03]  /*71d0*/  ISETP.NE.AND P0, PT, R107, RZ, PT ;  /* 0x000000ff6b00720c */ /* 0x000fe60003f05270 */
[----:B------:R-:W2:Y:S02]  /*71e0*/  LDTM.x32 R4, tmem[UR4] ;  /* 0x00000004000479ee */ /* 0x000ea400082c0000 */
[C---:B--2---:R-:W-:Y:S01]  /*71f0*/  FMUL R0, R38.reuse, R4 ;  /* 0x0000000426007220 */ /* 0x044fe20000400000 */
[C---:B------:R-:W-:Y:S01]  /*7200*/  FMUL R2, R38.reuse, R5 ;  /* 0x0000000526027220 */ /* 0x040fe20000400000 */
[C---:B-1----:R-:W-:Y:S01]  /*7210*/  FMUL R3, R38.reuse, R6 ;  /* 0x0000000626037220 */ /* 0x042fe20000400000 */
[----:B------:R-:W-:Y:S01]  /*7220*/  FMUL R7, R38, R7 ;  /* 0x0000000726077220 */ /* 0x000fe20000400000 */
[C---:B------:R-:W-:Y:S01]  /*7230*/  FFMA R40, R45.reuse, R44, R0 ;  /* 0x0000002c2d287223 */ /* 0x040fe20000000000 */
[----:B------:R-:W-:Y:S01]  /*7240*/  LOP3.LUT R44, R76, 0xffffe000, RZ, 0xc0, !PT ;  /* 0xffffe0004c2c7812 */ /* 0x000fe200078ec0ff */
[C---:B------:R-:W-:Y:S01]  /*7250*/  FFMA R41, R45.reuse, R47, R2 ;  /* 0x0000002f2d297223 */ /* 0x040fe20000000002 */
[----:B------:R-:W-:Y:S01]  /*7260*/  LOP3.LUT R47, R78, 0xffffe000, RZ, 0xc0, !PT ;  /* 0xffffe0004e2f7812 */ /* 0x000fe200078ec0ff */
[----:B------:R-:W-:Y:S01]  /*7270*/  FFMA R42, R45, R46, R3 ;  /* 0x0000002e2d2a7223 */ /* 0x000fe20000000003 */
[----:B------:R-:W-:Y:S01]  /*7280*/  LOP3.LUT R46, R77, 0xffffe000, RZ, 0xc0, !PT ;  /* 0xffffe0004d2e7812 */ /* 0x000fe200078ec0ff */
[----:B------:R-:W-:Y:S01]  /*7290*/  FFMA R43, R45, R48, R7 ;  /* 0x000000302d2b7223 */ /* 0x000fe20000000007 */
[----:B------:R-:W-:Y:S01]  /*72a0*/  LOP3.LUT R48, R79, 0xffffe000, RZ, 0xc0, !PT ;  /* 0xffffe0004f307812 */ /* 0x000fe200078ec0ff */
[C---:B------:R-:W-:Y:S01]  /*72b0*/  FMUL R4, R38.reuse, R8 ;  /* 0x0000000826047220 */ /* 0x040fe20000400000 */
[----:B------:R-:W-:Y:S01]  /*72c0*/  F2FP.TF32.F32.PACK_B R40, R40 ;  /* 0x00000028ff28723e */ /* 0x000fe200024050ff */
[C---:B------:R-:W-:Y:S01]  /*72d0*/  FMUL R5, R38.reuse, R9 ;  /* 0x0000000926057220 */ /* 0x040fe20000400000 */
[----:B------:R-:W-:Y:S01]  /*72e0*/  F2FP.TF32.F32.PACK_B R41, R41 ;  /* 0x00000029ff29723e */ /* 0x000fe200024050ff */
[C---:B------:R-:W-:Y:S01]  /*72f0*/  FMUL R6, R38.reuse, R10 ;  /* 0x0000000a26067220 */ /* 0x040fe20000400000 */
[----:B------:R-:W-:Y:S01]  /*7300*/  F2FP.TF32.F32.PACK_B R42, R42 ;  /* 0x0000002aff2a723e */ /* 0x000fe200024050ff */
[C---:B------:R-:W-:Y:S01]  /*7310*/  FFMA R4, R45.reuse, R44, R4 ;  /* 0x0000002c2d047223 */ /* 0x040fe20000000004 */
[----:B------:R-:W-:Y:S01]  /*7320*/  F2FP.TF32.F32.PACK_B R43, R43 ;  /* 0x0000002bff2b723e */ /* 0x000fe200024050ff */
[----:B------:R-:W-:Y:S01]  /*7330*/  FMUL R11, R38, R11 ;  /* 0x0000000b260b7220 */ /* 0x000fe20000400000 */
[----:B------:R-:W-:Y:S01]  /*7340*/  LOP3.LUT R44, R72, 0xffffe000, RZ, 0xc0, !PT ;  /* 0xffffe000482c7812 */ /* 0x000fe200078ec0ff */
[----:B------:R-:W-:Y:S01]  /*7350*/  FFMA R5, R45, R46, R5 ;  /* 0x0000002e2d057223 */ /* 0x000fe20000000005 */
[----:B------:R-:W-:Y:S01]  /*7360*/  LOP3.LUT R46, R73, 0xffffe000, RZ, 0xc0, !PT ;  /* 0xffffe000492e7812 */ /* 0x000fe200078ec0ff */
[----:B------:R-:W-:Y:S01]  /*7370*/  FMUL R8, R38, R12 ;  /* 0x0000000c26087220 */ /* 0x000fe20000400000 */
[----:B------:R-:W-:Y:S01]  /*7380*/  F2FP.TF32.F32.PACK_B R4, R4 ;  /* 0x00000004ff04723e */ /* 0x000fe200024050ff */
[C---:B------:R-:W-:Y:S01]  /*7390*/  FFMA R6, R45.reuse, R47, R6 ;  /* 0x0000002f2d067223 */ /* 0x040fe20000000006 */
[----:B------:R-:W-:Y:S01]  /*73a0*/  LOP3.LUT R47, R74, 0xffffe000, RZ, 0xc0, !PT ;  /* 0xffffe0004a2f7812 */ /* 0x000fe200078ec0ff */
[----:B------:R-:W-:Y:S01]  /*73b0*/  FFMA R7, R45, R48, R11 ;  /* 0x000000302d077223 */ /* 0x000fe2000000000b */
[----:B------:R-:W-:Y:S01]  /*73c0*/  LOP3.LUT R48, R75, 0xffffe000, RZ, 0xc0, !PT ;  /* 0xffffe0004b307812 */ /* 0x000fe200078ec0ff */
[----:B------:R-:W-:Y:S01]  /*73d0*/  FMUL R9, R38, R13 ;  /* 0x0000000d26097220 */ /* 0x000fe20000400000 */
[----:B------:R-:W-:Y:S01]  /*73e0*/  F2FP.TF32.F32.PACK_B R5, R5 ;  /* 0x00000005ff05723e */ /* 0x000fe200024050ff */
[----:B------:R1:W-:Y:S01]  /*73f0*/  STS.128 [R115+UR43+0x400], R40 ;  /* 0x0004002873007988 */ /* 0x0003e20008000c2b */
[----:B------:R-:W-:Y:S01]  /*7400*/  F2FP.TF32.F32.PACK_B R6, R6 ;  /* 0x00000006ff06723e */ /* 0x000fe200024050ff */
[C---:B------:R-:W-:Y:S01]  /*7410*/  FFMA R8, R45.reuse, R44, R8 ;  /* 0x0000002c2d087223 */ /* 0x040fe20000000008 */
[----:B------:R-:W-:Y:S01]  /*7420*/  LOP3.LUT R44, R52, 0xffffe000, RZ, 0xc0, !PT ;  /* 0xffffe000342c7812 */ /* 0x000fe200078ec0ff */
[C---:B------:R-:W-:Y:S01]  /*7430*/  FMUL R10, R38.reuse, R14 ;  /* 0x0000000e260a7220 */ /* 0x040fe20000400000 */
[----:B------:R-:W-:Y:S01]  /*7440*/  F2FP.TF32.F32.PACK_B R7, R7 ;  /* 0x00000007ff07723e */ /* 0x000fe200024050ff */
[C---:B------:R-:W-:Y:S01]  /*7450*/  FMUL R15, R38.reuse, R15 ;  /* 0x0000000f260f7220 */ /* 0x040fe20000400000 */
[----:B------:R-:W-:Y:S01]  /*7460*/  F2FP.TF32.F32.PACK_B R8, R8 ;  /* 0x00000008ff08723e */ /* 0x000fe200024050ff */
[----:B------:R-:W-:Y:S01]  /*7470*/  FMUL R12, R38, R16 ;  /* 0x00000010260c7220 */ /* 0x000fe20000400000 */
[----:B------:R-:W-:Y:S01]  /*7480*/  FFMA R9, R45, R46, R9 ;  /* 0x0000002e2d097223 */ /* 0x000fe20000000009 */
[----:B------:R-:W-:Y:S01]  /*7490*/  LOP3.LUT R46, R55, 0xffffe000, RZ, 0xc0, !PT ;  /* 0xffffe000372e7812 */ /* 0x000fe200078ec0ff */
[C---:B------:R-:W-:Y:S01]  /*74a0*/  FFMA R10, R45.reuse, R47, R10 ;  /* 0x0000002f2d0a7223 */ /* 0x040fe2000000000a */
[----:B------:R-:W-:Y:S01]  /*74b0*/  LOP3.LUT R47, R54, 0xffffe000, RZ, 0xc0, !PT ;  /* 0xffffe000362f7812 */ /* 0x000fe200078ec0ff */
[C---:B------:R-:W-:Y:S01]  /*74c0*/  FFMA R11, R45.reuse, R48, R15 ;  /* 0x000000302d0b7223 */ /* 0x040fe2000000000f */
[----:B------:R-:W-:Y:S01]  /*74d0*/  F2FP.TF32.F32.PACK_B R9, R9 ;  /* 0x00000009ff09723e */ /* 0x000fe200024050ff */
[----:B------:R-:W-:Y:S01]  /*74e0*/  FFMA R12, R45, R44, R12 ;  /* 0x0000002c2d0c7223 */ /* 0x000fe2000000000c */
[----:B------:R-:W-:Y:S01]  /*74f0*/  LOP3.LUT R44, R53, 0xffffe000, RZ, 0xc0, !PT ;  /* 0xffffe000352c7812 */ /* 0x000fe200078ec0ff */
[----:B------:R1:W-:Y:S01]  /*7500*/  STS.128 [R114+0x400], R4 ;  /* 0x0004000472007388 */ /* 0x0003e20000000c00 */
[----:B------:R-:W-:Y:S01]  /*7510*/  F2FP.TF32.F32.PACK_B R10, R10 ;  /* 0x0000000aff0a723e */ /* 0x000fe200024050ff */
[C---:B------:R-:W-:Y:S01]  /*7520*/  FMUL R13, R38.reuse, R17 ;  /* 0x00000011260d7220 */ /* 0x040fe20000400000 */
[----:B------:R-:W-:Y:S01]  /*7530*/  F2FP.TF32.F32.PACK_B R11, R11 ;  /* 0x0000000bff0b723e */ /* 0x000fe200024050ff */
[C---:B------:R-:W-:Y:S01]  /*7540*/  FMUL R14, R38.reuse, R18 ;  /* 0x00000012260e7220 */ /* 0x040fe20000400000 */
[----:B------:R-:W-:Y:S01]  /*7550*/  F2FP.TF32.F32.PACK_B R12, R12 ;  /* 0x0000000cff0c723e */ /* 0x000fe200024050ff */
[----:B------:R-:W-:Y:S01]  /*7560*/  FMUL R19, R38, R19 ;  /* 0x0000001326137220 */ /* 0x000fe20000400000 */
[----:B------:R-:W-:Y:S01]  /*7570*/  LOP3.LUT R48, R65, 0xffffe000, RZ, 0xc0, !PT ;  /* 0xffffe00041307812 */ /* 0x000fe200078ec0ff */
[----:B------:R-:W-:Y:S01]  /*7580*/  FFMA R13, R45, R44, R13 ;  /* 0x0000002c2d0d7223 */ /* 0x000fe2000000000d */
[----:B------:R-:W-:Y:S01]  /*7590*/  LOP3.LUT R44, R57, 0xffffe000, RZ, 0xc0, !PT ;  /* 0xffffe000392c7812 */ /* 0x000fe200078ec0ff */
[C---:B------:R-:W-:Y:S01]  /*75a0*/  FFMA R14, R45.reuse, R47, R14 ;  /* 0x0000002f2d0e7223 */ /* 0x040fe2000000000e */
[----:B------:R-:W-:Y:S01]  /*75b0*/  LOP3.LUT R47, R58, 0xffffe000, RZ, 0xc0, !PT ;  /* 0xffffe0003a2f7812 */ /* 0x000fe200078ec0ff */
[C---:B------:R-:W-:Y:S01]  /*75c0*/  FMUL R16, R38.reuse, R20 ;  /* 0x0000001426107220 */ /* 0x040fe20000400000 */
[----:B------:R-:W-:Y:S01]  /*75d0*/  F2FP.TF32.F32.PACK_B R13, R13 ;  /* 0x0000000dff0d723e */ /* 0x000fe200024050ff */
[----:B------:R1:W-:Y:S01]  /*75e0*/  STS.128 [R113+0x400], R8 ;  /* 0x0004000871007388 */ /* 0x0003e20000000c00 */
[----:B------:R-:W-:Y:S01]  /*75f0*/  F2FP.TF32.F32.PACK_B R14, R14 ;  /* 0x0000000eff0e723e */ /* 0x000fe200024050ff */
[----:B------:R-:W-:Y:S01]  /*7600*/  FFMA R15, R45, R46, R19 ;  /* 0x0000002e2d0f7223 */ /* 0x000fe20000000013 */
[----:B------:R-:W-:Y:S01]  /*7610*/  LOP3.LUT R46, R59, 0xffffe000, RZ, 0xc0, !PT ;  /* 0xffffe0003b2e7812 */ /* 0x000fe200078ec0ff */
[----:B------:R-:W-:Y:S01]  /*7620*/  FMUL R17, R38, R21 ;  /* 0x0000001526117220 */ /* 0x000fe20000400000 */
[C---:B------:R-:W-:Y:S01]  /*7630*/  FFMA R16, R45.reuse, R49, R16 ;  /* 0x000000312d107223 */ /* 0x040fe20000000010 */
[----:B------:R-:W-:Y:S01]  /*7640*/  LOP3.LUT R49, R60, 0xffffe000, RZ, 0xc0, !PT ;  /* 0xffffe0003c317812 */ /* 0x000fe200078ec0ff */
[C---:B------:R-:W-:Y:S01]  /*7650*/  FMUL R18, R38.reuse, R22 ;  /* 0x0000001626127220 */ /* 0x040fe20000400000 */
[----:B------:R-:W-:Y:S01]  /*7660*/  F2FP.TF32.F32.PACK_B R15, R15 ;  /* 0x0000000fff0f723e */ /* 0x000fe200024050ff */
[----:B------:R-:W-:Y:S01]  /*7670*/  FFMA R17, R45, R44, R17 ;  /* 0x0000002c2d117223 */ /* 0x000fe20000000011 */
[C---:B------:R-:W-:Y:S01]  /*7680*/  FMUL R23, R38.reuse, R23 ;  /* 0x0000001726177220 */ /* 0x040fe20000400000 */
[C---:B------:R-:W-:Y:S01]  /*7690*/  FMUL R20, R38.reuse, R24 ;  /* 0x0000001826147220 */ /* 0x040fe20000400000 */
[----:B------:R-:W-:Y:S01]  /*76a0*/  LOP3.LUT R44, R61, 0xffffe000, RZ, 0xc0, !PT ;  /* 0xffffe0003d2c7812 */ /* 0x000fe200078ec0ff */
[----:B------:R1:W-:Y:S01]  /*76b0*/  STS.128 [R102+0x400], R12 ;  /* 0x0004000c66007388 */ /* 0x0003e20000000c00 */
[----:B------:R-:W-:Y:S01]  /*76c0*/  F2FP.TF32.F32.PACK_B R16, R16 ;  /* 0x00000010ff10723e */ /* 0x000fe200024050ff */
[----:B------:R-:W-:Y:S01]  /*76d0*/  FMUL R21, R38, R25 ;  /* 0x0000001926157220 */ /* 0x000fe20000400000 */
[----:B------:R-:W-:Y:S01]  /*76e0*/  F2FP.TF32.F32.PACK_B R17, R17 ;  /* 0x00000011ff11723e */ /* 0x000fe200024050ff */
[C---:B------:R-:W-:Y:S01]  /*76f0*/  FFMA R18, R45.reuse, R47, R18 ;  /* 0x0000002f2d127223 */ /* 0x040fe20000000012 */
[----:B------:R-:W-:Y:S01]  /*7700*/  LOP3.LUT R47, R64, 0xffffe000, RZ, 0xc0, !PT ;  /* 0xffffe000402f7812 */ /* 0x000fe200078ec0ff */
[C---:B------:R-:W-:Y:S01]  /*7710*/  FFMA R19, R45.reuse, R46, R23 ;  /* 0x0000002e2d137223 */ /* 0x040fe20000000017 */
[C---:B------:R-:W-:Y:S01]  /*7720*/  FFMA R20, R45.reuse, R49, R20 ;  /* 0x000000312d147223 */ /* 0x040fe20000000014 */
[----:B------:R-:W-:Y:S01]  /*7730*/  FFMA R21, R45, R44, R21 ;  /* 0x0000002c2d157223 */ /* 0x000fe20000000015 */
[----:B------:R-:W-:Y:S01]  /*7740*/  LOP3.LUT R46, R62, 0xffffe000, RZ, 0xc0, !PT ;  /* 0xffffe0003e2e7812 */ /* 0x000fe200078ec0ff */
[C---:B------:R-:W-:Y:S01]  /*7750*/  FMUL R22, R38.reuse, R26 ;  /* 0x0000001a26167220 */ /* 0x040fe20000400000 */
[----:B------:R-:W-:Y:S01]  /*7760*/  LOP3.LUT R44, R63, 0xffffe000, RZ, 0xc0, !PT ;  /* 0xffffe0003f2c7812 */ /* 0x000fe200078ec0ff */
[C---:B------:R-:W-:Y:S01]  /*7770*/  FMUL R27, R38.reuse, R27 ;  /* 0x0000001b261b7220 */ /* 0x040fe20000400000 */
[----:B------:R-:W-:Y:S01]  /*7780*/  F2FP.TF32.F32.PACK_B R18, R18 ;  /* 0x00000012ff12723e */ /* 0x000fe200024050ff */
[C---:B------:R-:W-:Y:S01]  /*7790*/  FFMA R22, R45.reuse, R46, R22 ;  /* 0x0000002e2d167223 */ /* 0x040fe20000000016 */
[----:B------:R-:W-:Y:S01]  /*77a0*/  F2FP.TF32.F32.PACK_B R19, R19 ;  /* 0x00000013ff13723e */ /* 0x000fe200024050ff */
[----:B------:R-:W-:Y:S01]  /*77b0*/  FFMA R23, R45, R44, R27 ;  /* 0x0000002c2d177223 */ /* 0x000fe2000000001b */
[C---:B------:R-:W-:Y:S01]  /*77c0*/  FMUL R24, R38.reuse, R28 ;  /* 0x0000001c26187220 */ /* 0x040fe20000400000 */
[----:B------:R-:W-:Y:S01]  /*77d0*/  F2FP.TF32.F32.PACK_B R20, R20 ;  /* 0x00000014ff14723e */ /* 0x000fe200024050ff */
[----:B------:R-:W-:Y:S01]  /*77e0*/  FMUL R25, R38, R29 ;  /* 0x0000001d26197220 */ /* 0x000fe20000400000 */
[----:B------:R1:W-:Y:S01]  /*77f0*/  STS.128 [R101+0x400], R16 ;  /* 0x0004001065007388 */ /* 0x0003e20000000c00 */
[----:B------:R-:W-:Y:S01]  /*7800*/  LOP3.LUT R49, R66, 0xffffe000, RZ, 0xc0, !PT ;  /* 0xffffe00042317812 */ /* 0x000fe200078ec0ff */
[C---:B------:R-:W-:Y:S01]  /*7810*/  FMUL R26, R38.reuse, R30 ;  /* 0x0000001e261a7220 */ /* 0x040fe20000400000 */
[----:B------:R-:W-:Y:S01]  /*7820*/  LOP3.LUT R44, R67, 0xffffe000, RZ, 0xc0, !PT ;  /* 0xffffe000432c7812 */ /* 0x000fe200078ec0ff */
[----:B------:R-:W-:Y:S01]  /*7830*/  FMUL R31, R38, R31 ;  /* 0x0000001f261f7220 */ /* 0x000fe20000400000 */
[----:B------:R-:W-:Y:S01]  /*7840*/  F2FP.TF32.F32.PACK_B R21, R21 ;  /* 0x00000015ff15723e */ /* 0x000fe200024050ff */
[C---:B------:R-:W-:Y:S01]  /*7850*/  FFMA R24, R45.reuse, R47, R24 ;  /* 0x0000002f2d187223 */ /* 0x040fe20000000018 */
[----:B------:R-:W-:Y:S01]  /*7860*/  F2FP.TF32.F32.PACK_B R22, R22 ;  /* 0x00000016ff16723e */ /* 0x000fe200024050ff */
[C---:B------:R-:W-:Y:S01]  /*7870*/  FFMA R25, R45.reuse, R48, R25 ;  /* 0x000000302d197223 */ /* 0x040fe20000000019 */
[----:B------:R-:W-:Y:S01]  /*7880*/  F2FP.TF32.F32.PACK_B R23, R23 ;  /* 0x00000017ff17723e */ /* 0x000fe200024050ff */
[C---:B------:R-:W-:Y:S01]  /*7890*/  FFMA R26, R45.reuse, R49, R26 ;  /* 0x000000312d1a7223 */ /* 0x040fe2000000001a */
[----:B------:R-:W-:Y:S01]  /*78a0*/  FFMA R27, R45, R44, R31 ;  /* 0x0000002c2d1b7223 */ /* 0x000fe2000000001f */
[----:B------:R-:W-:Y:S01]  /*78b0*/  LOP3.LUT R47, R68, 0xffffe000, RZ, 0xc0, !PT ;  /* 0xffffe000442f7812 */ /* 0x000fe200078ec0ff */
[C---:B------:R-:W-:Y:S01]  /*78c0*/  FMUL R28, R38.reuse, R32 ;  /* 0x00000020261c7220 */ /* 0x040fe20000400000 */
[----:B------:R1:W-:Y:S01]  /*78d0*/  STS.128 [R100+0x400], R20 ;  /* 0x0004001464007388 */ /* 0x0003e20000000c00 */
[----:B------:R-:W-:Y:S01]  /*78e0*/  LOP3.LUT R46, R69, 0xffffe000, RZ, 0xc0, !PT ;  /* 0xffffe000452e7812 */ /* 0x000fe200078ec0ff */
[----:B------:R-:W-:Y:S01]  /*78f0*/  FMUL R29, R38, R33 ;  /* 0x00000021261d7220 */ /* 0x000fe20000400000 */
        /* <DEDUP_REMOVED lines=10> */
[----:B------:R-:W-:Y:S01]  /*79a0*/  F2FP.TF32.F32.PACK_B R27, R27 ;  /* 0x0000001bff1b723e */ /* 0x000fe200024050ff */
[----:B------:R-:W-:Y:S01]  /*79b0*/  FFMA R31, R45, R44, R35 ;  /* 0x0000002c2d1f7223 */ /* 0x000fe20000000023 */
[----:B------:R-:W-:Y:S02]  /*79c0*/  F2FP.TF32.F32.PACK_B R28, R28 ;  /* 0x0000001cff1c723e */ /* 0x000fe400024050ff */
[----:B------:R-:W-:Y:S01]  /*79d0*/  F2FP.TF32.F32.PACK_B R29, R29 ;  /* 0x0000001dff1d723e */ /* 0x000fe200024050ff */
[----:B------:R1:W-:Y:S01]  /*79e0*/  STS.128 [R99+0x400], R24 ;  /* 0x0004001863007388 */ /* 0x0003e20000000c00 */
[----:B------:R-:W-:Y:S02]  /*79f0*/  F2FP.TF32.F32.PACK_B R30, R30 ;  /* 0x0000001eff1e723e */ /* 0x000fe400024050ff */
[----:B------:R-:W-:Y:S05]  /*7a00*/  F2FP.TF32.F32.PACK_B R31, R31 ;  /* 0x0000001fff1f723e */ /* 0x000fea00024050ff */
[----:B------:R1:W-:Y:S01]  /*7a10*/  STS.128 [R98+0x400], R28 ;  /* 0x0004001c62007388 */ /* 0x0003e20000000c00 */
[----:B------:R-:W-:Y:S01]  /*7a20*/  @!PT LDS RZ, [RZ] ;  /* 0x00000000fffff984 */ /* 0x000fe20000000800 */
[----:B------:R-:W-:Y:S01]  /*7a30*/  @!PT LDS RZ, [RZ] ;  /* 0x00000000fffff984 */ /* 0x000fe20000000800 */
[----:B------:R-:W-:Y:S01]  /*7a40*/  @!PT LDS RZ, [RZ] ;  /* 0x00000000fffff984 */ /* 0x000fe20000000800 */
[----:B------:R-:W-:Y:S01]  /*7a50*/  @!PT LDS RZ, [RZ] ;  /* 0x00000000fffff984 */ /* 0x000fe20000000800 */
[----:B------:R2:W-:Y:S07]  /*7a60*/  MEMBAR.ALL.CTA ;  /* 0x0000000000007992 */ /* 0x0005ee0000008000 */
[----:B--2---:R-:W2:Y:S02]  /*7a70*/  FENCE.VIEW.ASYNC.S ;  /* 0x00000000000073c6 */ /* 0x004ea40000000000 */
[----:B--2---:R-:W-:Y:S06]  /*7a80*/  BAR.SYNC.DEFER_BLOCKING 0x1, 0x80 ;  /* 0x0042000000007b1d */ /* 0x004fec0000010000 */
[----:B------:R-:W-:Y:S05]  /*7a90*/  @P0 BRA `(.L_x_120) ;  /* 0x0000000000280947 */ /* 0x000fea0003800000 */
[----:B------:R-:W-:Y:S01]  /*7aa0*/  UIADD3 UR4, UPT, UPT, UR43, 0x400, URZ ;  /* 0x000004002b047890 */ /* 0x000fe2000fffe0ff */
[----:B------:R-:W-:Y:S05]  /*7ab0*/  UMOV UR51, UR36 ;  /* 0x0000002400337c82 */ /* 0x000fea0008000000 */
[----:B------:R-:W-:Y:S01]  /*7ac0*/  MOV R95, UR4 ;  /* 0x00000004005f7c02 */ /* 0x000fe20008000f00 */
[----:B------:R-:W-:Y:S03]  /*7ad0*/  UIADD3 UR4, UP0, UPT, UR54, 0x680, URZ ;  /* 0x0000068036047890 */ /* 0x000fe6000ff1e0ff */
[----:B------:R-:W-:Y:S01]  /*7ae0*/  R2UR UR48, R95 ;  /* 0x000000005f3072ca */ /* 0x000fe200000e0000 */
[----:B------:R-:W-:Y:S11]  /*7af0*/  UIADD3.X UR5, UPT, UPT, URZ, UR55, URZ, UP0, !UPT ;  /* 0x00000037ff057290 */ /* 0x000ff600087fe4ff */
[----:B------:R-:W-:Y:S01]  /*7b00*/  @!UPT UIADD3 URZ, UPT, UPT, URZ, URZ, URZ ;  /* 0x000000fffffff290 */ /* 0x000fe2000fffe0ff */
[----:B------:R2:W-:Y:S01]  /*7b10*/  UTMASTG.3D [UR48], [UR4] ;  /* 0x00000030040073b5 */ /* 0x0005e20008010000 */
[----:B------:R0:W-:Y:S01]  /*7b20*/  UTMACMDFLUSH ;  /* 0x00000000000079b7 */ /* 0x0001e20000000000 */
[----:B--2---:R-:W-:Y:S04]  /*7b30*/  DEPBAR.LE SB0, 0x1 ;  /* 0x000080400000791a */ /* 0x004fe80000000000 */
.L_x_120:
[----:B------:R-:W-:Y:S05]  /*7b40*/  BSYNC.RECONVERGENT B0 ;  /* 0x0000000000007941 */ /* 0x000fea0003800200 */
.L_x_119:
[----:B------:R-:W-:Y:S01]  /*7b50*/  BAR.SYNC.DEFER_BLOCKING 0x1, 0x80 ;  /* 0x0042000000007b1d */ /* 0x000fe20000010000 */
[----:B------:R-:W-:Y:S01]  /*7b60*/  ISETP.NE.AND P1, PT, R112, RZ, PT ;  /* 0x000000ff7000720c */ /* 0x000fe20003f25270 */
[----:B------:R-:W-:Y:S01]  /*7b70*/  UISETP.NE.AND UP0, UPT, UR53, URZ, UPT ;  /* 0x000000ff3500728c */ /* 0x000fe2000bf05270 */
[----:B------:R-:W-:Y:S11]  /*7b80*/  LEA R3, R118, UR43, 0x3 ;  /* 0x0000002b76037c11 */ /* 0x000ff6000f8e18ff */
[----:B------:R-:W-:Y:S01]  /*7b90*/  @P1 SHF.L.U32 R2, RZ, 0x1f, RZ ;  /* 0x0000001fff021819 */ /* 0x000fe200000006ff */
[----:B------:R-:W-:Y:S06]  /*7ba0*/  BRA.U !UP0, `(.L_x_121) ;  /* 0x0000000108247547 */ /* 0x000fec000b800000 */
[----:B-1----:R-:W-:Y:S01]  /*7bb0*/  IMAD.U32 R5, RZ, RZ, UR47 ;  /* 0x0000002fff057e24 */ /* 0x002fe2000f8e00ff */
[----:B------:R-:W-:Y:S01]  /*7bc0*/  MOV R0, UR52 ;  /* 0x0000003400007c02 */ /* 0x000fe20008000f00 */
[----:B------:R-:W-:Y:S03]  /*7bd0*/  UIADD3 UR4, UPT, UPT, UR47, 0x1, URZ ;  /* 0x000000012f047890 */ /* 0x000fe6000fffe0ff */
[----:B------:R-:W-:Y:S01]  /*7be0*/  @P1 LEA R5, R5, UR43, 0x3 ;  /* 0x0000002b05051c11 */ /* 0x000fe2000f8e18ff */
[----:B------:R-:W-:Y:S04]  /*7bf0*/  UISETP.NE.AND UP0, UPT, UR4, 0x4, UPT ;  /* 0x000000040400788c */ /* 0x000fe8000bf05270 */
[----:B------:R-:W-:Y:S01]  /*7c00*/  @P1 VIADD R5, R5, 0x70 ;  /* 0x0000007005051836 */ /* 0x000fe20000000000 */
[----:B------:R-:W-:Y:S04]  /*7c10*/  USEL UR47, UR4, URZ, UP0 ;  /* 0x000000ff042f7287 */ /* 0x000fe80008000000 */
[----:B------:R-:W-:Y:S04]  /*7c20*/  @P1 PRMT R0, R0, 0x654, R5 ;  /* 0x0000065400001816 */ /* 0x000fe80000000005 */
[----:B------:R2:W-:Y:S04]  /*7c30*/  @P1 SYNCS.ARRIVE.TRANS64.RED.A1T0 RZ, [R0+URZ], RZ ;  /* 0x000000ff00ff19a7 */ /* 0x0005e800081004ff */
.L_x_121:
[----:B------:R-:W4:Y:S01]  /*7c40*/  @P1 SYNCS.PHASECHK.TRANS64.TRYWAIT P0, [R3+URZ+0x50], R2 ;  /* 0x00005002030015a7 */ /* 0x000f2200080011ff */
[----:B------:R-:W-:Y:S01]  /*7c50*/  BSSY B1, `(.L_x_122) ;  /* 0x000001f000017945 */ /* 0x000fe20003800000 */
[----:B----4-:R-:W-:Y:S03]  /*7c60*/  @P1 SEL R117, RZ, 0x1, !P0 ;  /* 0x00000001ff751807 */ /* 0x010fe60004000000 */
[----:B------:R-:W-:Y:S05]  /*7c70*/  @!P1 BRA `(.L_x_123) ;  /* 0x0000000000709947 */ /* 0x000fea0003800000 */
[----:B------:R-:W-:Y:S01]  /*7c80*/  ISETP.NE.AND P1, PT, R119, RZ, PT ;  /* 0x000000ff7700720c */ /* 0x000fe20003f25270 */
[----:B------:R-:W-:Y:S01]  /*7c90*/  BSSY B0, `(.L_x_124) ;  /* 0x000000b000007945 */ /* 0x000fe20003800000 */
[----:B------:R-:W-:Y:S11]  /*7ca0*/  ISETP.NE.AND P0, PT, R117, RZ, PT ;  /* 0x000000ff7500720c */ /* 0x000ff60003f05270 */
[----:B-1----:R-:W-:Y:S05]  /*7cb0*/  @P1 IMAD R4, R118, 0x4000, R115 ;  /* 0x0000400076041824 */ /* 0x002fea00078e0273 */
[----:B------:R-:W-:Y:S04]  /*7cc0*/  @P1 IADD3 R9, PT, PT, R4, UR43, RZ ;  /* 0x0000002b04091c10 */ /* 0x000fe8000fffe0ff */
[----:B------:R-:W-:Y:S01]  /*7cd0*/  @P1 IADD3 R7, PT, PT, R120, R9, RZ ;  /* 0x0000000978071210 */ /* 0x000fe20007ffe0ff */
[--C-:B------:R-:W-:Y:S02]  /*7ce0*/  @P1 IMAD.IADD R5, R51, 0x1, R9.reuse ;  /* 0x0000000133051824 */ /* 0x100fe400078e0209 */
[----:B------:R-:W-:Y:S01]  /*7cf0*/  @P1 IMAD.IADD R2, R122, 0x1, R9 ;  /* 0x000000017a021824 */ /* 0x000fe200078e0209 */
[----:B------:R-:W-:Y:S06]  /*7d00*/  @P0 BRA `(.L_x_125) ;  /* 0x00000000000c0947 */ /* 0x000fec0003800000 */
[----:B--2---:R-:W-:Y:S04]  /*7d10*/  SHF.L.U32 R0, RZ, 0x1f, RZ ;  /* 0x0000001fff007819 */ /* 0x004fe800000006ff */
[----:B------:R-:W1:Y:S02]  /*7d20*/  SYNCS.PHASECHK.TRANS64.TRYWAIT P0, [R3+URZ+0x50], R0 ;  /* 0x00005000030075a7 */ /* 0x000e6400080011ff */
[----:B-1----:R-:W-:Y:S05]  /*7d30*/  @!P0 BRA `(.L_x_126) ;  /* 0x0000007000c88947 */ /* 0x002fea0003800000 */
.L_x_125:
[----:B------:R-:W-:Y:S05]  /*7d40*/  BSYNC B0 ;  /* 0x0000000000007941 */ /* 0x000fea0003800000 */
.L_x_124:
[----:B------:R-:W-:Y:S01]  /*7d50*/  ISETP.NE.AND P0, PT, R119, RZ, PT ;  /* 0x000000ff7700720c */ /* 0x000fe20003f05270 */
[----:B------:R-:W-:Y:S11]  /*7d60*/  VIADD R118, R118, 0x1 ;  /* 0x0000000176767836 */ /* 0x000ff60000000000 */
[----:B------:R-:W-:Y:S01]  /*7d70*/  @!UPT UIADD3 URZ, UPT, UPT, URZ, URZ, URZ ;  /* 0x000000fffffff290 */ /* 0x000fe2000fffe0ff */
[----:B------:R4:W3:Y:S01]  /*7d80*/  @P0 LDS.128 R80, [R4+UR43+0x400] ;  /* 0x0004002b04500984 */ /* 0x0008e20008000c00 */
[--C-:B-1----:R-:W-:Y:S01]  /*7d90*/  @P0 IMAD.IADD R3, R120, 0x1, R5.reuse ;  /* 0x0000000178030824 */ /* 0x102fe200078e0205 */
[C---:B--2---:R-:W-:Y:S01]  /*7da0*/  @P0 IADD3 R0, PT, PT, R122.reuse, R7, RZ ;  /* 0x000000077a000210 */ /* 0x044fe20007ffe0ff */
[C---:B------:R-:W-:Y:S01]  /*7db0*/  @P0 IMAD.IADD R6, R122.reuse, 0x1, R5 ;  /* 0x000000017a060824 */ /* 0x040fe200078e0205 */
[----:B------:R4:W1:Y:S02]  /*7dc0*/  @P0 LDS.128 R76, [R2+0x400] ;  /* 0x00040000024c0984 */ /* 0x0008640000000c00 */
[----:B------:R-:W-:Y:S02]  /*7dd0*/  @P0 IADD3 R8, PT, PT, R122, R3, RZ ;  /* 0x000000037a080210 */ /* 0x000fe40007ffe0ff */
[----:B------:R4:W2:Y:S04]  /*7de0*/  @P0 LDS.128 R72, [R7+0x400] ;  /* 0x0004000007480984 */ /* 0x0008a80000000c00 */
[----:B------:R4:W1:Y:S04]  /*7df0*/  @P0 LDS.128 R52, [R0+0x400] ;  /* 0x0004000000340984 */ /* 0x0008680000000c00 */
[----:B------:R4:W1:Y:S04]  /*7e00*/  @P0 LDS.128 R56, [R5+0x400] ;  /* 0x0004000005380984 */ /* 0x0008680000000c00 */
[----:B------:R4:W1:Y:S04]  /*7e10*/  @P0 LDS.128 R60, [R6+0x400] ;  /* 0x00040000063c0984 */ /* 0x0008680000000c00 */
[----:B------:R4:W1:Y:S04]  /*7e20*/  @P0 LDS.128 R64, [R3+0x400] ;  /* 0x0004000003400984 */ /* 0x0008680000000c00 */
[----:B------:R4:W1:Y:S02]  /*7e30*/  @P0 LDS.128 R68, [R8+0x400] ;  /* 0x0004000008440984 */ /* 0x0008640000000c00 */
.L_x_123:
[----:B------:R-:W-:Y:S05]  /*7e40*/  BSYNC B1 ;  /* 0x0000000000017941 */ /* 0x000fea0003800000 */
.L_x_122:
[----:B--2-4-:R-:W-:Y:S05]  /*7e50*/  VIADD R0, R39, 0x20 ;  /* 0x0000002027007836 */ /* 0x014fea0000000000 */
[----:B------:R-:W-:Y:S04]  /*7e60*/  SHF.R.U32.HI R0, RZ, 0x15, R0 ;  /* 0x00000015ff007819 */ /* 0x000fe80000011600 */
[----:B------:R-:W-:Y:S11]  /*7e70*/  LOP3.LUT P0, RZ, R0, 0x3, R91, 0x48, !PT ;  /* 0x0000000300ff7812 */ /* 0x000ff6000780485b */
[----:B------:R-:W-:Y:S02]  /*7e80*/  @!UPT UIADD3 URZ, UPT, UPT, URZ, URZ, URZ ;  /* 0x000000fffffff290 */ /* 0x000fe4000fffe0ff */
[----:B------:R-:W-:Y:S05]  /*7e90*/  @!P0 BRA `(.L_x_127) ;  /* 0x0000000000408947 */ /* 0x000fea0003800000 */
[----:B------:R-:W2:Y:S01]  /*7ea0*/  LDCU.64 UR8, c[0x4][0x70] ;  /* 0x01000e00ff0877ac */ /* 0x000ea20008000a00 */
[----:B------:R-:W-:Y:S01]  /*7eb0*/  MOV R3, 0x0 ;  /* 0x0000000000037802 */ /* 0x000fe20000000f00 */
[----:B-1----:R-:W-:Y:S02]  /*7ec0*/  HFMA2 R12, -RZ, RZ, 0, 5.9604644775390625e-08 ;  /* 0x00000001ff0c7431 */ /* 0x002fe400000001ff */
[----:B------:R-:W-:Y:S02]  /*7ed0*/  IMAD.MOV.U32 R8, RZ, RZ, 0x192 ;  /* 0x00000192ff087424 */ /* 0x000fe400078e00ff */
[----:B------:R-:W-:Y:S01]  /*7ee0*/  IMAD.MOV.U32 R13, RZ, RZ, RZ ;  /* 0x000000ffff0d7224 */ /* 0x000fe200078e00ff */
[----:B------:R-:W1:Y:S01]  /*7ef0*/  LDCU.64 UR6, c[0x4][0x78] ;  /* 0x01000f00ff0677ac */ /* 0x000e620008000a00 */
[----:B------:R-:W4:Y:S01]  /*7f00*/  LDC.64 R2, c[0x4][R3] ;  /* 0x0100000003027b82 */ /* 0x000f220000000a00 */
[----:B------:R-:W5:Y:S01]  /*7f10*/  LDCU.64 UR4, c[0x4][0x10] ;  /* 0x01000200ff0477ac */ /* 0x000f620008000a00 */
[----:B--2---:R-:W-:Y:S01]  /*7f20*/  MOV R5, UR9 ;  /* 0x0000000900057c02 */ /* 0x004fe20008000f00 */
[----:B------:R-:W-:Y:S01]  /*7f30*/  IMAD.U32 R4, RZ, RZ, UR8 ;  /* 0x00000008ff047e24 */ /* 0x000fe2000f8e00ff */
[----:B-1----:R-:W-:Y:S01]  /*7f40*/  MOV R7, UR7 ;  /* 0x0000000700077c02 */ /* 0x002fe20008000f00 */
[----:B------:R-:W-:Y:S01]  /*7f50*/  IMAD.U32 R6, RZ, RZ, UR6 ;  /* 0x00000006ff067e24 */ /* 0x000fe2000f8e00ff */
[----:B-----5:R-:W-:Y:S01]  /*7f60*/  MOV R11, UR5 ;  /* 0x00000005000b7c02 */ /* 0x020fe20008000f00 */
[----:B------:R-:W-:Y:S02]  /*7f70*/  IMAD.U32 R10, RZ, RZ, UR4 ;  /* 0x00000004ff0a7e24 */ /* 0x000fe4000f8e00ff */
[----:B------:R-:W-:Y:S07]  /*7f80*/  LEPC R20, `(.L_x_127) ;  /* 0x000000001014794e */ /* 0x000fee0000000000 */
[----:B---34-:R-:W-:Y:S05]  /*7f90*/  CALL.ABS.NOINC R2 ;  /* 0x0000000002007343 */ /* 0x018fea0003c00000 */
.L_x_127:
[----:B---3--:R-:W-:Y:S01]  /*7fa0*/  LOP3.LUT R44, R80, 0xffffe000, RZ, 0xc0, !PT ;  /* 0xffffe000502c7812 */ /* 0x008fe200078ec0ff */
[----:B------:R-:W-:Y:S05]  /*7fb0*/  WARPSYNC.ALL ;  /* 0x0000000000007948 */ /* 0x000fea0003800000 */
[----:B------:R-:W-:Y:S01]  /*7fc0*/  R2UR UR4, R39 ;  /* 0x00000000270472ca */ /* 0x000fe200000e0000 */
[----:B------:R-:W-:Y:S01]  /*7fd0*/  IMAD.U32 R124, RZ, RZ, UR47 ;  /* 0x0000002fff7c7e24 */ /* 0x000fe2000f8e00ff */
[----:B------:R-:W-:Y:S01]  /*7fe0*/  LOP3.LUT R46, R82, 0xffffe000, RZ, 0xc0, !PT ;  /* 0xffffe000522e7812 */ /* 0x000fe200078ec0ff */
[----:B------:R-:W-:Y:S01]  /*7ff0*/  IMAD.U32 R121, RZ, RZ, UR52 ;  /* 0x00000034ff797e24 */ /* 0x000fe2000f8e00ff */
[----:B------:R-:W-:Y:S01]  /*8000*/  LOP3.LUT R48, R83, 0xffffe000, RZ, 0xc0, !PT ;  /* 0xffffe00053307812 */ /* 0x000fe200078ec0ff */
[----:B------:R-:W-:Y:S01]  /*8010*/  BSSY.RECONVERGENT B0, `(.L_x_128) ;  /* 0x000009f000007945 */ /* 0x000fe20003800200 */
[----:B-1----:R-:W-:Y:S02]  /*8020*/  LOP3.LUT R47, R76, 0xffffe000, RZ, 0xc0, !PT ;  /* 0xffffe0004c2f7812 */ /* 0x002fe400078ec0ff */
[----:B------:R-:W-:Y:S02]  /*8030*/  LOP3.LUT R50, R77, 0xffffe000, RZ, 0xc0, !PT ;  /* 0xffffe0004d327812 */ /* 0x000fe400078ec0ff */
[----:B------:R-:W-:Y:S02]  /*8040*/  LOP3.LUT R49, R74, 0xffffe000, RZ, 0xc0, !PT ;  /* 0xffffe0004a317812 */ /* 0x000fe400078ec0ff */
[----:B------:R-:W-:Y:S01]  /*8050*/  ISETP.NE.AND P6, PT, R112, RZ, PT ;  /* 0x000000ff7000720c */ /* 0x000fe20003fc5270 */
[----:B------:R-:W1:Y:S01]  /*8060*/  LDTM.x32 R4, tmem[UR4+0x20] ;  /* 0x00002004000479ee */ /* 0x000e6200082c0000 */
[----:B------:R-:W-:Y:S02]  /*8070*/  ISETP.NE.AND P0, PT, R107, RZ, PT ;  /* 0x000000ff6b00720c */ /* 0x000fe40003f05270 */
[----:B------:R-:W-:Y:S09]  /*8080*/  LEA R123, R118, UR43, 0x3 ;  /* 0x0000002b767b7c11 */ /* 0x000ff2000f8e18ff */
[----:B------:R-:W-:Y:S05]  /*8090*/  @P6 LEA R124, R124, UR43, 0x3 ;  /* 0x0000002b7c7c6c11 */ /* 0x000fea000f8e18ff */
[----:B------:R-:W-:Y:S05]  /*80a0*/  @P6 VIADD R124, R124, 0x70 ;  /* 0x000000707c7c6836 */ /* 0x000fea0000000000 */
[----:B------:R-:W-:Y:S02]  /*80b0*/  @P6 PRMT R121, R121, 0x654, R124 ;  /* 0x0000065479796816 */ /* 0x000fe4000000007c */
[----:B------:R-:W-:Y:S01]  /*80c0*/  @P6 SHF.L.U32 R124, RZ, 0x1f, RZ ;  /* 0x0000001fff7c6819 */ /* 0x000fe200000006ff */
[C---:B-1----:R-:W-:Y:S01]  /*80d0*/  FMUL R0, R38.reuse, R4 ;  /* 0x0000000426007220 */ /* 0x042fe20000400000 */
[C---:B------:R-:W-:Y:S01]  /*80e0*/  FMUL R2, R38.reuse, R5 ;  /* 0x0000000526027220 */ /* 0x040fe20000400000 */
[C---:B------:R-:W-:Y:S01]  /*80f0*/  FMUL R3, R38.reuse, R6 ;  /* 0x0000000626037220 */ /* 0x040fe20000400000 */
[C---:B------:R-:W-:Y:S01]  /*8100*/  FMUL R7, R38.reuse, R7 ;  /* 0x0000000726077220 */ /* 0x040fe20000400000 */
[----:B------:R-:W-:Y:S01]  /*8110*/  FFMA R40, R45, R44, R0 ;  /* 0x0000002c2d287223 */ /* 0x000fe20000000000 */
[----:B------:R-:W-:Y:S01]  /*8120*/  LOP3.LUT R44, R81, 0xffffe000, RZ, 0xc0, !PT ;  /* 0xffffe000512c7812 */ /* 0x000fe200078ec0ff */
[C---:B------:R-:W-:Y:S01]  /*8130*/  FMUL R4, R38.reuse, R8 ;  /* 0x0000000826047220 */ /* 0x040fe20000400000 */
[C---:B------:R-:W-:Y:S01]  /*8140*/  FMUL R5, R38.reuse, R9 ;  /* 0x0000000926057220 */ /* 0x040fe20000400000 */
[----:B------:R-:W-:Y:S01]  /*8150*/  FMUL R6, R38, R10 ;  /* 0x0000000a26067220 */ /* 0x000fe20000400000 */
[----:B------:R-:W-:Y:S01]  /*8160*/  F2FP.TF32.F32.PACK_B R40, R40 ;  /* 0x00000028ff28723e */ /* 0x000fe200024050ff */
[C---:B------:R-:W-:Y:S01]  /*8170*/  FFMA R41, R45.reuse, R44, R2 ;  /* 0x0000002c2d297223 */ /* 0x040fe20000000002 */
[----:B------:R-:W-:Y:S01]  /*8180*/  LOP3.LUT R44, R78, 0xffffe000, RZ, 0xc0, !PT ;  /* 0xffffe0004e2c7812 */ /* 0x000fe200078ec0ff */
[----:B------:R-:W-:Y:S01]  /*8190*/  FFMA R42, R45, R46, R3 ;  /* 0x0000002e2d2a7223 */ /* 0x000fe20000000003 */
[----:B------:R-:W-:Y:S01]  /*81a0*/  LOP3.LUT R46, R79, 0xffffe000, RZ, 0xc0, !PT ;  /* 0xffffe0004f2e7812 */ /* 0x000fe200078ec0ff */
[C---:B------:R-:W-:Y:S01]  /*81b0*/  FFMA R43, R45.reuse, R48, R7 ;  /* 0x000000302d2b7223 */ /* 0x040fe20000000007 */
[----:B------:R-:W-:Y:S01]  /*81c0*/  F2FP.TF32.F32.PACK_B R41, R41 ;  /* 0x00000029ff29723e */ /* 0x000fe200024050ff */
[----:B------:R-:W-:Y:S01]  /*81d0*/  FMUL R11, R38, R11 ;  /* 0x0000000b260b7220 */ /* 0x000fe20000400000 */
[----:B------:R-:W-:Y:S01]  /*81e0*/  F2FP.TF32.F32.PACK_B R42, R42 ;  /* 0x0000002aff2a723e */ /* 0x000fe200024050ff */
[C---:B------:R-:W-:Y:S01]  /*81f0*/  FFMA R4, R45.reuse, R47, R4 ;  /* 0x0000002f2d047223 */ /* 0x040fe20000000004 */
[----:B------:R-:W-:Y:S01]  /*8200*/  F2FP.TF32.F32.PACK_B R43, R43 ;  /* 0x0000002bff2b723e */ /* 0x000fe200024050ff */
        /* <DEDUP_REMOVED lines=8> */
[----:B------:R1:W-:Y:S01]  /*8290*/  STS.128 [R115+UR43+0x4400], R40 ;  /* 0x0044002873007988 */ /* 0x0003e20008000c2b */
[----:B------:R-:W-:Y:S01]  /*82a0*/  F2FP.TF32.F32.PACK_B R5, R5 ;  /* 0x00000005ff05723e */ /* 0x000fe200024050ff */
[C---:B------:R-:W-:Y:S01]  /*82b0*/  FMUL R9, R38.reuse, R13 ;  /* 0x0000000d26097220 */ /* 0x040fe20000400000 */
[----:B------:R-:W-:Y:S01]  /*82c0*/  F2FP.TF32.F32.PACK_B R6, R6 ;  /* 0x00000006ff06723e */ /* 0x000fe200024050ff */
[C---:B------:R-:W-:Y:S01]  /*82d0*/  FMUL R10, R38.reuse, R14 ;  /* 0x0000000e260a7220 */ /* 0x040fe20000400000 */
[----:B------:R-:W-:Y:S01]  /*82e0*/  F2FP.TF32.F32.PACK_B R7, R7 ;  /* 0x00000007ff07723e */ /* 0x000fe200024050ff */
[----:B------:R-:W-:Y:S01]  /*82f0*/  FMUL R15, R38, R15 ;  /* 0x0000000f260f7220 */ /* 0x000fe20000400000 */
[----:B------:R-:W-:Y:S01]  /*8300*/  LOP3.LUT R46, R53, 0xffffe000, RZ, 0xc0, !PT ;  /* 0xffffe000352e7812 */ /* 0x000fe200078ec0ff */
[C---:B------:R-:W-:Y:S01]  /*8310*/  FFMA R8, R45.reuse, R47, R8 ;  /* 0x0000002f2d087223 */ /* 0x040fe20000000008 */
[----:B------:R-:W-:Y:S01]  /*8320*/  LOP3.LUT R47, R52, 0xffffe000, RZ, 0xc0, !PT ;  /* 0xffffe000342f7812 */ /* 0x000fe200078ec0ff */
[----:B------:R-:W-:Y:S01]  /*8330*/  FFMA R9, R45, R48, R9 ;  /* 0x000000302d097223 */ /* 0x000fe20000000009 */
[----:B------:R-:W-:Y:S01]  /*8340*/  LOP3.LUT R48, R55, 0xffffe000, RZ, 0xc0, !PT ;  /* 0xffffe00037307812 */ /* 0x000fe200078ec0ff */
[C---:B------:R-:W-:Y:S01]  /*8350*/  FFMA R10, R45.reuse, R49, R10 ;  /* 0x000000312d0a7223 */ /* 0x040fe2000000000a */
[----:B------:R-:W-:Y:S01]  /*8360*/  LOP3.LUT R49, R54, 0xffffe000, RZ, 0xc0, !PT ;  /* 0xffffe00036317812 */ /* 0x000fe200078ec0ff */
[C---:B------:R-:W-:Y:S01]  /*8370*/  FFMA R11, R45.reuse, R44, R15 ;  /* 0x0000002c2d0b7223 */ /* 0x040fe2000000000f */
[----:B------:R-:W-:Y:S01]  /*8380*/  LOP3.LUT R44, R56, 0xffffe000, RZ, 0xc0, !PT ;  /* 0xffffe000382c7812 */ /* 0x000fe200078ec0ff */
[C---:B------:R-:W-:Y:S01]  /*8390*/  FMUL R12, R38.reuse, R16 ;  /* 0x00000010260c7220 */ /* 0x040fe20000400000 */
[----:B------:R-:W-:Y:S01]  /*83a0*/  F2FP.TF32.F32.PACK_B R8, R8 ;  /* 0x00000008ff08723e */ /* 0x000fe200024050ff */
[C---:B------:R-:W-:Y:S01]  /*83b0*/  FMUL R13, R38.reuse, R17 ;  /* 0x00000011260d7220 */ /* 0x040fe20000400000 */
[----:B------:R-:W-:Y:S01]  /*83c0*/  F2FP.TF32.F32.PACK_B R9, R9 ;  /* 0x00000009ff09723e */ /* 0x000fe200024050ff */
[----:B------:R1:W-:Y:S01]  /*83d0*/  STS.128 [R114+0x4400], R4 ;  /* 0x0044000472007388 */ /* 0x0003e20000000c00 */
[----:B------:R-:W-:Y:S01]  /*83e0*/  F2FP.TF32.F32.PACK_B R10, R10 ;  /* 0x0000000aff0a723e */ /* 0x000fe200024050ff */
[C---:B------:R-:W-:Y:S01]  /*83f0*/  FMUL R14, R38.reuse, R18 ;  /* 0x00000012260e7220 */ /* 0x040fe20000400000 */
[----:B------:R-:W-:Y:S01]  /*8400*/  F2FP.TF32.F32.PACK_B R11, R11 ;  /* 0x0000000bff0b723e */ /* 0x000fe200024050ff */
[----:B------:R-:W-:Y:S01]  /*8410*/  FMUL R19, R38, R19 ;  /* 0x0000001326137220 */ /* 0x000fe20000400000 */
[C---:B------:R-:W-:Y:S01]  /*8420*/  FFMA R12, R45.reuse, R47, R12 ;  /* 0x0000002f2d0c7223 */ /* 0x040fe2000000000c */
[----:B------:R-:W-:Y:S01]  /*8430*/  LOP3.LUT R47, R58, 0xffffe000, RZ, 0xc0, !PT ;  /* 0xffffe0003a2f7812 */ /* 0x000fe200078ec0ff */
[C---:B------:R-:W-:Y:S01]  /*8440*/  FMUL R16, R38.reuse, R20 ;  /* 0x0000001426107220 */ /* 0x040fe20000400000 */
[----:B------:R-:W-:Y:S01]  /*8450*/  FFMA R13, R45, R46, R13 ;  /* 0x0000002e2d0d7223 */ /* 0x000fe2000000000d */
[----:B------:R-:W-:Y:S01]  /*8460*/  LOP3.LUT R46, R59, 0xffffe000, RZ, 0xc0, !PT ;  /* 0xffffe0003b2e7812 */ /* 0x000fe200078ec0ff */
[C---:B------:R-:W-:Y:S01]  /*8470*/  FFMA R14, R45.reuse, R49, R14 ;  /* 0x000000312d0e7223 */ /* 0x040fe2000000000e */
[----:B------:R-:W-:Y:S01]  /*8480*/  F2FP.TF32.F32.PACK_B R12, R12 ;  /* 0x0000000cff0c723e */ /* 0x000fe200024050ff */
        /* <DEDUP_REMOVED lines=8> */
[----:B------:R-:W-:Y:S01]  /*8510*/  FMUL R18, R38, R22 ;  /* 0x0000001626127220 */ /* 0x000fe20000400000 */
[----:B------:R-:W-:Y:S01]  /*8520*/  LOP3.LUT R49, R60, 0xffffe000, RZ, 0xc0, !PT ;  /* 0xffffe0003c317812 */ /* 0x000fe200078ec0ff */
[----:B------:R-:W-:Y:S01]  /*8530*/  FMUL R23, R38, R23 ;  /* 0x0000001726177220 */ /* 0x000fe20000400000 */
[----:B------:R-:W-:Y:S01]  /*8540*/  LOP3.LUT R48, R61, 0xffffe000, RZ, 0xc0, !PT ;  /* 0xffffe0003d307812 */ /* 0x000fe200078ec0ff */
[----:B------:R1:W-:Y:S01]  /*8550*/  STS.128 [R102+0x4400], R12 ;  /* 0x0044000c66007388 */ /* 0x0003e20000000c00 */
[----:B------:R-:W-:Y:S01]  /*8560*/  F2FP.TF32.F32.PACK_B R16, R16 ;  /* 0x00000010ff10723e */ /* 0x000fe200024050ff */
[C---:B------:R-:W-:Y:S01]  /*8570*/  FFMA R17, R45.reuse, R44, R17 ;  /* 0x0000002c2d117223 */ /* 0x040fe20000000011 */
[----:B------:R-:W-:Y:S01]  /*8580*/  LOP3.LUT R44, R62, 0xffffe000, RZ, 0xc0, !PT ;  /* 0xffffe0003e2c7812 */ /* 0x000fe200078ec0ff */
[C---:B------:R-:W-:Y:S01]  /*8590*/  FFMA R18, R45.reuse, R47, R18 ;  /* 0x0000002f2d127223 */ /* 0x040fe20000000012 */
[----:B------:R-:W-:Y:S01]  /*85a0*/  LOP3.LUT R47, R64, 0xffffe000, RZ, 0xc0, !PT ;  /* 0xffffe000402f7812 */ /* 0x000fe200078ec0ff */
[----:B------:R-:W-:Y:S01]  /*85b0*/  FFMA R19, R45, R46, R23 ;  /* 0x0000002e2d137223 */ /* 0x000fe20000000017 */
[----:B------:R-:W-:Y:S01]  /*85c0*/  LOP3.LUT R46, R63, 0xffffe000, RZ, 0xc0, !PT ;  /* 0xffffe0003f2e7812 */ /* 0x000fe200078ec0ff */
[C---:B------:R-:W-:Y:S01]  /*85d0*/  FMUL R20, R38.reuse, R24 ;  /* 0x0000001826147220 */ /* 0x040fe20000400000 */
[C---:B------:R-:W-:Y:S01]  /*85e0*/  FMUL R21, R38.reuse, R25 ;  /* 0x0000001926157220 */ /* 0x040fe20000400000 */
[C---:B------:R-:W-:Y:S01]  /*85f0*/  FMUL R22, R38.reuse, R26 ;  /* 0x0000001a26167220 */ /* 0x040fe20000400000 */
[C---:B------:R-:W-:Y:S01]  /*8600*/  FMUL R27, R38.reuse, R27 ;  /* 0x0000001b261b7220 */ /* 0x040fe20000400000 */
[----:B------:R-:W-:Y:S01]  /*8610*/  F2FP.TF32.F32.PACK_B R17, R17 ;  /* 0x00000011ff11723e */ /* 0x000fe200024050ff */
[C---:B------:R-:W-:Y:S01]  /*8620*/  FFMA R20, R45.reuse, R49, R20 ;  /* 0x000000312d147223 */ /* 0x040fe20000000014 */
[----:B------:R-:W-:Y:S01]  /*8630*/  F2FP.TF32.F32.PACK_B R18, R18 ;  /* 0x00000012ff12723e */ /* 0x000fe200024050ff */
[C---:B------:R-:W-:Y:S01]  /*8640*/  FFMA R21, R45.reuse, R48, R21 ;  /* 0x000000302d157223 */ /* 0x040fe20000000015 */
[----:B------:R-:W-:Y:S01]  /*8650*/  F2FP.TF32.F32.PACK_B R19, R19 ;  /* 0x00000013ff13723e */ /* 0x000fe200024050ff */
[C---:B------:R-:W-:Y:S01]  /*8660*/  FFMA R22, R45.reuse, R44, R22 ;  /* 0x0000002c2d167223 */ /* 0x040fe20000000016 */
[----:B------:R-:W-:Y:S01]  /*8670*/  FFMA R23, R45, R46, R27 ;  /* 0x0000002e2d177223 */ /* 0x000fe2000000001b */
[C---:B------:R-:W-:Y:S01]  /*8680*/  FMUL R24, R38.reuse, R28 ;  /* 0x0000001c26187220 */ /* 0x040fe20000400000 */
[----:B------:R-:W-:Y:S01]  /*8690*/  LOP3.LUT R48, R65, 0xffffe000, RZ, 0xc0, !PT ;  /* 0xffffe00041307812 */ /* 0x000fe200078ec0ff */
[----:B------:R1:W-:Y:S01]  /*86a0*/  STS.128 [R101+0x4400], R16 ;  /* 0x0044001065007388 */ /* 0x0003e20000000c00 */
        /* <DEDUP_REMOVED lines=13> */
[----:B------:R-:W-:Y:S01]  /*8780*/  LOP3.LUT R47, R68, 0xffffe000, RZ, 0xc0, !PT ;  /* 0xffffe000442f7812 */ /* 0x000fe200078ec0ff */
        /* <DEDUP_REMOVED lines=30> */
[----:B------:R-:W-:Y:S02]  /*8970*/  UIADD3 UR4, UP0, UPT, UR54, 0x680, URZ ;  /* 0x0000068036047890 */ /* 0x000fe4000ff1e0ff */
[----:B------:R-:W-:Y:S02]  /*8980*/  UIADD3 UR9, UPT, UPT, UR49, 0x20, URZ ;  /* 0x0000002031097890 */ /* 0x000fe4000fffe0ff */
[----:B------:R-:W-:Y:S02]  /*8990*/  UIADD3 UR8, UPT, UPT, UR43, 0x4400, URZ ;  /* 0x000044002b087890 */ /* 0x000fe4000fffe0ff */
[----:B------:R-:W-:Y:S01]  /*89a0*/  UIADD3.X UR5, UPT, UPT, URZ, UR55, URZ, UP0, !UPT ;  /* 0x00000037ff057290 */ /* 0x000fe200087fe4ff */
[----:B------:R-:W-:Y:S01]  /*89b0*/  UMOV UR10, UR50 ;  /* 0x00000032000a7c82 */ /* 0x000fe20008000000 */
[----:B------:R-:W-:Y:S07]  /*89c0*/  UMOV UR11, UR36 ;  /* 0x00000024000b7c82 */ /* 0x000fee0008000000 */
[----:B------:R2:W-:Y:S01]  /*89d0*/  UTMASTG.3D [UR8], [UR4] ;  /* 0x00000008040073b5 */ /* 0x0005e20008010000 */
[----:B------:R0:W-:Y:S01]  /*89e0*/  UTMACMDFLUSH ;  /* 0x00000000000079b7 */ /* 0x0001e20000000000 */
[----:B--2---:R-:W-:Y:S04]  /*89f0*/  DEPBAR.LE SB0, 0x1 ;  /* 0x000080400000791a */ /* 0x004fe80000000000 */
.L_x_129:
[----:B------:R-:W-:Y:S05]  /*8a00*/  BSYNC.RECONVERGENT B0 ;  /* 0x0000000000007941 */ /* 0x000fea0003800200 */
.L_x_128:
[----:B------:R-:W-:Y:S01]  /*8a10*/  BAR.SYNC.DEFER_BLOCKING 0x1, 0x80 ;  /* 0x0042000000007b1d */ /* 0x000fe20000010000 */
[----:B------:R-:W-:Y:S04]  /*8a20*/  UIADD3 UR4, UPT, UPT, UR47, 0x1, URZ ;  /* 0x000000012f047890 */ /* 0x000fe8000fffe0ff */
[----:B------:R-:W-:Y:S04]  /*8a30*/  UISETP.NE.AND UP0, UPT, UR4, 0x4, UPT ;  /* 0x000000040400788c */ /* 0x000fe8000bf05270 */
[----:B------:R-:W-:Y:S01]  /*8a40*/  USEL UR46, UR4, URZ, UP0 ;  /* 0x000000ff042e7287 */ /* 0x000fe20008000000 */
[----:B------:R2:W-:Y:S01]  /*8a50*/  @P6 SYNCS.ARRIVE.TRANS64.RED.A1T0 RZ, [R121+URZ], RZ ;  /* 0x000000ff79ff69a7 */ /* 0x0005e200081004ff */
[----:B------:R-:W-:Y:S01]  /*8a60*/  BSSY B1, `(.L_x_130) ;  /* 0x0000020000017945 */ /* 0x000fe20003800000 */
[----:B------:R-:W3:Y:S02]  /*8a70*/  @P6 SYNCS.PHASECHK.TRANS64.TRYWAIT P0, [R123+URZ+0x50], R124 ;  /* 0x0000507c7b0065a7 */ /* 0x000ee400080011ff */
[----:B---3--:R-:W-:Y:S01]  /*8a80*/  @P6 SEL R117, RZ, 0x1, !P0 ;  /* 0x00000001ff756807 */ /* 0x008fe20004000000 */
[----:B--2---:R-:W-:Y:S06]  /*8a90*/  @!P6 BRA `(.L_x_131) ;  /* 0x000000000070e947 */ /* 0x004fec0003800000 */
[----:B------:R-:W-:Y:S01]  /*8aa0*/  ISETP.NE.AND P1, PT, R119, RZ, PT ;  /* 0x000000ff7700720c */ /* 0x000fe20003f25270 */
[----:B------:R-:W-:Y:S01]  /*8ab0*/  BSSY B0, `(.L_x_132) ;  /* 0x000000b000007945 */ /* 0x000fe20003800000 */
[----:B------:R-:W-:Y:S11]  /*8ac0*/  ISETP.NE.AND P0, PT, R117, RZ, PT ;  /* 0x000000ff7500720c */ /* 0x000ff60003f05270 */
[----:B------:R-:W-:Y:S05]  /*8ad0*/  @P1 IMAD R2, R118, 0x4000, R115 ;  /* 0x0000400076021824 */ /* 0x000fea00078e0273 */
[----:B-1----:R-:W-:Y:S04]  /*8ae0*/  @P1 IADD3 R7, PT, PT, R2, UR43, RZ ;  /* 0x0000002b02071c10 */ /* 0x002fe8000fffe0ff */
[----:B------:R-:W-:Y:S01]  /*8af0*/  @P1 IADD3 R5, PT, PT, R120, R7, RZ ;  /* 0x0000000778051210 */ /* 0x000fe20007ffe0ff */
[--C-:B------:R-:W-:Y:S02]  /*8b00*/  @P1 IMAD.IADD R3, R51, 0x1, R7.reuse ;  /* 0x0000000133031824 */ /* 0x100fe400078e0207 */
[----:B------:R-:W-:Y:S01]  /*8b10*/  @P1 IMAD.IADD R0, R122, 0x1, R7 ;  /* 0x000000017a001824 */ /* 0x000fe200078e0207 */
[----:B------:R-:W-:Y:S06]  /*8b20*/  @P0 BRA `(.L_x_133) ;  /* 0x00000000000c0947 */ /* 0x000fec0003800000 */
[----:B------:R-:W-:Y:S04]  /*8b30*/  SHF.L.U32 R4, RZ, 0x1f, RZ ;  /* 0x0000001fff047819 */ /* 0x000fe800000006ff */
[----:B------:R-:W1:Y:S02]  /*8b40*/  SYNCS.PHASECHK.TRANS64.TRYWAIT P0, [R123+URZ+0x50], R4 ;  /* 0x000050047b0075a7 */ /* 0x000e6400080011ff */
[----:B-1----:R-:W-:Y:S05]  /*8b50*/  @!P0 BRA `(.L_x_134) ;  /* 0x0000006400548947 */ /* 0x002fea0003800000 */
.L_x_133:
[----:B------:R-:W-:Y:S05]  /*8b60*/  BSYNC B0 ;  /* 0x0000000000007941 */ /* 0x000fea0003800000 */
.L_x_132:
[----:B------:R-:W-:Y:S01]  /*8b70*/  ISETP.NE.AND P0, PT, R119, RZ, PT ;  /* 0x000000ff7700720c */ /* 0x000fe20003f05270 */
[----:B------:R-:W-:Y:S11]  /*8b80*/  VIADD R118, R118, 0x1 ;  /* 0x0000000176767836 */ /* 0x000ff60000000000 */
[----:B------:R-:W-:Y:S01]  /*8b90*/  @!UPT UIADD3 URZ, UPT, UPT, URZ, URZ, URZ ;  /* 0x000000fffffff290 */ /* 0x000fe2000fffe0ff */
[----:B------:R2:W3:Y:S01]  /*8ba0*/  @P0 LDS.128 R80, [R2+UR43+0x400] ;  /* 0x0004002b02500984 */ /* 0x0004e20008000c00 */
[--C-:B------:R-:W-:Y:S01]  /*8bb0*/  @P0 IMAD.IADD R7, R120, 0x1, R3.reuse ;  /* 0x0000000178070824 */ /* 0x100fe200078e0203 */
[C---:B-1----:R-:W-:Y:S01]  /*8bc0*/  @P0 IADD3 R4, PT, PT, R122.reuse, R5, RZ ;  /* 0x000000057a040210 */ /* 0x042fe20007ffe0ff */
[C---:B------:R-:W-:Y:S01]  /*8bd0*/  @P0 IMAD.IADD R6, R122.reuse, 0x1, R3 ;  /* 0x000000017a060824 */ /* 0x040fe200078e0203 */
[----:B------:R2:W4:Y:S02]  /*8be0*/  @P0 LDS.128 R76, [R0+0x400] ;  /* 0x00040000004c0984 */ /* 0x0005240000000c00 */
[----:B------:R-:W-:Y:S02]  /*8bf0*/  @P0 IADD3 R8, PT, PT, R122, R7, RZ ;  /* 0x000000077a080210 */ /* 0x000fe40007ffe0ff */
[----:B------:R2:W1:Y:S04]  /*8c00*/  @P0 LDS.128 R72, [R5+0x400] ;  /* 0x0004000005480984 */ /* 0x0004680000000c00 */
[----:B------:R2:W1:Y:S04]  /*8c10*/  @P0 LDS.128 R52, [R4+0x400] ;  /* 0x0004000004340984 */ /* 0x0004680000000c00 */
[----:B------:R2:W1:Y:S04]  /*8c20*/  @P0 LDS.128 R56, [R3+0x400] ;  /* 0x0004000003380984 */ /* 0x0004680000000c00 */
[----:B------:R2:W1:Y:S04]  /*8c30*/  @P0 LDS.128 R60, [R6+0x400] ;  /* 0x00040000063c0984 */ /* 0x0004680000000c00 */
[----:B------:R2:W1:Y:S04]  /*8c40*/  @P0 LDS.128 R64, [R7+0x400] ;  /* 0x0004000007400984 */ /* 0x0004680000000c00 */
[----:B------:R2:W1:Y:S02]  /*8c50*/  @P0 LDS.128 R68, [R8+0x400] ;  /* 0x0004000008440984 */ /* 0x0004640000000c00 */
.L_x_131:
[----:B------:R-:W-:Y:S05]  /*8c60*/  BSYNC B1 ;  /* 0x0000000000017941 */ /* 0x000fea0003800000 */
.L_x_130:
[----:B--2---:R-:W-:Y:S05]  /*8c70*/  VIADD R0, R39, 0x40 ;  /* 0x0000004027007836 */ /* 0x004fea0000000000 */
        /* <DEDUP_REMOVED lines=10> */
[----:B------:R-:W3:Y:S01]  /*8d20*/  LDC.64 R2, c[0x4][R3] ;  /* 0x0100000003027b82 */ /* 0x000ee20000000a00 */
        /* <DEDUP_REMOVED lines=9> */
.L_x_135:
        /* <DEDUP_REMOVED lines=8> */
[----:B----4-:R-:W-:Y:S02]  /*8e40*/  LOP3.LUT R47, R76, 0xffffe000, RZ, 0xc0, !PT ;  /* 0xffffe0004c2f7812 */ /* 0x010fe400078ec0ff */
[----:B------:R-:W-:Y:S02]  /*8e50*/  LOP3.LUT R50, R77, 0xffffe000, RZ, 0xc0, !PT ;  /* 0xffffe0004d327812 */ /* 0x000fe400078ec0ff */
[----:B-1----:R-:W-:Y:S02]  /*8e60*/  LOP3.LUT R49, R74, 0xffffe000, RZ, 0xc0, !PT ;  /* 0xffffe0004a317812 */ /* 0x002fe400078ec0ff */
        /* <DEDUP_REMOVED lines=155> */
.L_x_137:
[----:B------:R-:W-:Y:S05]  /*9820*/  BSYNC.RECONVERGENT B0 ;  /* 0x0000000000007941 */ /* 0x000fea0003800200 */
.L_x_136:
[----:B------:R-:W-:Y:S01]  /*9830*/  BAR.SYNC.DEFER_BLOCKING 0x1, 0x80 ;  /* 0x0042000000007b1d */ /* 0x000fe20000010000 */
[----:B------:R-:W-:Y:S04]  /*9840*/  UIADD3 UR4, UPT, UPT, UR46, 0x1, URZ ;  /* 0x000000012e047890 */ /* 0x000fe8000fffe0ff */
[----:B------:R-:W-:Y:S04]  /*9850*/  UISETP.NE.AND UP0, UPT, UR4, 0x4, UPT ;  /* 0x000000040400788c */ /* 0x000fe8000bf05270 */
[----:B------:R-:W-:Y:S01]  /*9860*/  USEL UR44, UR4, URZ, UP0 ;  /* 0x000000ff042c7287 */ /* 0x000fe20008000000 */
[----:B------:R2:W-:Y:S01]  /*9870*/  @P6 SYNCS.ARRIVE.TRANS64.RED.A1T0 RZ, [R121+URZ], RZ ;  /* 0x000000ff79ff69a7 */ /* 0x0005e200081004ff */
[----:B------:R-:W-:Y:S01]  /*9880*/  BSSY B1, `(.L_x_138) ;  /* 0x0000023000017945 */ /* 0x000fe20003800000 */
[----:B------:R-:W3:Y:S01]  /*9890*/  @P6 SYNCS.PHASECHK.TRANS64.TRYWAIT P0, [R123+URZ+0x50], R124 ;  /* 0x0000507c7b0065a7 */ /* 0x000ee200080011ff */
[----:B--2---:R-:W-:Y:S01]  /*98a0*/  HFMA2 R121, -RZ, RZ, 0, 0 ;  /* 0x00000000ff797431 */ /* 0x004fe200000001ff */
[----:B---3--:R-:W-:Y:S01]  /*98b0*/  @P6 SEL R117, RZ, 0x1, !P0 ;  /* 0x00000001ff756807 */ /* 0x008fe20004000000 */
[----:B------:R-:W-:Y:S06]  /*98c0*/  @!P6 BRA `(.L_x_139) ;  /* 0x000000000078e947 */ /* 0x000fec0003800000 */
        /* <DEDUP_REMOVED lines=12> */
.L_x_141:
[----:B------:R-:W-:Y:S05]  /*9990*/  BSYNC B0 ;  /* 0x0000000000007941 */ /* 0x000fea0003800000 */
.L_x_140:
[----:B------:R-:W-:Y:S02]  /*99a0*/  ISETP.NE.AND P0, PT, R119, RZ, PT ;  /* 0x000000ff7700720c */ /* 0x000fe40003f05270 */
[----:B------:R-:W-:Y:S11]  /*99b0*/  IADD3 R118, PT, PT, R118, 0x1, RZ ;  /* 0x0000000176767810 */ /* 0x000ff60007ffe0ff */
[----:B------:R2:W3:Y:S01]  /*99c0*/  @P0 LDS.128 R80, [R2+UR43+0x400] ;  /* 0x0004002b02500984 */ /* 0x0004e20008000c00 */
[----:B------:R-:W-:Y:S01]  /*99d0*/  @P0 IMAD.IADD R7, R120, 0x1, R3 ;  /* 0x0000000178070824 */ /* 0x000fe200078e0203 */
[C---:B------:R-:W-:Y:S01]  /*99e0*/  @P0 IADD3 R6, PT, PT, R122.reuse, R3, RZ ;  /* 0x000000037a060210 */ /* 0x040fe20007ffe0ff */
[C---:B-1----:R-:W-:Y:S01]  /*99f0*/  @P0 IMAD.IADD R4, R122.reuse, 0x1, R5 ;  /* 0x000000017a040824 */ /* 0x042fe200078e0205 */
[----:B------:R2:W4:Y:S01]  /*9a00*/  @P0 LDS.128 R76, [R0+0x400] ;  /* 0x00040000004c0984 */ /* 0x0005220000000c00 */
[----:B------:R-:W-:Y:S03]  /*9a10*/  @P0 IMAD.IADD R8, R122, 0x1, R7 ;  /* 0x000000017a080824 */ /* 0x000fe600078e0207 */
[----:B------:R2:W1:Y:S04]  /*9a20*/  @P0 LDS.128 R72, [R5+0x400] ;  /* 0x0004000005480984 */ /* 0x0004680000000c00 */
[----:B------:R2:W1:Y:S04]  /*9a30*/  @P0 LDS.128 R52, [R4+0x400] ;  /* 0x0004000004340984 */ /* 0x0004680000000c00 */
[----:B------:R2:W1:Y:S04]  /*9a40*/  @P0 LDS.128 R56, [R3+0x400] ;  /* 0x0004000003380984 */ /* 0x0004680000000c00 */
[----:B------:R2:W1:Y:S04]  /*9a50*/  @P0 LDS.128 R60, [R6+0x400] ;  /* 0x00040000063c0984 */ /* 0x0004680000000c00 */
[----:B------:R2:W1:Y:S04]  /*9a60*/  @P0 LDS.128 R64, [R7+0x400] ;  /* 0x0004000007400984 */ /* 0x0004680000000c00 */
[----:B------:R2:W1:Y:S01]  /*9a70*/  @P0 LDS.128 R68, [R8+0x400] ;  /* 0x0004000008440984 */ /* 0x0004620000000c00 */
[C---:B------:R-:W-:Y:S04]  /*9a80*/  ISETP.NE.AND P0, PT, R118.reuse, 0x4, PT ;  /* 0x000000047600780c */ /* 0x040fe80003f05270 */
[----:B------:R-:W-:Y:S02]  /*9a90*/  SEL R118, R118, RZ, P0 ;  /* 0x000000ff76767207 */ /* 0x000fe40000000000 */
[----:B------:R-:W-:Y:S02]  /*9aa0*/  SEL R121, RZ, 0x1, P0 ;  /* 0x00000001ff797807 */ /* 0x000fe40000000000 */
.L_x_139:
[----:B------:R-:W-:Y:S05]  /*9ab0*/  BSYNC B1 ;  /* 0x0000000000017941 */ /* 0x000fea0003800000 */
.L_x_138:
        /* <DEDUP_REMOVED lines=21> */
.L_x_143:
        /* <DEDUP_REMOVED lines=13> */
[----:B------:R-:W-:Y:S11]  /*9ce0*/  ISETP.NE.AND P0, PT, R107, RZ, PT ;  /* 0x000000ff6b00720c */ /* 0x000ff60003f05270 */
[----:B------:R-:W-:Y:S02]  /*9cf0*/  @P6 LEA R124, R124, UR43, 0x3 ;  /* 0x0000002b7c7c6c11 */ /* 0x000fe4000f8e18ff */
[----:B------:R-:W-:Y:S03]  /*9d00*/  @P6 SHF.L.U32 R125, R121, 0x1f, RZ ;  /* 0x0000001f797d6819 */ /* 0x000fe600000006ff */
[----:B------:R-:W-:Y:S05]  /*9d10*/  @P6 VIADD R124, R124, 0x70 ;  /* 0x000000707c7c6836 */ /* 0x000fea0000000000 */
[----:B------:R-:W-:Y:S02]  /*9d20*/  @P6 PRMT R123, R123, 0x654, R124 ;  /* 0x000006547b7b6816 */ /* 0x000fe4000000007c */
[----:B------:R-:W-:Y:S01]  /*9d30*/  LEA R124, R118, UR43, 0x3 ;  /* 0x0000002b767c7c11 */ /* 0x000fe2000f8e18ff */
        /* <DEDUP_REMOVED lines=147> */
.L_x_145:
[----:B------:R-:W-:Y:S05]  /*a670*/  BSYNC.RECONVERGENT B0 ;  /* 0x0000000000007941 */ /* 0x000fea0003800200 */
.L_x_144:
        /* <DEDUP_REMOVED lines=18> */
[----:B------:R-:W-:Y:S04]  /*a7a0*/  SHF.L.U32 R7, R121, 0x1f, RZ ;  /* 0x0000001f79077819 */ /* 0x000fe800000006ff */
[----:B------:R-:W1:Y:S02]  /*a7b0*/  SYNCS.PHASECHK.TRANS64.TRYWAIT P0, [R124+URZ+0x50], R7 ;  /* 0x000050077c0075a7 */ /* 0x000e6400080011ff */
[----:B-1----:R-:W-:Y:S05]  /*a7c0*/  @!P0 BRA `(.L_x_150) ;  /* 0x0000004800608947 */ /* 0x002fea0003800000 */
.L_x_149:
[----:B------:R-:W-:Y:S05]  /*a7d0*/  BSYNC B0 ;  /* 0x0000000000007941 */ /* 0x000fea0003800000 */
.L_x_148:
[----:B------:R-:W-:Y:S01]  /*a7e0*/  ISETP.NE.AND P0, PT, R119, RZ, PT ;  /* 0x000000ff7700720c */ /* 0x000fe20003f05270 */
[----:B------:R-:W-:Y:S11]  /*a7f0*/  VIADD R118, R118, 0x1 ;  /* 0x0000000176767836 */ /* 0x000ff60000000000 */
[----:B------:R-:W-:Y:S01]  /*a800*/  @!UPT UIADD3 URZ, UPT, UPT, URZ, URZ, URZ ;  /* 0x000000fffffff290 */ /* 0x000fe2000fffe0ff */
[----:B------:R-:W2:Y:S01]  /*a810*/  @P0 LDS.128 R80, [R2+UR43+0x400] ;  /* 0x0004002b02500984 */ /* 0x000ea20008000c00 */
[----:B-1----:R-:W-:Y:S02]  /*a820*/  @P0 IMAD.IADD R7, R120, 0x1, R3 ;  /* 0x0000000178070824 */ /* 0x002fe400078e0203 */
[C---:B------:R-:W-:Y:S01]  /*a830*/  @P0 IMAD.IADD R4, R122.reuse, 0x1, R5 ;  /* 0x000000017a040824 */ /* 0x040fe200078e0205 */
[----:B------:R1:W3:Y:S01]  /*a840*/  @P0 LDS.128 R76, [R0+0x400] ;  /* 0x00040000004c0984 */ /* 0x0002e20000000c00 */
[C---:B------:R-:W-:Y:S02]  /*a850*/  @P0 IMAD.IADD R6, R122.reuse, 0x1, R3 ;  /* 0x000000017a060824 */ /* 0x040fe400078e0203 */
[----:B------:R-:W-:Y:S01]  /*a860*/  @P0 IMAD.IADD R8, R122, 0x1, R7 ;  /* 0x000000017a080824 */ /* 0x000fe200078e0207 */
[----:B------:R4:W2:Y:S04]  /*a870*/  @P0 LDS.128 R72, [R5+0x400] ;  /* 0x0004000005480984 */ /* 0x0008a80000000c00 */
[----:B------:R4:W2:Y:S04]  /*a880*/  @P0 LDS.128 R52, [R4+0x400] ;  /* 0x0004000004340984 */ /* 0x0008a80000000c00 */
[----:B------:R4:W2:Y:S04]  /*a890*/  @P0 LDS.128 R56, [R3+0x400] ;  /* 0x0004000003380984 */ /* 0x0008a80000000c00 */
[----:B------:R4:W2:Y:S04]  /*a8a0*/  @P0 LDS.128 R60, [R6+0x400] ;  /* 0x00040000063c0984 */ /* 0x0008a80000000c00 */
[----:B------:R4:W2:Y:S04]  /*a8b0*/  @P0 LDS.128 R64, [R7+0x400] ;  /* 0x0004000007400984 */ /* 0x0008a80000000c00 */
[----:B------:R4:W2:Y:S01]  /*a8c0*/  @P0 LDS.128 R68, [R8+0x400] ;  /* 0x0004000008440984 */ /* 0x0008a20000000c00 */
[C---:B------:R-:W-:Y:S04]  /*a8d0*/  ISETP.NE.AND P0, PT, R118.reuse, 0x4, PT ;  /* 0x000000047600780c */ /* 0x040fe80003f05270 */
[----:B-1----:R-:W-:Y:S02]  /*a8e0*/  SEL R0, RZ, 0x1, P0 ;  /* 0x00000001ff007807 */ /* 0x002fe40000000000 */
[----:B------:R-:W-:Y:S02]  /*a8f0*/  SEL R118, R118, RZ, P0 ;  /* 0x000000ff76767207 */ /* 0x000fe40000000000 */
[----:B------:R-:W-:Y:S02]  /*a900*/  LOP3.LUT R121, R121, R0, RZ, 0x3c, !PT ;  /* 0x0000000079797212 */ /* 0x000fe400078e3cff */
.L_x_147:
[----:B------:R-:W-:Y:S05]  /*a910*/  BSYNC B1 ;  /* 0x0000000000017941 */ /* 0x000fea0003800000 */
.L_x_146:
[----:B------:R-:W-:Y:S05]  /*a920*/  VIADD R0, R39, 0x80 ;  /* 0x0000008027007836 */ /* 0x000fea0000000000 */
[----:B------:R-:W-:Y:S04]  /*a930*/  SHF.R.U32.HI R0, RZ, 0x15, R0 ;  /* 0x00000015ff007819 */ /* 0x000fe80000011600 */
[----:B------:R-:W-:Y:S11]  /*a940*/  LOP3.LUT P0, RZ, R0, 0x3, R91, 0x48, !PT ;  /* 0x0000000300ff7812 */ /* 0x000ff6000780485b */
[----:B------:R-:W-:Y:S02]  /*a950*/  @!UPT UIADD3 URZ, UPT, UPT, URZ, URZ, URZ ;  /* 0x000000fffffff290 */ /* 0x000fe4000fffe0ff */
[----:B------:R-:W-:Y:S05]  /*a960*/  @!P0 BRA `(.L_x_151) ;  /* 0x0000000000408947 */ /* 0x000fea0003800000 */
[----:B------:R-:W5:Y:S01]  /*a970*/  LDCU.64 UR8, c[0x4][0x70] ;  /* 0x01000e00ff0877ac */ /* 0x000f620008000a00 */
[----:B----4-:R-:W-:Y:S01]  /*a980*/  MOV R3, 0x0 ;  /* 0x0000000000037802 */ /* 0x010fe20000000f00 */
[----:B-1----:R-:W-:Y:S02]  /*a990*/  HFMA2 R12, -RZ, RZ, 0, 5.9604644775390625e-08 ;  /* 0x00000001ff0c7431 */ /* 0x002fe400000001ff */
[----:B------:R-:W-:Y:S02]  /*a9a0*/  IMAD.MOV.U32 R8, RZ, RZ, 0x192 ;  /* 0x00000192ff087424 */ /* 0x000fe400078e00ff */
[----:B------:R-:W-:Y:S01]  /*a9b0*/  IMAD.MOV.U32 R13, RZ, RZ, RZ ;  /* 0x000000ffff0d7224 */ /* 0x000fe200078e00ff */
[----:B------:R-:W1:Y:S01]  /*a9c0*/  LDCU.64 UR6, c[0x4][0x78] ;  /* 0x01000f00ff0677ac */ /* 0x000e620008000a00 */
[----:B------:R-:W4:Y:S01]  /*a9d0*/  LDC.64 R2, c[0x4][R3] ;  /* 0x0100000003027b82 */ /* 0x000f220000000a00 */
[----:B------:R-:W2:Y:S01]  /*a9e0*/  LDCU.64 UR4, c[0x4][0x10] ;  /* 0x01000200ff0477ac */ /* 0x000ea20008000a00 */
[----:B-----5:R-:W-:Y:S01]  /*a9f0*/  MOV R5, UR9 ;  /* 0x0000000900057c02 */ /* 0x020fe20008000f00 */
[----:B------:R-:W-:Y:S01]  /*aa00*/  IMAD.U32 R4, RZ, RZ, UR8 ;  /* 0x00000008ff047e24 */ /* 0x000fe2000f8e00ff */
[----:B-1----:R-:W-:Y:S01]  /*aa10*/  MOV R7, UR7 ;  /* 0x0000000700077c02 */ /* 0x002fe20008000f00 */
[----:B------:R-:W-:Y:S01]  /*aa20*/  IMAD.U32 R6, RZ, RZ, UR6 ;  /* 0x00000006ff067e24 */ /* 0x000fe2000f8e00ff */
[----:B--2---:R-:W-:Y:S01]  /*aa30*/  MOV R11, UR5 ;  /* 0x00000005000b7c02 */ /* 0x004fe20008000f00 */
[----:B------:R-:W-:Y:S02]  /*aa40*/  IMAD.U32 R10, RZ, RZ, UR4 ;  /* 0x00000004ff0a7e24 */ /* 0x000fe4000f8e00ff */
[----:B------:R-:W-:Y:S07]  /*aa50*/  LEPC R20, `(.L_x_151) ;  /* 0x000000001014794e */ /* 0x000fee0000000000 */
[----:B---34-:R-:W-:Y:S05]  /*aa60*/  CALL.ABS.NOINC R2 ;  /* 0x0000000002007343 */ /* 0x018fea0003c00000 */
.L_x_151:
[----:B------:R-:W-:Y:S01]  /*aa70*/  ISETP.NE.AND P6, PT, R112, RZ, PT ;  /* 0x000000ff7000720c */ /* 0x000fe20003fc5270 */
[----:B------:R-:W-:Y:S05]  /*aa80*/  WARPSYNC.ALL ;  /* 0x0000000000007948 */ /* 0x000fea0003800000 */
[----:B------:R-:W-:Y:S01]  /*aa90*/  R2UR UR4, R39 ;  /* 0x00000000270472ca */ /* 0x000fe200000e0000 */
[----:B-1----:R-:W-:Y:S01]  /*aaa0*/  IMAD.U32 R41, RZ, RZ, UR47 ;  /* 0x0000002fff297e24 */ /* 0x002fe2000f8e00ff */
[----:B--2---:R-:W-:Y:S01]  /*aab0*/  LOP3.LUT R44, R80, 0xffffe000, RZ, 0xc0, !PT ;  /* 0xffffe000502c7812 */ /* 0x004fe200078ec0ff */
[----:B------:R-:W-:Y:S01]  /*aac0*/  IMAD.U32 R50, RZ, RZ, UR52 ;  /* 0x00000034ff327e24 */ /* 0x000fe2000f8e00ff */
[----:B------:R-:W-:Y:S01]  /*aad0*/  LOP3.LUT R42, R82, 0xffffe000, RZ, 0xc0, !PT ;  /* 0xffffe000522a7812 */ /* 0x000fe200078ec0ff */
[----:B------:R-:W-:Y:S01]  /*aae0*/  BSSY.RECONVERGENT B0, `(.L_x_152) ;  /* 0x00000a2000007945 */ /* 0x000fe20003800200 */
[----:B---3--:R-:W-:Y:S02]  /*aaf0*/  LOP3.LUT R47, R76, 0xffffe000, RZ, 0xc0, !PT ;  /* 0xffffe0004c2f7812 */ /* 0x008fe400078ec0ff */
[----:B------:R-:W-:Y:S02]  /*ab00*/  @P6 LEA R41, R41, UR43, 0x3 ;  /* 0x0000002b29296c11 */ /* 0x000fe4000f8e18ff */
[----:B------:R-:W-:Y:S02]  /*ab10*/  LOP3.LUT R46, R77, 0xffffe000, RZ, 0xc0, !PT ;  /* 0xffffe0004d2e7812 */ /* 0x000fe400078ec0ff */
[----:B------:R-:W-:Y:S01]  /*ab20*/  LOP3.LUT R48, R73, 0xffffe000, RZ, 0xc0, !PT ;  /* 0xffffe00049307812 */ /* 0x000fe200078ec0ff */
[----:B----4-:R-:W1:Y:S01]  /*ab30*/  LDTM.x32 R4, tmem[UR4+0x80] ;  /* 0x00008004000479ee */ /* 0x010e6200082c0000 */
[----:B------:R-:W-:Y:S01]  /*ab40*/  LOP3.LUT R49, R74, 0xffffe000, RZ, 0xc0, !PT ;  /* 0xffffe0004a317812 */ /* 0x000fe200078ec0ff */
[----:B------:R-:W-:Y:S01]  /*ab50*/  @P6 VIADD R41, R41, 0x70 ;  /* 0x0000007029296836 */ /* 0x000fe20000000000 */
[----:B------:R-:W-:Y:S04]  /*ab60*/  ISETP.NE.AND P0, PT, R107, RZ, PT ;  /* 0x000000ff6b00720c */ /* 0x000fe80003f05270 */
[----:B------:R-:W-:Y:S02]  /*ab70*/  @P6 PRMT R50, R50, 0x654, R41 ;  /* 0x0000065432326816 */ /* 0x000fe40000000029 */
[----:B------:R-:W-:Y:S01]  /*ab80*/  LOP3.LUT R41, R81, 0xffffe000, RZ, 0xc0, !PT ;  /* 0xffffe00051297812 */ /* 0x000fe200078ec0ff */
[C---:B-1----:R-:W-:Y:S01]  /*ab90*/  FMUL R0, R38.reuse, R4 ;  /* 0x0000000426007220 */ /* 0x042fe20000400000 */
[C---:B------:R-:W-:Y:S01]  /*aba0*/  FMUL R2, R38.reuse, R5 ;  /* 0x0000000526027220 */ /* 0x040fe20000400000 */
[C---:B------:R-:W-:Y:S01]  /*abb0*/  FMUL R3, R38.reuse, R6 ;  /* 0x0000000626037220 */ /* 0x040fe20000400000 */
[C---:B------:R-:W-:Y:S01]  /*abc0*/  FMUL R7, R38.reuse, R7 ;  /* 0x0000000726077220 */ /* 0x040fe20000400000 */
[----:B------:R-:W-:Y:S01]  /*abd0*/  FFMA R40, R45, R44, R0 ;  /* 0x0000002c2d287223 */ /* 0x000fe20000000000 */
[----:B------:R-:W-:Y:S01]  /*abe0*/  LOP3.LUT R44, R83, 0xffffe000, RZ, 0xc0, !PT ;  /* 0xffffe000532c7812 */ /* 0x000fe200078ec0ff */
[C---:B------:R-:W-:Y:S01]  /*abf0*/  FFMA R41, R45.reuse, R41, R2 ;  /* 0x000000292d297223 */ /* 0x040fe20000000002 */
[C---:B------:R-:W-:Y:S01]  /*ac00*/  FFMA R42, R45.reuse, R42, R3 ;  /* 0x0000002a2d2a7223 */ /* 0x040fe20000000003 */
[C---:B------:R-:W-:Y:S01]  /*ac10*/  FMUL R4, R38.reuse, R8 ;  /* 0x0000000826047220 */ /* 0x040fe20000400000 */
[----:B------:R-:W-:Y:S01]  /*ac20*/  F2FP.TF32.F32.PACK_B R40, R40 ;  /* 0x00000028ff28723e */ /* 0x000fe200024050ff */
[C---:B------:R-:W-:Y:S01]  /*ac30*/  FFMA R43, R45.reuse, R44, R7 ;  /* 0x0000002c2d2b7223 */ /* 0x040fe20000000007 */
[----:B------:R-:W-:Y:S01]  /*ac40*/  F2FP.TF32.F32.PACK_B R41, R41 ;  /* 0x00000029ff29723e */ /* 0x000fe200024050ff */
[C---:B------:R-:W-:Y:S01]  /*ac50*/  FFMA R4, R45.reuse, R47, R4 ;  /* 0x0000002f2d047223 */ /* 0x040fe20000000004 */
[----:B------:R-:W-:Y:S01]  /*ac60*/  F2FP.TF32.F32.PACK_B R42, R42 ;  /* 0x0000002aff2a723e */ /* 0x000fe200024050ff */
[C---:B------:R-:W-:Y:S01]  /*ac70*/  FMUL R5, R38.reuse, R9 ;  /* 0x0000000926057220 */ /* 0x040fe20000400000 */
[----:B------:R-:W-:Y:S01]  /*ac80*/  F2FP.TF32.F32.PACK_B R43, R43 ;  /* 0x0000002bff2b723e */ /* 0x000fe200024050ff */
[----:B------:R-:W-:Y:S01]  /*ac90*/  FMUL R6, R38, R10 ;  /* 0x0000000a26067220 */ /* 0x000fe20000400000 */
[----:B------:R-:W-:Y:S01]  /*aca0*/  LOP3.LUT R44, R78, 0xffffe000, RZ, 0xc0, !PT ;  /* 0xffffe0004e2c7812 */ /* 0x000fe200078ec0ff */
[----:B------:R-:W-:Y:S01]  /*acb0*/  FFMA R5, R45, R46, R5 ;  /* 0x0000002e2d057223 */ /* 0x000fe20000000005 */
[----:B------:R-:W-:Y:S01]  /*acc0*/  LOP3.LUT R46, R79, 0xffffe000, RZ, 0xc0, !PT ;  /* 0xffffe0004f2e7812 */ /* 0x000fe200078ec0ff */
[----:B------:R1:W-:Y:S01]  /*acd0*/  STS.128 [R115+UR43+0x400], R40 ;  /* 0x0004002873007988 */ /* 0x0003e20008000c2b */
[----:B------:R-:W-:Y:S01]  /*ace0*/  LOP3.LUT R47, R72, 0xffffe000, RZ, 0xc0, !PT ;  /* 0xffffe000482f7812 */ /* 0x000fe200078ec0ff */
[C---:B------:R-:W-:Y:S01]  /*acf0*/  FMUL R11, R38.reuse, R11 ;  /* 0x0000000b260b7220 */ /* 0x040fe20000400000 */
[----:B------:R-:W-:Y:S01]  /*ad00*/  F2FP.TF32.F32.PACK_B R4, R4 ;  /* 0x00000004ff04723e */ /* 0x000fe200024050ff */
[----:B------:R-:W-:Y:S01]  /*ad10*/  FFMA R6, R45, R44, R6 ;  /* 0x0000002c2d067223 */ /* 0x000fe20000000006 */
[----:B------:R-:W-:Y:S01]  /*ad20*/  LOP3.LUT R44, R75, 0xffffe000, RZ, 0xc0, !PT ;  /* 0xffffe0004b2c7812 */ /* 0x000fe200078ec0ff */
[----:B------:R-:W-:Y:S01]  /*ad30*/  FFMA R7, R45, R46, R11 ;  /* 0x0000002e2d077223 */ /* 0x000fe2000000000b */
[----:B------:R-:W-:Y:S01]  /*ad40*/  F2FP.TF32.F32.PACK_B R5, R5 ;  /* 0x00000005ff05723e */ /* 0x000fe200024050ff */
[C---:B------:R-:W-:Y:S01]  /*ad50*/  FMUL R8, R38.reuse, R12 ;  /* 0x0000000c26087220 */ /* 0x040fe20000400000 */
[----:B------:R-:W-:Y:S01]  /*ad60*/  F2FP.TF32.F32.PACK_B R6, R6 ;  /* 0x00000006ff06723e */ /* 0x000fe200024050ff */
[C---:B------:R-:W-:Y:S01]  /*ad70*/  FMUL R9, R38.reuse, R13 ;  /* 0x0000000d26097220 */ /* 0x040fe20000400000 */
[----:B------:R-:W-:Y:S01]  /*ad80*/  F2FP.TF32.F32.PACK_B R7, R7 ;  /* 0x00000007ff07723e */ /* 0x000fe200024050ff */
[C---:B------:R-:W-:Y:S01]  /*ad90*/  FMUL R10, R38.reuse, R14 ;  /* 0x0000000e260a7220 */ /* 0x040fe20000400000 */
[----:B------:R-:W-:Y:S01]  /*ada0*/  LOP3.LUT R46, R53, 0xffffe000, RZ, 0xc0, !PT ;  /* 0xffffe000352e7812 */ /* 0x000fe200078ec0ff */
[----:B------:R-:W-:Y:S01]  /*adb0*/  FMUL R15, R38, R15 ;  /* 0x0000000f260f7220 */ /* 0x000fe20000400000 */
        /* <DEDUP_REMOVED lines=17> */
[----:B-1----:R-:W-:Y:S01]  /*aed0*/  LOP3.LUT R40, R62, 0xffffe000, RZ, 0xc0, !PT ;  /* 0xffffe0003e287812 */ /* 0x002fe200078ec0ff */
[----:B------:R-:W-:Y:S01]  /*aee0*/  FFMA R12, R45, R47, R12 ;  /* 0x0000002f2d0c7223 */ /* 0x000fe2000000000c */
[----:B------:R-:W-:Y:S01]  /*aef0*/  LOP3.LUT R47, R58, 0xffffe000, RZ, 0xc0, !PT ;  /* 0xffffe0003a2f7812 */ /* 0x000fe200078ec0ff */
[C---:B------:R-:W-:Y:S01]  /*af00*/  FMUL R16, R38.reuse, R20 ;  /* 0x0000001426107220 */ /* 0x040fe20000400000 */
[----:B------:R-:W-:Y:S01]  /*af10*/  LOP3.LUT R42, R63, 0xffffe000, RZ, 0xc0, !PT ;  /* 0xffffe0003f2a7812 */ /* 0x000fe200078ec0ff */
        /* <DEDUP_REMOVED lines=20> */
[----:B------:R-:W-:Y:S01]  /*b060*/  FFMA R18, R45, R47, R18 ;  /* 0x0000002f2d127223 */ /* 0x000fe20000000012 */
[----:B------:R-:W-:Y:S01]  /*b070*/  LOP3.LUT R44, R65, 0xffffe000, RZ, 0xc0, !PT ;  /* 0xffffe000412c7812 */ /* 0x000fe200078ec0ff */
[C---:B------:R-:W-:Y:S01]  /*b080*/  FFMA R19, R45.reuse, R46, R23 ;  /* 0x0000002e2d137223 */ /* 0x040fe20000000017 */
[----:B------:R-:W-:Y:S01]  /*b090*/  F2FP.TF32.F32.PACK_B R17, R17 ;  /* 0x00000011ff11723e */ /* 0x000fe200024050ff */
        /* <DEDUP_REMOVED lines=8> */
[C---:B------:R-:W-:Y:S01]  /*b120*/  FFMA R22, R45.reuse, R40, R22 ;  /* 0x000000282d167223 */ /* 0x040fe20000000016 */
[----:B------:R-:W-:Y:S01]  /*b130*/  FFMA R23, R45, R42, R27 ;  /* 0x0000002a2d177223 */ /* 0x000fe2000000001b */
[----:B------:R-:W-:Y:S01]  /*b140*/  FMUL R24, R38, R28 ;  /* 0x0000001c26187220 */ /* 0x000fe20000400000 */
[----:B------:R2:W-:Y:S01]  /*b150*/  STS.128 [R101+0x400], R16 ;  /* 0x0004001065007388 */ /* 0x0005e20000000c00 */
[----:B------:R-:W-:Y:S01]  /*b160*/  LOP3.LUT R43, R66, 0xffffe000, RZ, 0xc0, !PT ;  /* 0xffffe000422b7812 */ /* 0x000fe200078ec0ff */
[C---:B------:R-:W-:Y:S01]  /*b170*/  FMUL R25, R38.reuse, R29 ;  /* 0x0000001d26197220 */ /* 0x040fe20000400000 */
[----:B------:R-:W-:Y:S01]  /*b180*/  LOP3.LUT R40, R67, 0xffffe000, RZ, 0xc0, !PT ;  /* 0xffffe00043287812 */ /* 0x000fe200078ec0ff */
[C---:B------:R-:W-:Y:S01]  /*b190*/  FMUL R26, R38.reuse, R30 ;  /* 0x0000001e261a7220 */ /* 0x040fe20000400000 */
        /* <DEDUP_REMOVED lines=30> */
[----:B------:R-:W-:Y:S02]  /*b380*/  F2FP.TF32.F32.PACK_B R31, R31 ;  /* 0x0000001fff1f723e */ /* 0x000fe400024050ff */
[----:B------:R-:W-:Y:S02]  /*b390*/  LEA R40, R118, UR43, 0x3 ;  /* 0x0000002b76287c11 */ /* 0x000fe4000f8e18ff */
[----:B------:R-:W-:Y:S01]  /*b3a0*/  @P6 SHF.L.U32 R41, R121, 0x1f, RZ ;  /* 0x0000001f79296819 */ /* 0x000fe200000006ff */
[----:B------:R2:W-:Y:S01]  /*b3b0*/  STS.128 [R98+0x400], R28 ;  /* 0x0004001c62007388 */ /* 0x0005e20000000c00 */
[----:B------:R-:W-:Y:S01]  /*b3c0*/  @!PT LDS RZ, [RZ] ;  /* 0x00000000fffff984 */ /* 0x000fe20000000800 */
[----:B------:R-:W-:Y:S01]  /*b3d0*/  @!PT LDS RZ, [RZ] ;  /* 0x00000000fffff984 */ /* 0x000fe20000000800 */
[----:B------:R-:W-:Y:S01]  /*b3e0*/  @!PT LDS RZ, [RZ] ;  /* 0x00000000fffff984 */ /* 0x000fe20000000800 */
[----:B------:R-:W-:Y:S01]  /*b3f0*/  @!PT LDS RZ, [RZ] ;  /* 0x00000000fffff984 */ /* 0x000fe20000000800 */
[----:B------:R1:W-:Y:S07]  /*b400*/  MEMBAR.ALL.CTA ;  /* 0x0000000000007992 */ /* 0x0003ee0000008000 */
[----:B-1----:R-:W1:Y:S02]  /*b410*/  FENCE.VIEW.ASYNC.S ;  /* 0x00000000000073c6 */ /* 0x002e640000000000 */
[----:B-1----:R-:W-:Y:S06]  /*b420*/  BAR.SYNC.DEFER_BLOCKING 0x1, 0x80 ;  /* 0x0042000000007b1d */ /* 0x002fec0000010000 */
[----:B------:R-:W-:Y:S05]  /*b430*/  @P0 BRA `(.L_x_153) ;  /* 0x0000000000300947 */ /* 0x000fea0003800000 */
[----:B------:R-:W-:Y:S02]  /*b440*/  UIADD3 UR4, UPT, UPT, UR43, 0x400, URZ ;  /* 0x000004002b047890 */ /* 0x000fe4000fffe0ff */
[----:B------:R-:W-:Y:S01]  /*b450*/  UIADD3 UR9, UPT, UPT, UR49, 0x80, URZ ;  /* 0x0000008031097890 */ /* 0x000fe2000fffe0ff */
[----:B------:R-:W-:Y:S01]  /*b460*/  UMOV UR10, UR50 ;  /* 0x00000032000a7c82 */ /* 0x000fe20008000000 */
[----:B------:R-:W-:Y:S02]  /*b470*/  UMOV UR11, UR36 ;  /* 0x00000024000b7c82 */ /* 0x000fe40008000000 */
[----:B------:R-:W-:Y:S01]  /*b480*/  MOV R95, UR4 ;  /* 0x00000004005f7c02 */ /* 0x000fe20008000f00 */
[----:B------:R-:W-:Y:S03]  /*b490*/  UIADD3 UR4, UP0, UPT, UR54, 0x680, URZ ;  /* 0x0000068036047890 */ /* 0x000fe6000ff1e0ff */
[----:B------:R-:W-:Y:S01]  /*b4a0*/  R2UR UR8, R95 ;  /* 0x000000005f0872ca */ /* 0x000fe200000e0000 */
[----:B------:R-:W-:Y:S11]  /*b4b0*/  UIADD3.X UR5, UPT, UPT, URZ, UR55, URZ, UP0, !UPT ;  /* 0x00000037ff057290 */ /* 0x000ff600087fe4ff */
[----:B------:R-:W-:Y:S01]  /*b4c0*/  @!UPT UIADD3 URZ, UPT, UPT, URZ, URZ, URZ ;  /* 0x000000fffffff290 */ /* 0x000fe2000fffe0ff */
[----:B------:R1:W-:Y:S01]  /*b4d0*/  UTMASTG.3D [UR8], [UR4] ;  /* 0x00000008040073b5 */ /* 0x0003e20008010000 */
[----:B------:R0:W-:Y:S01]  /*b4e0*/  UTMACMDFLUSH ;  /* 0x00000000000079b7 */ /* 0x0001e20000000000 */
[----:B-1----:R-:W-:Y:S04]  /*b4f0*/  DEPBAR.LE SB0, 0x1 ;  /* 0x000080400000791a */ /* 0x002fe80000000000 */
.L_x_153:
[----:B------:R-:W-:Y:S05]  /*b500*/  BSYNC.RECONVERGENT B0 ;  /* 0x0000000000007941 */ /* 0x000fea0003800200 */
.L_x_152:
        /* <DEDUP_REMOVED lines=8> */
[----:B-1----:R-:W-:Y:S06]  /*b590*/  @!P6 BRA `(.L_x_155) ;  /* 0x000000000080e947 */ /* 0x002fec0003800000 */
[----:B------:R-:W-:Y:S01]  /*b5a0*/  ISETP.NE.AND P1, PT, R119, RZ, PT ;  /* 0x000000ff7700720c */ /* 0x000fe20003f25270 */
[----:B------:R-:W-:Y:S01]  /*b5b0*/  BSSY B0, `(.L_x_156) ;  /* 0x000000b000007945 */ /* 0x000fe20003800000 */
[----:B------:R-:W-:Y:S11]  /*b5c0*/  ISETP.NE.AND P0, PT, R117, RZ, PT ;  /* 0x000000ff7500720c */ /* 0x000ff60003f05270 */
[----:B------:R-:W-:Y:S05]  /*b5d0*/  @P1 IMAD R2, R118, 0x4000, R115 ;  /* 0x0000400076021824 */ /* 0x000fea00078e0273 */
[----:B--2---:R-:W-:Y:S04]  /*b5e0*/  @P1 IADD3 R7, PT, PT, R2, UR43, RZ ;  /* 0x0000002b02071c10 */ /* 0x004fe8000fffe0ff */
[----:B------:R-:W-:Y:S01]  /*b5f0*/  @P1 IADD3 R5, PT, PT, R120, R7, RZ ;  /* 0x0000000778051210 */ /* 0x000fe20007ffe0ff */
[--C-:B------:R-:W-:Y:S02]  /*b600*/  @P1 IMAD.IADD R3, R51, 0x1, R7.reuse ;  /* 0x0000000133031824 */ /* 0x100fe400078e0207 */
[----:B------:R-:W-:Y:S01]  /*b610*/  @P1 IMAD.IADD R0, R122, 0x1, R7 ;  /* 0x000000017a001824 */ /* 0x000fe200078e0207 */
[----:B------:R-:W-:Y:S06]  /*b620*/  @P0 BRA `(.L_x_157) ;  /* 0x00000000000c0947 */ /* 0x000fec0003800000 */
[----:B------:R-:W-:Y:S04]  /*b630*/  SHF.L.U32 R7, R121, 0x1f, RZ ;  /* 0x0000001f79077819 */ /* 0x000fe800000006ff */
[----:B------:R-:W1:Y:S02]  /*b640*/  SYNCS.PHASECHK.TRANS64.TRYWAIT P0, [R40+URZ+0x50], R7 ;  /* 0x00005007280075a7 */ /* 0x000e6400080011ff */
[----:B-1----:R-:W-:Y:S05]  /*b650*/  @!P0 BRA `(.L_x_158) ;  /* 0x0000003800d08947 */ /* 0x002fea0003800000 */
.L_x_157:
[----:B------:R-:W-:Y:S05]  /*b660*/  BSYNC B0 ;  /* 0x0000000000007941 */ /* 0x000fea0003800000 */
.L_x_156:
[----:B------:R-:W-:Y:S01]  /*b670*/  ISETP.NE.AND P0, PT, R119, RZ, PT ;  /* 0x000000ff7700720c */ /* 0x000fe20003f05270 */
[----:B------:R-:W-:Y:S11]  /*b680*/  VIADD R118, R118, 0x1 ;  /* 0x0000000176767836 */ /* 0x000ff60000000000 */
[----:B------:R-:W-:Y:S01]  /*b690*/  @!UPT UIADD3 URZ, UPT, UPT, URZ, URZ, URZ ;  /* 0x000000fffffff290 */ /* 0x000fe2000fffe0ff */
[----:B------:R-:W3:Y:S01]  /*b6a0*/  @P0 LDS.128 R80, [R2+UR43+0x400] ;  /* 0x0004002b02500984 */ /* 0x000ee20008000c00 */
[----:B-1----:R-:W-:Y:S02]  /*b6b0*/  @P0 IMAD.IADD R7, R120, 0x1, R3 ;  /* 0x0000000178070824 */ /* 0x002fe400078e0203 */
[C---:B------:R-:W-:Y:S01]  /*b6c0*/  @P0 IMAD.IADD R4, R122.reuse, 0x1, R5 ;  /* 0x000000017a040824 */ /* 0x040fe200078e0205 */
[----:B------:R1:W4:Y:S01]  /*b6d0*/  @P0 LDS.128 R76, [R0+0x400] ;  /* 0x00040000004c0984 */ /* 0x0003220000000c00 */
        /* <DEDUP_REMOVED lines=12> */
.L_x_155:
[----:B------:R-:W-:Y:S05]  /*b7a0*/  BSYNC B1 ;  /* 0x0000000000017941 */ /* 0x000fea0003800000 */
.L_x_154:
[----:B------:R-:W-:Y:S05]  /*b7b0*/  VIADD R0, R39, 0xa0 ;  /* 0x000000a027007836 */ /* 0x000fea0000000000 */
[----:B------:R-:W-:Y:S04]  /*b7c0*/  SHF.R.U32.HI R0, RZ, 0x15, R0 ;  /* 0x00000015ff007819 */ /* 0x000fe80000011600 */
[----:B------:R-:W-:Y:S11]  /*b7d0*/  LOP3.LUT P0, RZ, R0, 0x3, R91, 0x48, !PT ;  /* 0x0000000300ff7812 */ /* 0x000ff6000780485b */
[----:B------:R-:W-:Y:S02]  /*b7e0*/  @!UPT UIADD3 URZ, UPT, UPT, URZ, URZ, URZ ;  /* 0x000000fffffff290 */ /* 0x000fe4000fffe0ff */
[----:B------:R-:W-:Y:S05]  /*b7f0*/  @!P0 BRA `(.L_x_159) ;  /* 0x0000000000408947 */ /* 0x000fea0003800000 */
[----:B------:R-:W1:Y:S01]  /*b800*/  LDCU.64 UR8, c[0x4][0x70] ;  /* 0x01000e00ff0877ac */ /* 0x000e620008000a00 */
[----:B--2---:R-:W-:Y:S01]  /*b810*/  MOV R3, 0x0 ;  /* 0x0000000000037802 */ /* 0x004fe20000000f00 */
[----:B------:R-:W-:Y:S02]  /*b820*/  HFMA2 R12, -RZ, RZ, 0, 5.9604644775390625e-08 ;  /* 0x00000001ff0c7431 */ /* 0x000fe400000001ff */
[----:B------:R-:W-:Y:S02]  /*b830*/  IMAD.MOV.U32 R8, RZ, RZ, 0x192 ;  /* 0x00000192ff087424 */ /* 0x000fe400078e00ff */
[----:B------:R-:W-:Y:S01]  /*b840*/  IMAD.MOV.U32 R13, RZ, RZ, RZ ;  /* 0x000000ffff0d7224 */ /* 0x000fe200078e00ff */
[----:B------:R-:W2:Y:S01]  /*b850*/  LDCU.64 UR6, c[0x4][0x78] ;  /* 0x01000f00ff0677ac */ /* 0x000ea20008000a00 */
[----:B------:R-:W3:Y:S01]  /*b860*/  LDC.64 R2, c[0x4][R3] ;  /* 0x0100000003027b82 */ /* 0x000ee20000000a00 */
[----:B------:R-:W5:Y:S01]  /*b870*/  LDCU.64 UR4, c[0x4][0x10] ;  /* 0x01000200ff0477ac */ /* 0x000f620008000a00 */
[----:B-1----:R-:W-:Y:S01]  /*b880*/  MOV R5, UR9 ;  /* 0x0000000900057c02 */ /* 0x002fe20008000f00 */
[----:B------:R-:W-:Y:S01]  /*b890*/  IMAD.U32 R4, RZ, RZ, UR8 ;  /* 0x00000008ff047e24 */ /* 0x000fe2000f8e00ff */
[----:B--2---:R-:W-:Y:S01]  /*b8a0*/  MOV R7, UR7 ;  /* 0x0000000700077c02 */ /* 0x004fe20008000f00 */
[----:B------:R-:W-:Y:S01]  /*b8b0*/  IMAD.U32 R6, RZ, RZ, UR6 ;  /* 0x00000006ff067e24 */ /* 0x000fe2000f8e00ff */
[----:B-----5:R-:W-:Y:S01]  /*b8c0*/  MOV R11, UR5 ;  /* 0x00000005000b7c02 */ /* 0x020fe20008000f00 */
[----:B------:R-:W-:Y:S02]  /*b8d0*/  IMAD.U32 R10, RZ, RZ, UR4 ;  /* 0x00000004ff0a7e24 */ /* 0x000fe4000f8e00ff */
[----:B------:R-:W-:Y:S07]  /*b8e0*/  LEPC R20, `(.L_x_159) ;  /* 0x000000001014794e */ /* 0x000fee0000000000 */
[----:B---34-:R-:W-:Y:S05]  /*b8f0*/  CALL.ABS.NOINC R2 ;  /* 0x0000000002007343 */ /* 0x018fea0003c00000 */
.L_x_159:
[----:B------:R-:W-:Y:S01]  /*b900*/  ISETP.NE.AND P6, PT, R112, RZ, PT ;  /* 0x000000ff7000720c */ /* 0x000fe20003fc5270 */
[----:B------:R-:W-:Y:S05]  /*b910*/  WARPSYNC.ALL ;  /* 0x0000000000007948 */ /* 0x000fea0003800000 */
[----:B------:R-:W-:Y:S01]  /*b920*/  R2UR UR4, R39 ;  /* 0x00000000270472ca */ /* 0x000fe200000e0000 */
[----:B--2---:R-:W-:Y:S01]  /*b930*/  IMAD.U32 R3, RZ, RZ, UR46 ;  /* 0x0000002eff037e24 */ /* 0x004fe2000f8e00ff */
[----:B---3--:R-:W-:Y:S01]  /*b940*/  LOP3.LUT R40, R80, 0xffffe000, RZ, 0xc0, !PT ;  /* 0xffffe00050287812 */ /* 0x008fe200078ec0ff */
[----:B------:R-:W-:Y:S01]  /*b950*/  IMAD.U32 R46, RZ, RZ, UR52 ;  /* 0x00000034ff2e7e24 */ /* 0x000fe2000f8e00ff */
[----:B----4-:R-:W-:Y:S01]  /*b960*/  LOP3.LUT R44, R77, 0xffffe000, RZ, 0xc0, !PT ;  /* 0xffffe0004d2c7812 */ /* 0x010fe200078ec0ff */
[----:B------:R-:W-:Y:S01]  /*b970*/  BSSY.RECONVERGENT B0, `(.L_x_160) ;  /* 0x000009f000007945 */ /* 0x000fe20003800200 */
[----:B------:R-:W-:Y:S02]  /*b980*/  ISETP.NE.AND P0, PT, R107, RZ, PT ;  /* 0x000000ff6b00720c */ /* 0x000fe40003f05270 */
[----:B------:R-:W-:Y:S05]  /*b990*/  @P6 LEA R3, R3, UR43, 0x3 ;  /* 0x0000002b03036c11 */ /* 0x000fea000f8e18ff */
[----:B------:R-:W1:Y:S01]  /*b9a0*/  LDTM.x32 R4, tmem[UR4+0xa0] ;  /* 0x0000a004000479ee */ /* 0x000e6200082c0000 */
[----:B------:R-:W-:Y:S05]  /*b9b0*/  @P6 VIADD R3, R3, 0x70 ;  /* 0x0000007003036836 */ /* 0x000fea0000000000 */
[----:B------:R-:W-:Y:S01]  /*b9c0*/  @P6 PRMT R46, R46, 0x654, R3 ;  /* 0x000006542e2e6816 */ /* 0x000fe20000000003 */
[C---:B-1----:R-:W-:Y:S01]  /*b9d0*/  FMUL R0, R38.reuse, R4 ;  /* 0x0000000426007220 */ /* 0x042fe20000400000 */
[C---:B------:R-:W-:Y:S01]  /*b9e0*/  FMUL R3, R38.reuse, R6 ;  /* 0x0000000626037220 */ /* 0x040fe20000400000 */
        /* <DEDUP_REMOVED lines=9> */
[----:B------:R-:W-:Y:S01]  /*ba80*/  FFMA R40, R45, R40, R0 ;  /* 0x000000282d287223 */ /* 0x000fe20000000000 */
[----:B------:R-:W-:Y:S01]  /*ba90*/  LOP3.LUT R0, R81, 0xffffe000, RZ, 0xc0, !PT ;  /* 0xffffe00051007812 */ /* 0x000fe200078ec0ff */
[C---:B------:R-:W-:Y:S01]  /*baa0*/  FMUL R2, R38.reuse, R5 ;  /* 0x0000000526027220 */ /* 0x040fe20000400000 */
[C---:B------:R-:W-:Y:S01]  /*bab0*/  FMUL R22, R38.reuse, R26 ;  /* 0x0000001a26167220 */ /* 0x040fe20000400000 */
[C---:B------:R-:W-:Y:S01]  /*bac0*/  FMUL R24, R38.reuse, R28 ;  /* 0x0000001c26187220 */ /* 0x040fe20000400000 */
[----:B------:R-:W-:Y:S01]  /*bad0*/  F2FP.TF32.F32.PACK_B R40, R40 ;  /* 0x00000028ff28723e */ /* 0x000fe200024050ff */
[C---:B------:R-:W-:Y:S01]  /*bae0*/  FMUL R5, R38.reuse, R9 ;  /* 0x0000000926057220 */ /* 0x040fe20000400000 */
[C---:B------:R-:W-:Y:S01]  /*baf0*/  FMUL R26, R38.reuse, R30 ;  /* 0x0000001e261a7220 */ /* 0x040fe20000400000 */
[----:B------:R-:W-:Y:S01]  /*bb00*/  FMUL R28, R38, R32 ;  /* 0x00000020261c7220 */ /* 0x000fe20000400000 */
[----:B------:R-:W-:Y:S01]  /*bb10*/  LOP3.LUT R32, R82, 0xffffe000, RZ, 0xc0, !PT ;  /* 0xffffe00052207812 */ /* 0x000fe200078ec0ff */
[C---:B------:R-:W-:Y:S01]  /*bb20*/  FMUL R9, R38.reuse, R13 ;  /* 0x0000000d26097220 */ /* 0x040fe20000400000 */
[C---:B------:R-:W-:Y:S01]  /*bb30*/  FMUL R30, R38.reuse, R34 ;  /* 0x00000022261e7220 */ /* 0x040fe20000400000 */
[----:B------:R-:W-:Y:S01]  /*bb40*/  LOP3.LUT R34, R83, 0xffffe000, RZ, 0xc0, !PT ;  /* 0xffffe00053227812 */ /* 0x000fe200078ec0ff */
[C---:B------:R-:W-:Y:S01]  /*bb50*/  FMUL R13, R38.reuse, R17 ;  /* 0x00000011260d7220 */ /* 0x040fe20000400000 */
[C---:B------:R-:W-:Y:S01]  /*bb60*/  FMUL R7, R38.reuse, R7 ;  /* 0x0000000726077220 */ /* 0x040fe20000400000 */
[C---:B------:R-:W-:Y:S01]  /*bb70*/  FMUL R17, R38.reuse, R21 ;  /* 0x0000001526117220 */ /* 0x040fe20000400000 */
[----:B------:R-:W-:Y:S01]  /*bb80*/  FMUL R21, R38, R25 ;  /* 0x0000001926157220 */ /* 0x000fe20000400000 */
[----:B------:R-:W-:Y:S01]  /*bb90*/  FFMA R41, R45, R0, R2 ;  /* 0x000000002d297223 */ /* 0x000fe20000000002 */
[----:B------:R-:W-:Y:S01]  /*bba0*/  LOP3.LUT R0, R78, 0xffffe000, RZ, 0xc0, !PT ;  /* 0xffffe0004e007812 */ /* 0x000fe200078ec0ff */
[C---:B------:R-:W-:Y:S01]  /*bbb0*/  FMUL R25, R38.reuse, R29 ;  /* 0x0000001d26197220 */ /* 0x040fe20000400000 */
[----:B------:R-:W-:Y:S01]  /*bbc0*/  LOP3.LUT R2, R79, 0xffffe000, RZ, 0xc0, !PT ;  /* 0xffffe0004f027812 */ /* 0x000fe200078ec0ff */
[C---:B------:R-:W-:Y:S01]  /*bbd0*/  FFMA R42, R45.reuse, R32, R3 ;  /* 0x000000202d2a7223 */ /* 0x040fe20000000003 */
[----:B------:R-:W-:Y:S01]  /*bbe0*/  F2FP.TF32.F32.PACK_B R41, R41 ;  /* 0x00000029ff29723e */ /* 0x000fe200024050ff */
[----:B------:R-:W-:Y:S01]  /*bbf0*/  FMUL R29, R38, R33 ;  /* 0x00000021261d7220 */ /* 0x000fe20000400000 */
[----:B------:R-:W-:Y:S01]  /*bc00*/  LOP3.LUT R33, R76, 0xffffe000, RZ, 0xc0, !PT ;  /* 0xffffe0004c217812 */ /* 0x000fe200078ec0ff */
[C---:B------:R-:W-:Y:S01]  /*bc10*/  FFMA R43, R45.reuse, R34, R7 ;  /* 0x000000222d2b7223 */ /* 0x040fe20000000007 */
[----:B------:R-:W-:Y:S01]  /*bc20*/  F2FP.TF32.F32.PACK_B R42, R42 ;  /* 0x0000002aff2a723e */ /* 0x000fe200024050ff */
[----:B------:R-:W-:Y:S01]  /*bc30*/  FMUL R11, R38, R11 ;  /* 0x0000000b260b7220 */ /* 0x000fe20000400000 */
[----:B------:R-:W-:Y:S01]  /*bc40*/  LOP3.LUT R3, R72, 0xffffe000, RZ, 0xc0, !PT ;  /* 0xffffe00048037812 */ /* 0x000fe200078ec0ff */
[C---:B------:R-:W-:Y:S01]  /*bc50*/  FFMA R4, R45.reuse, R33, R4 ;  /* 0x000000212d047223 */ /* 0x040fe20000000004 */
[----:B------:R-:W-:Y:S01]  /*bc60*/  F2FP.TF32.F32.PACK_B R43, R43 ;  /* 0x0000002bff2b723e */ /* 0x000fe200024050ff */
[----:B------:R-:W-:Y:S01]  /*bc70*/  FFMA R5, R45, R44, R5 ;  /* 0x0000002c2d057223 */ /* 0x000fe20000000005 */
[----:B------:R-:W-:Y:S01]  /*bc80*/  LOP3.LUT R32, R73, 0xffffe000, RZ, 0xc0, !PT ;  /* 0xffffe00049207812 */ /* 0x000fe200078ec0ff */
[C---:B------:R-:W-:Y:S01]  /*bc90*/  FFMA R6, R45.reuse, R0, R6 ;  /* 0x000000002d067223 */ /* 0x040fe20000000006 */
[----:B------:R-:W-:Y:S01]  /*bca0*/  F2FP.TF32.F32.PACK_B R4, R4 ;  /* 0x00000004ff04723e */ /* 0x000fe200024050ff */
[C---:B------:R-:W-:Y:S01]  /*bcb0*/  FFMA R7, R45.reuse, R2, R11 ;  /* 0x000000022d077223 */ /* 0x040fe2000000000b */
[----:B------:R-:W-:Y:S01]  /*bcc0*/  F2FP.TF32.F32.PACK_B R5, R5 ;  /* 0x00000005ff05723e */ /* 0x000fe200024050ff */
[----:B------:R-:W-:Y:S01]  /*bcd0*/  STS.128 [R115+UR43+0x4400], R40 ;  /* 0x0044002873007988 */ /* 0x000fe20008000c2b */
[----:B------:R-:W-:Y:S01]  /*bce0*/  F2FP.TF32.F32.PACK_B R6, R6 ;  /* 0x00000006ff06723e */ /* 0x000fe200024050ff */
[C---:B------:R-:W-:Y:S01]  /*bcf0*/  FFMA R8, R45.reuse, R3, R8 ;  /* 0x000000032d087223 */ /* 0x040fe20000000008 */
[----:B------:R-:W-:Y:S01]  /*bd00*/  F2FP.TF32.F32.PACK_B R7, R7 ;  /* 0x00000007ff07723e */ /* 0x000fe200024050ff */
[----:B------:R-:W-:Y:S01]  /*bd10*/  FFMA R9, R45, R32, R9 ;  /* 0x000000202d097223 */ /* 0x000fe20000000009 */
[----:B------:R-:W-:Y:S01]  /*bd20*/  LOP3.LUT R33, R74, 0xffffe000, RZ, 0xc0, !PT ;  /* 0xffffe0004a217812 */ /* 0x000fe200078ec0ff */
[----:B------:R-:W-:Y:S01]  /*bd30*/  FMUL R15, R38, R15 ;  /* 0x0000000f260f7220 */ /* 0x000fe20000400000 */
[----:B------:R-:W-:Y:S01]  /*bd40*/  LOP3.LUT R0, R75, 0xffffe000, RZ, 0xc0, !PT ;  /* 0xffffe0004b007812 */ /* 0x000fe200078ec0ff */
[----:B------:R1:W-:Y:S01]  /*bd50*/  STS.128 [R114+0x4400], R4 ;  /* 0x0044000472007388 */ /* 0x0003e20000000c00 */
[----:B------:R-:W-:Y:S01]  /*bd60*/  LOP3.LUT R3, R52, 0xffffe000, RZ, 0xc0, !PT ;  /* 0xffffe00034037812 */ /* 0x000fe200078ec0ff */
[----:B------:R-:W-:Y:S01]  /*bd70*/  FFMA R10, R45, R33, R10 ;  /* 0x000000212d0a7223 */ /* 0x000fe2000000000a */
[----:B------:R-:W-:Y:S01]  /*bd80*/  LOP3.LUT R2, R53, 0xffffe000, RZ, 0xc0, !PT ;  /* 0xffffe00035027812 */ /* 0x000fe200078ec0ff */
[C---:B------:R-:W-:Y:S01]  /*bd90*/  FFMA R11, R45.reuse, R0, R15 ;  /* 0x000000002d0b7223 */ /* 0x040fe2000000000f */
[----:B------:R-:W-:Y:S01]  /*bda0*/  LOP3.LUT R33, R54, 0xffffe000, RZ, 0xc0, !PT ;  /* 0xffffe00036217812 */ /* 0x000fe200078ec0ff */
[----:B------:R-:W-:Y:S01]  /*bdb0*/  FFMA R12, R45, R3, R12 ;  /* 0x000000032d0c7223 */ /* 0x000fe2000000000c */
[----:B------:R-:W-:Y:S01]  /*bdc0*/  LOP3.LUT R32, R55, 0xffffe000, RZ, 0xc0, !PT ;  /* 0xffffe00037207812 */ /* 0x000fe200078ec0ff */
[C---:B------:R-:W-:Y:S01]  /*bdd0*/  FFMA R13, R45.reuse, R2, R13 ;  /* 0x000000022d0d7223 */ /* 0x040fe2000000000d */
[----:B------:R-:W-:Y:S01]  /*bde0*/  LOP3.LUT R0, R56, 0xffffe000, RZ, 0xc0, !PT ;  /* 0xffffe00038007812 */ /* 0x000fe200078ec0ff */
[C---:B------:R-:W-:Y:S01]  /*bdf0*/  FMUL R19, R38.reuse, R19 ;  /* 0x0000001326137220 */ /* 0x040fe20000400000 */
[----:B------:R-:W-:Y:S01]  /*be00*/  F2FP.TF32.F32.PACK_B R8, R8 ;  /* 0x00000008ff08723e */ /* 0x000fe200024050ff */
[C---:B------:R-:W-:Y:S01]  /*be10*/  FFMA R14, R45.reuse, R33, R14 ;  /* 0x000000212d0e7223 */ /* 0x040fe2000000000e */
[----:B------:R-:W-:Y:S01]  /*be20*/  F2FP.TF32.F32.PACK_B R9, R9 ;  /* 0x00000009ff09723e */ /* 0x000fe200024050ff */
[C---:B------:R-:W-:Y:S01]  /*be30*/  FFMA R15, R45.reuse, R32, R19 ;  /* 0x000000202d0f7223 */ /* 0x040fe20000000013 */
[----:B------:R-:W-:Y:S01]  /*be40*/  F2FP.TF32.F32.PACK_B R10, R10 ;  /* 0x0000000aff0a723e */ /* 0x000fe200024050ff */
[----:B------:R-:W-:Y:S01]  /*be50*/  FFMA R16, R45, R0, R16 ;  /* 0x000000002d107223 */ /* 0x000fe20000000010 */
[----:B------:R-:W-:Y:S01]  /*be60*/  F2FP.TF32.F32.PACK_B R11, R11 ;  /* 0x0000000bff0b723e */ /* 0x000fe200024050ff */
[C---:B------:R-:W-:Y:S01]  /*be70*/  FMUL R23, R38.reuse, R23 ;  /* 0x0000001726177220 */ /* 0x040fe20000400000 */
[----:B------:R-:W-:Y:S01]  /*be80*/  LOP3.LUT R0, R57, 0xffffe000, RZ, 0xc0, !PT ;  /* 0xffffe00039007812 */ /* 0x000fe200078ec0ff */
[----:B------:R-:W-:Y:S01]  /*be90*/  FMUL R27, R38, R27 ;  /* 0x0000001b261b7220 */ /* 0x000fe20000400000 */
[----:B------:R-:W-:Y:S01]  /*bea0*/  LOP3.LUT R3, R58, 0xffffe000, RZ, 0xc0, !PT ;  /* 0xffffe0003a037812 */ /* 0x000fe200078ec0ff */
[----:B------:R2:W-:Y:S01]  /*beb0*/  STS.128 [R113+0x4400], R8 ;  /* 0x0044000871007388 */ /* 0x0005e20000000c00 */
[----:B------:R-:W-:Y:S01]  /*bec0*/  LOP3.LUT R2, R59, 0xffffe000, RZ, 0xc0, !PT ;  /* 0xffffe0003b027812 */ /* 0x000fe200078ec0ff */
[C---:B------:R-:W-:Y:S01]  /*bed0*/  FFMA R17, R45.reuse, R0, R17 ;  /* 0x000000002d117223 */ /* 0x040fe20000000011 */
[----:B------:R-:W-:Y:S01]  /*bee0*/  F2FP.TF32.F32.PACK_B R12, R12 ;  /* 0x0000000cff0c723e */ /* 0x000fe200024050ff */
[C---:B------:R-:W-:Y:S01]  /*bef0*/  FFMA R18, R45.reuse, R3, R18 ;  /* 0x000000032d127223 */ /* 0x040fe20000000012 */
[----:B------:R-:W-:Y:S01]  /*bf00*/  F2FP.TF32.F32.PACK_B R13, R13 ;  /* 0x0000000dff0d723e */ /* 0x000fe200024050ff */
[----:B------:R-:W-:Y:S01]  /*bf10*/  FFMA R19, R45, R2, R23 ;  /* 0x000000022d137223 */ /* 0x000fe20000000017 */
[----:B------:R-:W-:Y:S01]  /*bf20*/  F2FP.TF32.F32.PACK_B R14, R14 ;  /* 0x0000000eff0e723e */ /* 0x000fe200024050ff */
[C---:B------:R-:W-:Y:S01]  /*bf30*/  FMUL R31, R38.reuse, R31 ;  /* 0x0000001f261f7220 */ /* 0x040fe20000400000 */
[----:B------:R-:W-:Y:S01]  /*bf40*/  F2FP.TF32.F32.PACK_B R15, R15 ;  /* 0x0000000fff0f723e */ /* 0x000fe200024050ff */
[----:B------:R-:W-:Y:S01]  /*bf50*/  FMUL R35, R38, R35 ;  /* 0x0000002326237220 */ /* 0x000fe20000400000 */
[----:B------:R-:W-:Y:S02]  /*bf60*/  LOP3.LUT R33, R60, 0xffffe000, RZ, 0xc0, !PT ;  /* 0xffffe0003c217812 */ /* 0x000fe400078ec0ff */
[----:B------:R-:W-:Y:S01]  /*bf70*/  LOP3.LUT R32, R61, 0xffffe000, RZ, 0xc0, !PT ;  /* 0xffffe0003d207812 */ /* 0x000fe200078ec0ff */
[----:B------:R2:W-:Y:S01]  /*bf80*/  STS.128 [R102+0x4400], R12 ;  /* 0x0044000c66007388 */ /* 0x0005e20000000c00 */
        /* <DEDUP_REMOVED lines=8> */
[----:B------:R-:W-:Y:S02]  /*c010*/  F2FP.TF32.F32.PACK_B R18, R18 ;  /* 0x00000012ff12723e */ /* 0x000fe400024050ff */
[----:B------:R-:W-:Y:S02]  /*c020*/  F2FP.TF32.F32.PACK_B R19, R19 ;  /* 0x00000013ff13723e */ /* 0x000fe400024050ff */
[----:B------:R-:W-:Y:S02]  /*c030*/  LOP3.LUT R3, R64, 0xffffe000, RZ, 0xc0, !PT ;  /* 0xffffe00040037812 */ /* 0x000fe400078ec0ff */
[----:B-1----:R-:W-:Y:S01]  /*c040*/  LOP3.LUT R4, R65, 0xffffe000, RZ, 0xc0, !PT ;  /* 0xffffe00041047812 */ /* 0x002fe200078ec0ff */
        /* <DEDUP_REMOVED lines=48> */
[----:B-1----:R-:W-:Y:S04]  /*c350*/  DEPBAR.LE SB0, 0x1 ;  /* 0x000080400000791a */ /* 0x002fe80000000000 */
.L_x_161:
[----:B------:R-:W-:Y:S05]  /*c360*/  BSYNC.RECONVERGENT B0 ;  /* 0x0000000000007941 */ /* 0x000fea0003800200 */
.L_x_160:
        /* <DEDUP_REMOVED lines=13> */
[----:B------:R-:W-:Y:S04]  /*c440*/  @P1 IADD3 R7, PT, PT, R4, UR43, RZ ;  /* 0x0000002b04071c10 */ /* 0x000fe8000fffe0ff */
[----:B------:R-:W-:Y:S01]  /*c450*/  @P1 IADD3 R5, PT, PT, R120, R7, RZ ;  /* 0x0000000778051210 */ /* 0x000fe20007ffe0ff */
[--C-:B------:R-:W-:Y:S02]  /*c460*/  @P1 IMAD.IADD R3, R51, 0x1, R7.reuse ;  /* 0x0000000133031824 */ /* 0x100fe400078e0207 */
[----:B------:R-:W-:Y:S01]  /*c470*/  @P1 IMAD.IADD R2, R122, 0x1, R7 ;  /* 0x000000017a021824 */ /* 0x000fe200078e0207 */
[----:B------:R-:W-:Y:S06]  /*c480*/  @P0 BRA `(.L_x_165) ;  /* 0x00000000000c0947 */ /* 0x000fec0003800000 */
[----:B------:R-:W-:Y:S04]  /*c490*/  SHF.L.U32 R7, R121, 0x1f, RZ ;  /* 0x0000001f79077819 */ /* 0x000fe800000006ff */
[----:B------:R-:W1:Y:S02]  /*c4a0*/  SYNCS.PHASECHK.TRANS64.TRYWAIT P0, [R0+URZ+0x50], R7 ;  /* 0x00005007000075a7 */ /* 0x000e6400080011ff */
[----:B-1----:R-:W-:Y:S05]  /*c4b0*/  @!P0 BRA `(.L_x_166) ;  /* 0x0000002c004c8947 */ /* 0x002fea0003800000 */
.L_x_165:
[----:B------:R-:W-:Y:S05]  /*c4c0*/  BSYNC B0 ;  /* 0x0000000000007941 */ /* 0x000fea0003800000 */
.L_x_164:
        /* <DEDUP_REMOVED lines=8> */
[----:B--2---:R-:W-:Y:S01]  /*c550*/  @P0 IMAD.IADD R8, R122, 0x1, R7 ;  /* 0x000000017a080824 */ /* 0x004fe200078e0207 */
        /* <DEDUP_REMOVED lines=10> */
.L_x_163:
[----:B------:R-:W-:Y:S05]  /*c600*/  BSYNC B1 ;  /* 0x0000000000017941 */ /* 0x000fea0003800000 */
.L_x_162:
[----:B--2---:R-:W-:Y:S05]  /*c610*/  VIADD R0, R39, 0xc0 ;  /* 0x000000c027007836 */ /* 0x004fea0000000000 */
[----:B------:R-:W-:Y:S04]  /*c620*/  SHF.R.U32.HI R0, RZ, 0x15, R0 ;  /* 0x00000015ff007819 */ /* 0x000fe80000011600 */
[----:B------:R-:W-:Y:S11]  /*c630*/  LOP3.LUT P0, RZ, R0, 0x3, R91, 0x48, !PT ;  /* 0x0000000300ff7812 */ /* 0x000ff6000780485b */
[----:B------:R-:W-:Y:S02]  /*c640*/  @!UPT UIADD3 URZ, UPT, UPT, URZ, URZ, URZ ;  /* 0x000000fffffff290 */ /* 0x000fe4000fffe0ff */
[----:B------:R-:W-:Y:S05]  /*c650*/  @!P0 BRA `(.L_x_167) ;  /* 0x0000000000408947 */ /* 0x000fea0003800000 */
[----:B------:R-:W1:Y:S01]  /*c660*/  LDCU.64 UR8, c[0x4][0x70] ;  /* 0x01000e00ff0877ac */ /* 0x000e620008000a00 */
[----:B------:R-:W-:Y:S01]  /*c670*/  MOV R3, 0x0 ;  /* 0x0000000000037802 */ /* 0x000fe20000000f00 */
        /* <DEDUP_REMOVED lines=14> */
.L_x_167:
[----:B------:R-:W-:Y:S01]  /*c760*/  ISETP.NE.AND P6, PT, R112, RZ, PT ;  /* 0x000000ff7000720c */ /* 0x000fe20003fc5270 */
[----:B------:R-:W-:Y:S05]  /*c770*/  WARPSYNC.ALL ;  /* 0x0000000000007948 */ /* 0x000fea0003800000 */
[----:B------:R-:W-:Y:S01]  /*c780*/  R2UR UR4, R39 ;  /* 0x00000000270472ca */ /* 0x000fe200000e0000 */
[----:B------:R-:W-:Y:S01]  /*c790*/  IMAD.U32 R3, RZ, RZ, UR44 ;  /* 0x0000002cff037e24 */ /* 0x000fe2000f8e00ff */
        /* <DEDUP_REMOVED lines=162> */
.L_x_169:
[----:B------:R-:W-:Y:S05]  /*d1c0*/  BSYNC.RECONVERGENT B0 ;  /* 0x0000000000007941 */ /* 0x000fea0003800200 */
.L_x_168:
        /* <DEDUP_REMOVED lines=21> */
.L_x_173:
[----:B------:R-:W-:Y:S05]  /*d320*/  BSYNC B0 ;  /* 0x0000000000007941 */ /* 0x000fea0003800000 */
.L_x_172:
[----:B------:R-:W-:Y:S11]  /*d330*/  ISETP.NE.AND P0, PT, R119, RZ, PT ;  /* 0x000000ff7700720c */ /* 0x000ff60003f05270 */
[----:B------:R-:W-:Y:S02]  /*d340*/  @!UPT UIADD3 URZ, UPT, UPT, URZ, URZ, URZ ;  /* 0x000000fffffff290 */ /* 0x000fe4000fffe0ff */
[----:B------:R3:W4:Y:S01]  /*d350*/  @P0 LDS.128 R80, [R118+UR43+0x400] ;  /* 0x0004002b76500984 */ /* 0x0007220008000c00 */
[----:B------:R-:W-:Y:S01]  /*d360*/  @P0 IMAD.IADD R7, R120, 0x1, R51 ;  /* 0x0000000178070824 */ /* 0x000fe200078e0233 */
[C---:B------:R-:W-:Y:S01]  /*d370*/  @P0 IADD3 R2, PT, PT, R122.reuse, R51, RZ ;  /* 0x000000337a020210 */ /* 0x040fe20007ffe0ff */
[C---:B-1----:R-:W-:Y:S01]  /*d380*/  @P0 IMAD.IADD R0, R122.reuse, 0x1, R5 ;  /* 0x000000017a000824 */ /* 0x042fe200078e0205 */
[----:B------:R3:W1:Y:S02]  /*d390*/  @P0 LDS.128 R76, [R3+0x400] ;  /* 0x00040000034c0984 */ /* 0x0006640000000c00 */
[----:B------:R-:W-:Y:S02]  /*d3a0*/  @P0 IADD3 R122, PT, PT, R122, R7, RZ ;  /* 0x000000077a7a0210 */ /* 0x000fe40007ffe0ff */
[----:B------:R3:W1:Y:S04]  /*d3b0*/  @P0 LDS.128 R72, [R5+0x400] ;  /* 0x0004000005480984 */ /* 0x0006680000000c00 */
[----:B------:R3:W1:Y:S04]  /*d3c0*/  @P0 LDS.128 R52, [R0+0x400] ;  /* 0x0004000000340984 */ /* 0x0006680000000c00 */
[----:B------:R3:W1:Y:S04]  /*d3d0*/  @P0 LDS.128 R56, [R51+0x400] ;  /* 0x0004000033380984 */ /* 0x0006680000000c00 */
[----:B------:R3:W1:Y:S04]  /*d3e0*/  @P0 LDS.128 R60, [R2+0x400] ;  /* 0x00040000023c0984 */ /* 0x0006680000000c00 */
[----:B------:R3:W1:Y:S04]  /*d3f0*/  @P0 LDS.128 R64, [R7+0x400] ;  /* 0x0004000007400984 */ /* 0x0006680000000c00 */
[----:B------:R3:W1:Y:S02]  /*d400*/  @P0 LDS.128 R68, [R122+0x400] ;  /* 0x000400007a440984 */ /* 0x0006640000000c00 */
.L_x_171:
[----:B------:R-:W-:Y:S05]  /*d410*/  BSYNC B1 ;  /* 0x0000000000017941 */ /* 0x000fea0003800000 */
.L_x_170:
[----:B---3--:R-:W-:Y:S05]  /*d420*/  VIADD R0, R39, 0xe0 ;  /* 0x000000e027007836 */ /* 0x008fea0000000000 */
[----:B------:R-:W-:Y:S04]  /*d430*/  SHF.R.U32.HI R0, RZ, 0x15, R0 ;  /* 0x00000015ff007819 */ /* 0x000fe80000011600 */
[----:B------:R-:W-:Y:S11]  /*d440*/  LOP3.LUT P0, RZ, R0, 0x3, R91, 0x48, !PT ;  /* 0x0000000300ff7812 */ /* 0x000ff6000780485b */
[----:B------:R-:W-:Y:S02]  /*d450*/  @!UPT UIADD3 URZ, UPT, UPT, URZ, URZ, URZ ;  /* 0x000000fffffff290 */ /* 0x000fe4000fffe0ff */
[----:B------:R-:W-:Y:S05]  /*d460*/  @!P0 BRA `(.L_x_175) ;  /* 0x0000000000408947 */ /* 0x000fea0003800000 */
[----:B------:R-:W3:Y:S01]  /*d470*/  LDCU.64 UR8, c[0x4][0x70] ;  /* 0x01000e00ff0877ac */ /* 0x000ee20008000a00 */
[----:B------:R-:W-:Y:S01]  /*d480*/  MOV R3, 0x0 ;  /* 0x0000000000037802 */ /* 0x000fe20000000f00 */
[----:B--2---:R-:W-:Y:S02]  /*d490*/  HFMA2 R12, -RZ, RZ, 0, 5.9604644775390625e-08 ;  /* 0x00000001ff0c7431 */ /* 0x004fe400000001ff */
[----:B------:R-:W-:Y:S02]  /*d4a0*/  IMAD.MOV.U32 R8, RZ, RZ, 0x192 ;  /* 0x00000192ff087424 */ /* 0x000fe400078e00ff */
[----:B------:R-:W-:Y:S01]  /*d4b0*/  IMAD.MOV.U32 R13, RZ, RZ, RZ ;  /* 0x000000ffff0d7224 */ /* 0x000fe200078e00ff */
[----:B------:R-:W2:Y:S01]  /*d4c0*/  LDCU.64 UR6, c[0x4][0x78] ;  /* 0x01000f00ff0677ac */ /* 0x000ea20008000a00 */
[----:B------:R-:W1:Y:S01]  /*d4d0*/  LDC.64 R2, c[0x4][R3] ;  /* 0x0100000003027b82 */ /* 0x000e620000000a00 */
[----:B------:R-:W5:Y:S01]  /*d4e0*/  LDCU.64 UR4, c[0x4][0x10] ;  /* 0x01000200ff0477ac */ /* 0x000f620008000a00 */
[----:B---3--:R-:W-:Y:S01]  /*d4f0*/  MOV R5, UR9 ;  /* 0x0000000900057c02 */ /* 0x008fe20008000f00 */
[----:B------:R-:W-:Y:S01]  /*d500*/  IMAD.U32 R4, RZ, RZ, UR8 ;  /* 0x00000008ff047e24 */ /* 0x000fe2000f8e00ff */
[----:B--2---:R-:W-:Y:S01]  /*d510*/  MOV R7, UR7 ;  /* 0x0000000700077c02 */ /* 0x004fe20008000f00 */
[----:B------:R-:W-:Y:S01]  /*d520*/  IMAD.U32 R6, RZ, RZ, UR6 ;  /* 0x00000006ff067e24 */ /* 0x000fe2000f8e00ff */
[----:B-----5:R-:W-:Y:S01]  /*d530*/  MOV R11, UR5 ;  /* 0x00000005000b7c02 */ /* 0x020fe20008000f00 */
[----:B------:R-:W-:Y:S02]  /*d540*/  IMAD.U32 R10, RZ, RZ, UR4 ;  /* 0x00000004ff0a7e24 */ /* 0x000fe4000f8e00ff */
[----:B------:R-:W-:Y:S07]  /*d550*/  LEPC R20, `(.L_x_175) ;  /* 0x000000001014794e */ /* 0x000fee0000000000 */
[----:B-1--4-:R-:W-:Y:S05]  /*d560*/  CALL.ABS.NOINC R2 ;  /* 0x0000000002007343 */ /* 0x012fea0003c00000 */
.L_x_175:
[----:B------:R-:W-:Y:S01]  /*d570*/  ISETP.NE.AND P0, PT, R107, RZ, PT ;  /* 0x000000ff6b00720c */ /* 0x000fe20003f05270 */
[----:B------:R-:W-:Y:S05]  /*d580*/  WARPSYNC.ALL ;  /* 0x0000000000007948 */ /* 0x000fea0003800000 */
[----:B------:R-:W-:Y:S01]  /*d590*/  R2UR UR4, R39 ;  /* 0x00000000270472ca */ /* 0x000fe200000e0000 */
[----:B------:R-:W-:Y:S01]  /*d5a0*/  VIADD R116, R116, 0xd0 ;  /* 0x000000d074747836 */ /* 0x000fe20000000000 */
[----:B----4-:R-:W-:Y:S01]  /*d5b0*/  LOP3.LUT R0, R80, 0xffffe000, RZ, 0xc0, !PT ;  /* 0xffffe00050007812 */ /* 0x010fe200078ec0ff */
[----:B------:R-:W-:Y:S01]  /*d5c0*/  BSSY.RECONVERGENT B0, `(.L_x_176) ;  /* 0x000009d000007945 */ /* 0x000fe20003800200 */
[----:B------:R-:W-:Y:S02]  /*d5d0*/  LOP3.LUT R2, R81, 0xffffe000, RZ, 0xc0, !PT ;  /* 0xffffe00051027812 */ /* 0x000fe400078ec0ff */
[----:B------:R-:W-:Y:S02]  /*d5e0*/  LOP3.LUT R3, R82, 0xffffe000, RZ, 0xc0, !PT ;  /* 0xffffe00052037812 */ /* 0x000fe400078ec0ff */
[----:B------:R-:W-:Y:S02]  /*d5f0*/  LOP3.LUT R40, R83, 0xffffe000, RZ, 0xc0, !PT ;  /* 0xffffe00053287812 */ /* 0x000fe400078ec0ff */
[----:B-1----:R-:W-:Y:S02]  /*d600*/  LOP3.LUT R41, R76, 0xffffe000, RZ, 0xc0, !PT ;  /* 0xffffe0004c297812 */ /* 0x002fe400078ec0ff */
[----:B------:R-:W-:Y:S01]  /*d610*/  LOP3.LUT R42, R77, 0xffffe000, RZ, 0xc0, !PT ;  /* 0xffffe0004d2a7812 */ /* 0x000fe200078ec0ff */
[----:B--2---:R-:W1:Y:S01]  /*d620*/  LDTM.x32 R4, tmem[UR4+0xe0] ;  /* 0x0000e004000479ee */ /* 0x004e6200082c0000 */
[----:B------:R-:W-:Y:S01]  /*d630*/  LOP3.LUT R43, R78, 0xffffe000, RZ, 0xc0, !PT ;  /* 0xffffe0004e2b7812 */ /* 0x000fe200078ec0ff */
[----:B------:R-:W-:Y:S01]  /*d640*/  NOP ;  /* 0x0000000000007918 */ /* 0x000fe20000000000 */
[----:B------:R-:W-:Y:S02]  /*d650*/  LOP3.LUT R44, R79, 0xffffe000, RZ, 0xc0, !PT ;  /* 0xffffe0004f2c7812 */ /* 0x000fe400078ec0ff */
[----:B------:R-:W-:Y:S02]  /*d660*/  LOP3.LUT R116, R116, 0xfefffff8, RZ, 0xc0, !PT ;  /* 0xfefffff874747812 */ /* 0x000fe400078ec0ff */
[----:B------:R-:W-:Y:S02]  /*d670*/  LOP3.LUT R47, R72, 0xffffe000, RZ, 0xc0, !PT ;  /* 0xffffe000482f7812 */ /* 0x000fe400078ec0ff */
[----:B------:R-:W-:Y:S01]  /*d680*/  LOP3.LUT R46, R73, 0xffffe000, RZ, 0xc0, !PT ;  /* 0xffffe000492e7812 */ /* 0x000fe200078ec0ff */
[----:B-1----:R1:W-:Y:S01]  /*d690*/  SYNCS.ARRIVE.TRANS64.RED.A1T0 RZ, [R116+URZ], RZ ;  /* 0x000000ff74ff79a7 */ /* 0x0023e200081004ff */
[----:B------:R-:W-:Y:S02]  /*d6a0*/  LOP3.LUT R49, R74, 0xffffe000, RZ, 0xc0, !PT ;  /* 0xffffe0004a317812 */ /* 0x000fe400078ec0ff */
[----:B------:R-:W-:Y:S02]  /*d6b0*/  LOP3.LUT R48, R75, 0xffffe000, RZ, 0xc0, !PT ;  /* 0xffffe0004b307812 */ /* 0x000fe400078ec0ff */
[----:B------:R-:W-:Y:S02]  /*d6c0*/  LOP3.LUT R50, R52, 0xffffe000, RZ, 0xc0, !PT ;  /* 0xffffe00034327812 */ /* 0x000fe400078ec0ff */
[----:B------:R-:W-:Y:S02]  /*d6d0*/  LOP3.LUT R52, R53, 0xffffe000, RZ, 0xc0, !PT ;  /* 0xffffe00035347812 */ /* 0x000fe400078ec0ff */
[----:B------:R-:W-:Y:S02]  /*d6e0*/  LOP3.LUT R51, R54, 0xffffe000, RZ, 0xc0, !PT ;  /* 0xffffe00036337812 */ /* 0x000fe400078ec0ff */
[----:B------:R-:W-:Y:S02]  /*d6f0*/  LOP3.LUT R54, R55, 0xffffe000, RZ, 0xc0, !PT ;  /* 0xffffe00037367812 */ /* 0x000fe400078ec0ff */
[----:B------:R-:W-:Y:S01]  /*d700*/  LOP3.LUT R53, R56, 0xffffe000, RZ, 0xc0, !PT ;  /* 0xffffe00038357812 */ /* 0x000fe200078ec0ff */
[C---:B------:R-:W-:Y:S01]  /*d710*/  FMUL R4, R38.reuse, R4 ;  /* 0x0000000426047220 */ /* 0x040fe20000400000 */
[----:B------:R-:W-:Y:S01]  /*d720*/  LOP3.LUT R56, R57, 0xffffe000, RZ, 0xc0, !PT ;  /* 0xffffe00039387812 */ /* 0x000fe200078ec0ff */
[----:B------:R-:W-:Y:S01]  /*d730*/  FMUL R5, R38, R5 ;  /* 0x0000000526057220 */ /* 0x000fe20000400000 */
[----:B------:R-:W-:Y:S01]  /*d740*/  LOP3.LUT R55, R58, 0xffffe000, RZ, 0xc0, !PT ;  /* 0xffffe0003a377812 */ /* 0x000fe200078ec0ff */
[C---:B------:R-:W-:Y:S01]  /*d750*/  FMUL R6, R38.reuse, R6 ;  /* 0x0000000626067220 */ /* 0x040fe20000400000 */
[----:B------:R-:W-:Y:S01]  /*d760*/  LOP3.LUT R58, R59, 0xffffe000, RZ, 0xc0, !PT ;  /* 0xffffe0003b3a7812 */ /* 0x000fe200078ec0ff */
[----:B------:R-:W-:Y:S01]  /*d770*/  FMUL R7, R38, R7 ;  /* 0x0000000726077220 */ /* 0x000fe20000400000 */
[----:B------:R-:W-:Y:S01]  /*d780*/  LOP3.LUT R57, R60, 0xffffe000, RZ, 0xc0, !PT ;  /* 0xffffe0003c397812 */ /* 0x000fe200078ec0ff */
[----:B------:R-:W-:Y:S01]  /*d790*/  FFMA R4, R45, R0, R4 ;  /* 0x000000002d047223 */ /* 0x000fe20000000004 */
[----:B------:R-:W-:Y:S01]  /*d7a0*/  LOP3.LUT R60, R61, 0xffffe000, RZ, 0xc0, !PT ;  /* 0xffffe0003d3c7812 */ /* 0x000fe200078ec0ff */
[C---:B------:R-:W-:Y:S01]  /*d7b0*/  FFMA R5, R45.reuse, R2, R5 ;  /* 0x000000022d057223 */ /* 0x040fe20000000005 */
[----:B------:R-:W-:Y:S01]  /*d7c0*/  LOP3.LUT R59, R62, 0xffffe000, RZ, 0xc0, !PT ;  /* 0xffffe0003e3b7812 */ /* 0x000fe200078ec0ff */
[C---:B------:R-:W-:Y:S01]  /*d7d0*/  FFMA R6, R45.reuse, R3, R6 ;  /* 0x000000032d067223 */ /* 0x040fe20000000006 */
[----:B------:R-:W-:Y:S01]  /*d7e0*/  F2FP.TF32.F32.PACK_B R4, R4 ;  /* 0x00000004ff04723e */ /* 0x000fe200024050ff */
[C---:B------:R-:W-:Y:S01]  /*d7f0*/  FFMA R7, R45.reuse, R40, R7 ;  /* 0x000000282d077223 */ /* 0x040fe20000000007 */
[----:B------:R-:W-:Y:S01]  /*d800*/  F2FP.TF32.F32.PACK_B R5, R5 ;  /* 0x00000005ff05723e */ /* 0x000fe200024050ff */
[C---:B------:R-:W-:Y:S01]  /*d810*/  FMUL R8, R38.reuse, R8 ;  /* 0x0000000826087220 */ /* 0x040fe20000400000 */
[----:B------:R-:W-:Y:S01]  /*d820*/  F2FP.TF32.F32.PACK_B R6, R6 ;  /* 0x00000006ff06723e */ /* 0x000fe200024050ff */
[C---:B------:R-:W-:Y:S01]  /*d830*/  FMUL R9, R38.reuse, R9 ;  /* 0x0000000926097220 */ /* 0x040fe20000400000 */
[C---:B------:R-:W-:Y:S01]  /*d840*/  FMUL R10, R38.reuse, R10 ;  /* 0x0000000a260a7220 */ /* 0x040fe20000400000 */
[C---:B------:R-:W-:Y:S01]  /*d850*/  FMUL R11, R38.reuse, R11 ;  /* 0x0000000b260b7220 */ /* 0x040fe20000400000 */
[----:B------:R-:W-:Y:S01]  /*d860*/  F2FP.TF32.F32.PACK_B R7, R7 ;  /* 0x00000007ff07723e */ /* 0x000fe200024050ff */
[C---:B------:R-:W-:Y:S01]  /*d870*/  FFMA R8, R45.reuse, R41, R8 ;  /* 0x000000292d087223 */ /* 0x040fe20000000008 */
[C---:B------:R-:W-:Y:S01]  /*d880*/  FFMA R9, R45.reuse, R42, R9 ;  /* 0x0000002a2d097223 */ /* 0x040fe20000000009 */
[C---:B------:R-:W-:Y:S01]  /*d890*/  FFMA R10, R45.reuse, R43, R10 ;  /* 0x0000002b2d0a7223 */ /* 0x040fe2000000000a */
[C---:B------:R-:W-:Y:S01]  /*d8a0*/  FFMA R11, R45.reuse, R44, R11 ;  /* 0x0000002c2d0b7223 */ /* 0x040fe2000000000b */
[----:B------:R1:W-:Y:S01]  /*d8b0*/  STS.128 [R115+UR43+0xc400], R4 ;  /* 0x00c4000473007988 */ /* 0x0003e20008000c2b */
[----:B------:R-:W-:Y:S01]  /*d8c0*/  F2FP.TF32.F32.PACK_B R8, R8 ;  /* 0x00000008ff08723e */ /* 0x000fe200024050ff */
[C---:B------:R-:W-:Y:S01]  /*d8d0*/  FMUL R12, R38.reuse, R12 ;  /* 0x0000000c260c7220 */ /* 0x040fe20000400000 */
[----:B------:R-:W-:Y:S01]  /*d8e0*/  F2FP.TF32.F32.PACK_B R9, R9 ;  /* 0x00000009ff09723e */ /* 0x000fe200024050ff */
[C---:B------:R-:W-:Y:S01]  /*d8f0*/  FMUL R13, R38.reuse, R13 ;  /* 0x0000000d260d7220 */ /* 0x040fe20000400000 */
[----:B------:R-:W-:Y:S01]  /*d900*/  F2FP.TF32.F32.PACK_B R10, R10 ;  /* 0x0000000aff0a723e */ /* 0x000fe200024050ff */
[C---:B------:R-:W-:Y:S01]  /*d910*/  FMUL R14, R38.reuse, R14 ;  /* 0x0000000e260e7220 */ /* 0x040fe20000400000 */
[C---:B------:R-:W-:Y:S01]  /*d920*/  FMUL R15, R38.reuse, R15 ;  /* 0x0000000f260f7220 */ /* 0x040fe20000400000 */
[----:B------:R-:W-:Y:S01]  /*d930*/  F2FP.TF32.F32.PACK_B R11, R11 ;  /* 0x0000000bff0b723e */ /* 0x000fe200024050ff */
[C---:B------:R-:W-:Y:S01]  /*d940*/  FFMA R12, R45.reuse, R47, R12 ;  /* 0x0000002f2d0c7223 */ /* 0x040fe2000000000c */
[C---:B------:R-:W-:Y:S01]  /*d950*/  FFMA R13, R45.reuse, R46, R13 ;  /* 0x0000002e2d0d7223 */ /* 0x040fe2000000000d */
[C---:B------:R-:W-:Y:S01]  /*d960*/  FFMA R14, R45.reuse, R49, R14 ;  /* 0x000000312d0e7223 */ /* 0x040fe2000000000e */
[C---:B------:R-:W-:Y:S01]  /*d970*/  FFMA R15, R45.reuse, R48, R15 ;  /* 0x000000302d0f7223 */ /* 0x040fe2000000000f */
[----:B------:R1:W-:Y:S01]  /*d980*/  STS.128 [R114+0xc400], R8 ;  /* 0x00c4000872007388 */ /* 0x0003e20000000c00 */
        /* <DEDUP_REMOVED lines=24> */
[----:B------:R-:W-:Y:S01]  /*db10*/  FFMA R23, R45, R58, R23 ;  /* 0x0000003a2d177223 */ /* 0x000fe20000000017 */
[----:B------:R1:W-:Y:S01]  /*db20*/  STS.128 [R102+0xc400], R16 ;  /* 0x00c4001066007388 */ /* 0x0003e20000000c00 */
[----:B------:R-:W-:Y:S01]  /*db30*/  LOP3.LUT R62, R63, 0xffffe000, RZ, 0xc0, !PT ;  /* 0xffffe0003f3e7812 */ /* 0x000fe200078ec0ff */
[C---:B------:R-:W-:Y:S01]  /*db40*/  FMUL R24, R38.reuse, R24 ;  /* 0x0000001826187220 */ /* 0x040fe20000400000 */
[----:B------:R-:W-:Y:S01]  /*db50*/  F2FP.TF32.F32.PACK_B R20, R20 ;  /* 0x00000014ff14723e */ /* 0x000fe200024050ff */
[C---:B------:R-:W-:Y:S01]  /*db60*/  FMUL R25, R38.reuse, R25 ;  /* 0x0000001926197220 */ /* 0x040fe20000400000 */
[----:B------:R-:W-:Y:S01]  /*db70*/  F2FP.TF32.F32.PACK_B R21, R21 ;  /* 0x00000015ff15723e */ /* 0x000fe200024050ff */
[C---:B------:R-:W-:Y:S01]  /*db80*/  FMUL R26, R38.reuse, R26 ;  /* 0x0000001a261a7220 */ /* 0x040fe20000400000 */
[----:B------:R-:W-:Y:S01]  /*db90*/  FMUL R27, R38, R27 ;  /* 0x0000001b261b7220 */ /* 0x000fe20000400000 */
[----:B------:R-:W-:Y:S01]  /*dba0*/  F2FP.TF32.F32.PACK_B R22, R22 ;  /* 0x00000016ff16723e */ /* 0x000fe200024050ff */
[C---:B------:R-:W-:Y:S01]  /*dbb0*/  FFMA R24, R45.reuse, R57, R24 ;  /* 0x000000392d187223 */ /* 0x040fe20000000018 */
[----:B------:R-:W-:Y:S01]  /*dbc0*/  F2FP.TF32.F32.PACK_B R23, R23 ;  /* 0x00000017ff17723e */ /* 0x000fe200024050ff */
[C---:B------:R-:W-:Y:S01]  /*dbd0*/  FFMA R25, R45.reuse, R60, R25 ;  /* 0x0000003c2d197223 */ /* 0x040fe20000000019 */
[C---:B------:R-:W-:Y:S01]  /*dbe0*/  FFMA R26, R45.reuse, R59, R26 ;  /* 0x0000003b2d1a7223 */ /* 0x040fe2000000001a */
[----:B------:R-:W-:Y:S01]  /*dbf0*/  FFMA R27, R45, R62, R27 ;  /* 0x0000003e2d1b7223 */ /* 0x000fe2000000001b */
[----:B------:R-:W-:Y:S01]  /*dc00*/  LOP3.LUT R61, R64, 0xffffe000, RZ, 0xc0, !PT ;  /* 0xffffe000403d7812 */ /* 0x000fe200078ec0ff */
[----:B------:R1:W-:Y:S01]  /*dc10*/  STS.128 [R101+0xc400], R20 ;  /* 0x00c4001465007388 */ /* 0x0003e20000000c00 */
[----:B------:R-:W-:Y:S01]  /*dc20*/  LOP3.LUT R64, R65, 0xffffe000, RZ, 0xc0, !PT ;  /* 0xffffe00041407812 */ /* 0x000fe200078ec0ff */
[----:B------:R-:W-:Y:S01]  /*dc30*/  FMUL R28, R38, R28 ;  /* 0x0000001c261c7220 */ /* 0x000fe20000400000 */
        /* <DEDUP_REMOVED lines=53> */
.L_x_177:
[----:B------:R-:W-:Y:S05]  /*df90*/  BSYNC.RECONVERGENT B0 ;  /* 0x0000000000007941 */ /* 0x000fea0003800200 */
.L_x_176:
[----:B------:R-:W-:Y:S01]  /*dfa0*/  BAR.SYNC.DEFER_BLOCKING 0x1, 0x80 ;  /* 0x0042000000007b1d */ /* 0x000fe20000010000 */
[----:B------:R-:W-:Y:S01]  /*dfb0*/  UISETP.NE.AND UP0, UPT, UR53, -0x8, UPT ;  /* 0xfffffff83500788c */ /* 0x000fe2000bf05270 */
[----:B------:R-:W-:Y:S08]  /*dfc0*/  IADD3 R36, PT, PT, R36, 0x1, RZ ;  /* 0x0000000124247810 */ /* 0x000ff00007ffe0ff */
[----:B------:R-:W-:Y:S05]  /*dfd0*/  BRA.U !UP0, `(.L_x_178) ;  /* 0x0000000108287547 */ /* 0x000fea000b800000 */
[----:B------:R-:W-:Y:S01]  /*dfe0*/  ISETP.NE.AND P0, PT, R112, RZ, PT ;  /* 0x000000ff7000720c */ /* 0x000fe20003f05270 */
[----:B------:R-:W-:Y:S01]  /*dff0*/  IMAD.U32 R3, RZ, RZ, UR47 ;  /* 0x0000002fff037e24 */ /* 0x000fe2000f8e00ff */
[----:B------:R-:W-:Y:S01]  /*e000*/  UIADD3 UR4, UPT, UPT, UR47, 0x1, URZ ;  /* 0x000000012f047890 */ /* 0x000fe2000fffe0ff */
[----:B------:R-:W-:Y:S03]  /*e010*/  IMAD.U32 R0, RZ, RZ, UR52 ;  /* 0x00000034ff007e24 */ /* 0x000fe6000f8e00ff */
[----:B------:R-:W-:Y:S04]  /*e020*/  UISETP.NE.AND UP0, UPT, UR4, 0x4, UPT ;  /* 0x000000040400788c */ /* 0x000fe8000bf05270 */
[----:B------:R-:W-:Y:S03]  /*e030*/  USEL UR47, UR4, URZ, UP0 ;  /* 0x000000ff042f7287 */ /* 0x000fe60008000000 */
[----:B------:R-:W-:Y:S05]  /*e040*/  @P0 LEA R3, R3, UR43, 0x3 ;  /* 0x0000002b03030c11 */ /* 0x000fea000f8e18ff */
[----:B------:R-:W-:Y:S05]  /*e050*/  @P0 VIADD R3, R3, 0x70 ;  /* 0x0000007003030836 */ /* 0x000fea0000000000 */
[----:B------:R-:W-:Y:S04]  /*e060*/  @P0 PRMT R0, R0, 0x654, R3 ;  /* 0x0000065400000816 */ /* 0x000fe80000000003 */
[----:B------:R2:W-:Y:S03]  /*e070*/  @P0 SYNCS.ARRIVE.TRANS64.RED.A1T0 RZ, [R0+URZ], RZ ;  /* 0x000000ff00ff09a7 */ /* 0x0005e600081004ff */
.L_x_178:
[----:B------:R-:W-:Y:S01]  /*e080*/  R2UR UR6, R111 ;  /* 0x000000006f0672ca */ /* 0x000fe200000e0000 */
[----:B------:R-:W-:Y:S01]  /*e090*/  UIADD3 UR53, UPT, UPT, UR53, 0x8, URZ ;  /* 0x0000000835357890 */ /* 0x000fe2000fffe0ff */
[----:B------:R-:W-:Y:S02]  /*e0a0*/  R2UR UR5, R92 ;  /* 0x000000005c0572ca */ /* 0x000fe400000e0000 */
[----:B------:R-:W-:Y:S02]  /*e0b0*/  R2UR UR4, R93 ;  /* 0x000000005d0472ca */ /* 0x000fe400000e0000 */
[----:B------:R-:W-:Y:S02]  /*e0c0*/  R2UR UR36, R110 ;  /* 0x000000006e2472ca */ /* 0x000fe400000e0000 */
[----:B------:R-:W-:Y:S02]  /*e0d0*/  ISETP.NE.AND P0, PT, R97, 0x2, PT ;  /* 0x000000026100780c */ /* 0x000fe40003f05270 */
[----:B------:R-:W-:Y:S02]  /*e0e0*/  ISETP.NE.AND P1, PT, R36, 0x2, PT ;  /* 0x000000022400780c */ /* 0x000fe40003f25270 */
[----:B--2---:R-:W-:Y:S01]  /*e0f0*/  SEL R0, RZ, 0x1, P0 ;  /* 0x00000001ff007807 */ /* 0x004fe20000000000 */
[----:B------:R-:W-:Y:S01]  /*e100*/  UISETP.NE.AND UP0, UPT, UR6, URZ, UPT ;  /* 0x000000ff0600728c */ /* 0x000fe2000bf05270 */
[----:B------:R-:W-:Y:S01]  /*e110*/  SEL R3, RZ, 0x1, P1 ;  /* 0x00000001ff037807 */ /* 0x000fe20000800000 */
[----:B------:R-:W-:Y:S01]  /*e120*/  UIADD3 UR30, UPT, UPT, UR37, UR5, URZ ;  /* 0x00000005251e7290 */ /* 0x000fe2000fffe0ff */
[----:B------:R-:W-:Y:S01]  /*e130*/  LOP3.LUT R103, R103, R0, RZ, 0x3c, !PT ;  /* 0x0000000067677212 */ /* 0x000fe200078e3cff */
[----:B------:R-:W-:Y:S01]  /*e140*/  UIADD3 UR31, UPT, UPT, UR38, UR4, URZ ;  /* 0x00000004261f7290 */ /* 0x000fe2000fffe0ff */
[----:B------:R-:W-:Y:S02]  /*e150*/  LOP3.LUT R104, R104, R3, RZ, 0x3c, !PT ;  /* 0x0000000368687212 */ /* 0x000fe400078e3cff */
[----:B------:R-:W-:Y:S02]  /*e160*/  SEL R97, R97, RZ, P0 ;  /* 0x000000ff61617207 */ /* 0x000fe40000000000 */
[----:B------:R-:W-:Y:S01]  /*e170*/  SEL R36, R36, RZ, P1 ;  /* 0x000000ff24247207 */ /* 0x000fe20000800000 */
[----:B------:R-:W-:Y:S06]  /*e180*/  BRA.U UP0, `(.L_x_179) ;  /* 0xffffff7d004c7547 */ /* 0x000fec000b83ffff */
[----:B------:R-:W-:-:S13]  /*e190*/  R2UR UR4, R94 ;  /* 0x000000005e0472ca */ /* 0x000fda00000e0000 */
[----:B------:R-:W-:-:S09]  /*e1a0*/  UISETP.NE.AND UP0, UPT, UR4, URZ, UPT ;  /* 0x000000ff0400728c */ /* 0x000fd2000bf05270 */
[----:B------:R-:W-:Y:S05]  /*e1b0*/  BRA.U !UP0, `(.L_x_180) ;  /* 0x0000000108487547 */ /* 0x000fea000b800000 */
[----:B------:R-:W2:Y:S02]  /*e1c0*/  LDCU.64 UR4, c[0x0][0x890] ;  /* 0x00011200ff0477ac */ /* 0x000ea40008000a00 */
[----:B--2---:R-:W-:-:S04]  /*e1d0*/  UISETP.NE.U32.AND UP0, UPT, UR4, URZ, UPT ;  /* 0x000000ff0400728c */ /* 0x004fc8000bf05070 */
[----:B------:R-:W-:-:S09]  /*e1e0*/  UISETP.NE.AND.EX UP0, UPT, UR5, URZ, UPT, UP0 ;  /* 0x000000ff0500728c */ /* 0x000fd2000bf05300 */
[----:B------:R-:W-:Y:S05]  /*e1f0*/  BRA.U UP0, `(.L_x_181) ;  /* 0x00000001000c7547 */ /* 0x000fea000b800000 */
[----:B------:R-:W-:-:S13]  /*e200*/  FSETP.NEU.AND P0, PT, R45, RZ, PT ;  /* 0x000000ff2d00720b */ /* 0x000fda0003f0d000 */
[----:B------:R-:W-:Y:S05]  /*e210*/  @!P0 EXIT ;  /* 0x000000000000894d */ /* 0x000fea0003800000 */
[----:B------:R-:W-:Y:S05]  /*e220*/  BRA `(.L_x_180) ;  /* 0x00000000002c7947 */ /* 0x000fea0003800000 */
.L_x_181:
[----:B------:R-:W-:Y:S01]  /*e230*/  ISETP.NE.AND P0, PT, R96, RZ, PT ;  /* 0x000000ff6000720c */ /* 0x000fe20003f05270 */
[----:B------:R-:W-:-:S12]  /*e240*/  BSSY.RECONVERGENT B0, `(.L_x_180) ;  /* 0x0000009000007945 */ /* 0x000fd80003800200 */
[----:B------:R-:W-:Y:S05]  /*e250*/  @P0 BRA `(.L_x_182) ;  /* 0x0000000000140947 */ /* 0x000fea0003800000 */
[----:B------:R-:W2:Y:S02]  /*e260*/  LDCU.64 UR4, c[0x0][0x888] ;  /* 0x00011100ff0477ac */ /* 0x000ea40008000a00 */
[----:B--2---:R-:W-:-:S04]  /*e270*/  ISETP.NE.U32.AND P0, PT, RZ, UR4, PT ;  /* 0x00000004ff007c0c */ /* 0x004fc8000bf05070 */
[----:B------:R-:W-:-:S13]  /*e280*/  ISETP.NE.AND.EX P0, PT, RZ, UR5, PT, P0 ;  /* 0x00000005ff007c0c */ /* 0x000fda000bf05300 */
[----:B------:R-:W-:Y:S05]  /*e290*/  @!P0 EXIT ;  /* 0x000000000000894d */ /* 0x000fea0003800000 */
[----:B------:R-:W-:Y:S05]  /*e2a0*/  BRA `(.L_x_183) ;  /* 0x0000000000087947 */ /* 0x000fea0003800000 */
.L_x_182:
[----:B------:R-:W-:-:S13]  /*e2b0*/  FSETP.NEU.AND P0, PT, R45, RZ, PT ;  /* 0x000000ff2d00720b */ /* 0x000fda0003f0d000 */
[----:B------:R-:W-:Y:S05]  /*e2c0*/  @!P0 EXIT ;  /* 0x000000000000894d */ /* 0x000fea0003800000 */
.L_x_183:
[----:B------:R-:W-:Y:S05]  /*e2d0*/  BSYNC.RECONVERGENT B0 ;  /* 0x0000000000007941 */ /* 0x000fea0003800200 */
.L_x_180:
[----:B------:R-:W-:Y:S01]  /*e2e0*/  ULEA UR4, UR47, UR43, 0x3 ;  /* 0x0000002b2f047291 */ /* 0x000fe2000f8e18ff */
[----:B------:R-:W-:-:S04]  /*e2f0*/  DEPBAR.LE SB0, 0x0 ;  /* 0x000080000000791a */ /* 0x000fc80000000000 */
[----:B------:R-:W-:-:S04]  /*e300*/  UIADD3 UR4, UPT, UPT, UR4, 0x70, URZ ;  /* 0x0000007004047890 */ /* 0x000fc8000fffe0ff */
[----:B------:R-:W-:-:S09]  /*e310*/  UPRMT UR4, UR52, 0x654, UR4 ;  /* 0x0000065434047896 */ /* 0x000fd20008000004 */
[----:B------:R-:W-:Y:S01]  /*e320*/  SYNCS.ARRIVE.TRANS64.RED.A1T0 RZ, [UR4], RZ ;  /* 0x000000ffffff79a7 */ /* 0x000fe20008100404 */
[----:B------:R-:W-:Y:S05]  /*e330*/  EXIT ;  /* 0x000000000000794d */ /* 0x000fea0003800000 */
.L_x_24:
[----:B--2---:R2:W3:Y:S02]  /*e340*/  SYNCS.PHASECHK.TRANS64.TRYWAIT P0, [R3+URZ+0xf0], R2 ;  /* 0x0000f002030075a7 */ /* 0x0044e400080011ff */
[----:B---3--:R-:W-:Y:S05]  /*e350*/  @!P0 NANOSLEEP.SYNCS 0x989680 ;  /* 0x009896800000895d */ /* 0x008fea0003900000 */
[----:B------:R-:W3:Y:S02]  /*e360*/  @!P0 SYNCS.PHASECHK.TRANS64 P0, [R3+URZ+0xf0], R2 ;  /* 0x0000f002030085a7 */ /* 0x000ee400080010ff */
[----:B---3--:R-:W-:Y:S05]  /*e370*/  @!P0 BRA `(.L_x_24) ;  /* 0xfffffffc00f08947 */ /* 0x008fea000383ffff */
[----:B------:R-:W-:Y:S05]  /*e380*/  BRA `(.L_x_184) ;  /* 0xffffff3400c07947 */ /* 0x000fea000383ffff */
.L_x_27:
[----:B-1----:R-:W-:-:S07]  /*e390*/  MOV R0, UR33 ;  /* 0x0000002100007c02 */ /* 0x002fce0008000f00 */
.L_x_185:
[----:B-1----:R1:W2:Y:S02]  /*e3a0*/  SYNCS.PHASECHK.TRANS64.TRYWAIT P0, [R0+URZ+0x28], R3 ;  /* 0x00002803000075a7 */ /* 0x0022a400080011ff */
[----:B--2---:R-:W-:Y:S05]  /*e3b0*/  @!P0 NANOSLEEP.SYNCS 0x989680 ;  /* 0x009896800000895d */ /* 0x004fea0003900000 */
[----:B------:R-:W2:Y:S02]  /*e3c0*/  @!P0 SYNCS.PHASECHK.TRANS64 P0, [R0+URZ+0x28], R3 ;  /* 0x00002803000085a7 */ /* 0x000ea400080010ff */
[----:B--2---:R-:W-:Y:S05]  /*e3d0*/  @!P0 BRA `(.L_x_185) ;  /* 0xfffffffc00f08947 */ /* 0x004fea000383ffff */
[----:B------:R-:W-:Y:S05]  /*e3e0*/  BRA `(.L_x_26) ;  /* 0xffffff3800147947 */ /* 0x000fea000383ffff */
.L_x_34:
[----:B-1----:R-:W-:-:S07]  /*e3f0*/  MOV R0, UR17 ;  /* 0x0000001100007c02 */ /* 0x002fce0008000f00 */
.L_x_186:
[----:B-1----:R1:W2:Y:S02]  /*e400*/  SYNCS.PHASECHK.TRANS64.TRYWAIT P0, [R0+URZ+0x28], R3 ;  /* 0x00002803000075a7 */ /* 0x0022a400080011ff */
[----:B--2---:R-:W-:Y:S05]  /*e410*/  @!P0 NANOSLEEP.SYNCS 0x989680 ;  /* 0x009896800000895d */ /* 0x004fea0003900000 */
[----:B------:R-:W2:Y:S02]  /*e420*/  @!P0 SYNCS.PHASECHK.TRANS64 P0, [R0+URZ+0x28], R3 ;  /* 0x00002803000085a7 */ /* 0x000ea400080010ff */
[----:B--2---:R-:W-:Y:S05]  /*e430*/  @!P0 BRA `(.L_x_186) ;  /* 0xfffffffc00f08947 */ /* 0x004fea000383ffff */
[----:B------:R-:W-:Y:S05]  /*e440*/  BRA `(.L_x_33) ;  /* 0xffffff3800d87947 */ /* 0x000fea000383ffff */
.L_x_39:
[----:B-1----:R1:W2:Y:S02]  /*e450*/  SYNCS.PHASECHK.TRANS64.TRYWAIT P0, [R3+URZ+0xa0], R0 ;  /* 0x0000a000030075a7 */ /* 0x0022a400080011ff */
[----:B--2---:R-:W-:Y:S05]  /*e460*/  @!P0 NANOSLEEP.SYNCS 0x989680 ;  /* 0x009896800000895d */ /* 0x004fea0003900000 */
[----:B------:R-:W2:Y:S02]  /*e470*/  @!P0 SYNCS.PHASECHK.TRANS64 P0, [R3+URZ+0xa0], R0 ;  /* 0x0000a000030085a7 */ /* 0x000ea400080010ff */
[----:B--2---:R-:W-:Y:S05]  /*e480*/  @!P0 BRA `(.L_x_39) ;  /* 0xfffffffc00f08947 */ /* 0x004fea000383ffff */
[----:B------:R-:W-:Y:S05]  /*e490*/  BRA `(.L_x_187) ;  /* 0xffffff3c00847947 */ /* 0x000fea000383ffff */
.L_x_43:
[----:B-1----:R-:W-:-:S07]  /*e4a0*/  MOV R0, UR4 ;  /* 0x0000000400007c02 */ /* 0x002fce0008000f00 */
.L_x_188:
[----:B-1----:R1:W2:Y:S02]  /*e4b0*/  SYNCS.PHASECHK.TRANS64.TRYWAIT P0, [R0+URZ], R3 ;  /* 0x00000003000075a7 */ /* 0x0022a400080011ff */
[----:B--2---:R-:W-:Y:S05]  /*e4c0*/  @!P0 NANOSLEEP.SYNCS 0x989680 ;  /* 0x009896800000895d */ /* 0x004fea0003900000 */
[----:B------:R-:W2:Y:S02]  /*e4d0*/  @!P0 SYNCS.PHASECHK.TRANS64 P0, [R0+URZ], R3 ;  /* 0x00000003000085a7 */ /* 0x000ea400080010ff */
[----:B--2---:R-:W-:Y:S05]  /*e4e0*/  @!P0 BRA `(.L_x_188) ;  /* 0xfffffffc00f08947 */ /* 0x004fea000383ffff */
[----:B------:R-:W-:Y:S05]  /*e4f0*/  BRA `(.L_x_189) ;  /* 0xffffff4400307947 */ /* 0x000fea000383ffff */
.L_x_44:
[----:B------:R-:W-:-:S07]  /*e500*/  MOV R0, UR5 ;  /* 0x0000000500007c02 */ /* 0x000fce0008000f00 */
.L_x_190:
[----:B-1----:R1:W2:Y:S02]  /*e510*/  SYNCS.PHASECHK.TRANS64.TRYWAIT P0, [R0+URZ], R3 ;  /* 0x00000003000075a7 */ /* 0x0022a400080011ff */
[----:B--2---:R-:W-:Y:S05]  /*e520*/  @!P0 NANOSLEEP.SYNCS 0x989680 ;  /* 0x009896800000895d */ /* 0x004fea0003900000 */
[----:B------:R-:W2:Y:S02]  /*e530*/  @!P0 SYNCS.PHASECHK.TRANS64 P0, [R0+URZ], R3 ;  /* 0x00000003000085a7 */ /* 0x000ea400080010ff */
[----:B--2---:R-:W-:Y:S05]  /*e540*/  @!P0 BRA `(.L_x_190) ;  /* 0xfffffffc00f08947 */ /* 0x004fea000383ffff */
[----:B------:R-:W-:Y:S05]  /*e550*/  BRA `(.L_x_191) ;  /* 0xffffff44003c7947 */ /* 0x000fea000383ffff */
.L_x_45:
[----:B------:R-:W-:-:S07]  /*e560*/  MOV R0, UR5 ;  /* 0x0000000500007c02 */ /* 0x000fce0008000f00 */
.L_x_192:
[----:B-1----:R1:W2:Y:S02]  /*e570*/  SYNCS.PHASECHK.TRANS64.TRYWAIT P0, [R0+URZ], R3 ;  /* 0x00000003000075a7 */ /* 0x0022a400080011ff */
[----:B--2---:R-:W-:Y:S05]  /*e580*/  @!P0 NANOSLEEP.SYNCS 0x989680 ;  /* 0x009896800000895d */ /* 0x004fea0003900000 */
[----:B------:R-:W2:Y:S02]  /*e590*/  @!P0 SYNCS.PHASECHK.TRANS64 P0, [R0+URZ], R3 ;  /* 0x00000003000085a7 */ /* 0x000ea400080010ff */
[----:B--2---:R-:W-:Y:S05]  /*e5a0*/  @!P0 BRA `(.L_x_192) ;  /* 0xfffffffc00f08947 */ /* 0x004fea000383ffff */
[----:B------:R-:W-:Y:S05]  /*e5b0*/  BRA `(.L_x_193) ;  /* 0xffffff4400487947 */ /* 0x000fea000383ffff */
.L_x_46:
[----:B------:R-:W-:-:S07]  /*e5c0*/  MOV R0, UR5 ;  /* 0x0000000500007c02 */ /* 0x000fce0008000f00 */
.L_x_194:
[----:B-1----:R1:W2:Y:S02]  /*e5d0*/  SYNCS.PHASECHK.TRANS64.TRYWAIT P0, [R0+URZ], R3 ;  /* 0x00000003000075a7 */ /* 0x0022a400080011ff */
[----:B--2---:R-:W-:Y:S05]  /*e5e0*/  @!P0 NANOSLEEP.SYNCS 0x989680 ;  /* 0x009896800000895d */ /* 0x004fea0003900000 */
[----:B------:R-:W2:Y:S02]  /*e5f0*/  @!P0 SYNCS.PHASECHK.TRANS64 P0, [R0+URZ], R3 ;  /* 0x00000003000085a7 */ /* 0x000ea400080010ff */
[----:B--2---:R-:W-:Y:S05]  /*e600*/  @!P0 BRA `(.L_x_194) ;  /* 0xfffffffc00f08947 */ /* 0x004fea000383ffff */
[----:B------:R-:W-:Y:S05]  /*e610*/  BRA `(.L_x_195) ;  /* 0xffffff4400547947 */ /* 0x000fea000383ffff */
.L_x_49:
[----:B--2---:R2:W3:Y:S02]  /*e620*/  SYNCS.PHASECHK.TRANS64.TRYWAIT P0, [R0+URZ+0xe0], R5 ;  /* 0x0000e005000075a7 */ /* 0x0044e400080011ff */
[----:B---3--:R-:W-:Y:S05]  /*e630*/  @!P0 NANOSLEEP.SYNCS 0x989680 ;  /* 0x009896800000895d */ /* 0x008fea0003900000 */
[----:B------:R-:W3:Y:S02]  /*e640*/  @!P0 SYNCS.PHASECHK.TRANS64 P0, [R0+URZ+0xe0], R5 ;  /* 0x0000e005000085a7 */ /* 0x000ee400080010ff */
[----:B---3--:R-:W-:Y:S05]  /*e650*/  @!P0 BRA `(.L_x_49) ;  /* 0xfffffffc00f08947 */ /* 0x008fea000383ffff */
[----:B------:R-:W-:Y:S05]  /*e660*/  BRA `(.L_x_196) ;  /* 0xffffff4400b07947 */ /* 0x000fea000383ffff */
.L_x_50:
[----:B------:R-:W-:-:S07]  /*e670*/  MOV R0, UR4 ;  /* 0x0000000400007c02 */ /* 0x000fce0008000f00 */
.L_x_197:
[----:B--2---:R2:W3:Y:S02]  /*e680*/  SYNCS.PHASECHK.TRANS64.TRYWAIT P0, [R0+URZ+0xb0], R7 ;  /* 0x0000b007000075a7 */ /* 0x0044e400080011ff */
[----:B---3--:R-:W-:Y:S05]  /*e690*/  @!P0 NANOSLEEP.SYNCS 0x989680 ;  /* 0x009896800000895d */ /* 0x008fea0003900000 */
[----:B------:R-:W3:Y:S02]  /*e6a0*/  @!P0 SYNCS.PHASECHK.TRANS64 P0, [R0+URZ+0xb0], R7 ;  /* 0x0000b007000085a7 */ /* 0x000ee400080010ff */
[----:B---3--:R-:W-:Y:S05]  /*e6b0*/  @!P0 BRA `(.L_x_197) ;  /* 0xfffffffc00f08947 */ /* 0x008fea000383ffff */
[----:B------:R-:W-:Y:S05]  /*e6c0*/  BRA `(.L_x_198) ;  /* 0xffffff4400c07947 */ /* 0x000fea000383ffff */
.L_x_51:
[----:B--2---:R2:W3:Y:S02]  /*e6d0*/  SYNCS.PHASECHK.TRANS64.TRYWAIT P1, [R0+URZ+0xa0], R5 ;  /* 0x0000a005000075a7 */ /* 0x0044e400080211ff */
[----:B---3--:R-:W-:Y:S05]  /*e6e0*/  @!P1 NANOSLEEP.SYNCS 0x989680 ;  /* 0x009896800000995d */ /* 0x008fea0003900000 */
[----:B------:R-:W3:Y:S02]  /*e6f0*/  @!P1 SYNCS.PHASECHK.TRANS64 P1, [R0+URZ+0xa0], R5 ;  /* 0x0000a005000095a7 */ /* 0x000ee400080210ff */
[----:B---3--:R-:W-:Y:S05]  /*e700*/  @!P1 BRA `(.L_x_51) ;  /* 0xfffffffc00f09947 */ /* 0x008fea000383ffff */
[----:B------:R-:W-:Y:S05]  /*e710*/  BRA `(.L_x_199) ;  /* 0xffffff4400f07947 */ /* 0x000fea000383ffff */
.L_x_54:
[----:B------:R-:W-:-:S07]  /*e720*/  MOV R0, UR4 ;  /* 0x0000000400007c02 */ /* 0x000fce0008000f00 */
.L_x_200:
[----:B--2---:R2:W3:Y:S02]  /*e730*/  SYNCS.PHASECHK.TRANS64.TRYWAIT P0, [R0+URZ+0xb0], R3 ;  /* 0x0000b003000075a7 */ /* 0x0044e400080011ff */
[----:B---3--:R-:W-:Y:S05]  /*e740*/  @!P0 NANOSLEEP.SYNCS 0x989680 ;  /* 0x009896800000895d */ /* 0x008fea0003900000 */
[----:B------:R-:W3:Y:S02]  /*e750*/  @!P0 SYNCS.PHASECHK.TRANS64 P0, [R0+URZ+0xb0], R3 ;  /* 0x0000b003000085a7 */ /* 0x000ee400080010ff */
[----:B---3--:R-:W-:Y:S05]  /*e760*/  @!P0 BRA `(.L_x_200) ;  /* 0xfffffffc00f08947 */ /* 0x008fea000383ffff */
[----:B------:R-:W-:Y:S05]  /*e770*/  BRA `(.L_x_53) ;  /* 0xffffff4800447947 */ /* 0x000fea000383ffff */
.L_x_63:
[----:B--2---:R-:W-:-:S04]  /*e780*/  MOV R5, UR5 ;  /* 0x0000000500057c02 */ /* 0x004fc80008000f00 */
[----:B------:R2:W3:Y:S03]  /*e790*/  SYNCS.PHASECHK.TRANS64.TRYWAIT P0, [R5+URZ+0x8], R6 ;  /* 0x00000806050075a7 */ /* 0x0004e600080011ff */
[----:B---3--:R-:W-:Y:S05]  /*e7a0*/  @!P0 NANOSLEEP.SYNCS 0x989680 ;  /* 0x009896800000895d */ /* 0x008fea0003900000 */
[----:B------:R-:W3:Y:S02]  /*e7b0*/  @!P0 SYNCS.PHASECHK.TRANS64 P0, [R5+URZ+0x8], R6 ;  /* 0x00000806050085a7 */ /* 0x000ee400080010ff */
[----:B---3--:R-:W-:Y:S05]  /*e7c0*/  @!P0 BRA `(.L_x_63) ;  /* 0xfffffffc00ec8947 */ /* 0x008fea000383ffff */
[----:B------:R-:W-:Y:S05]  /*e7d0*/  BRA `(.L_x_62) ;  /* 0xffffff4800f87947 */ /* 0x000fea000383ffff */
.L_x_65:
[----:B------:R-:W-:Y:S01]  /*e7e0*/  BSSY B0, `(.L_x_201) ;  /* 0x0000006000007945 */ /* 0x000fe20003800000 */
[----:B------:R-:W-:-:S07]  /*e7f0*/  MOV R15, 0xffffffff ;  /* 0xffffffff000f7802 */ /* 0x000fce0000000f00 */
[----:B-12--5:R-:W-:Y:S05]  /*e800*/  WARPSYNC.COLLECTIVE R15, `(.L_x_202) ;  /* 0x000000000f0c7348 */ /* 0x026fea0003c00000 */
[----:B------:R-:W-:Y:S02]  /*e810*/  ELECT P6, UR79, PT ;  /* 0x00000000004f782f */ /* 0x000fe400038c0000 */
[----:B------:R-:W-:Y:S01]  /*e820*/  MOV R14, UR79 ;  /* 0x0000004f000e7c02 */ /* 0x000fe20008000f00 */
[----:B-12--5:R-:W-:Y:S10]  /*e830*/  ENDCOLLECTIVE ;  /* 0x000000000000791b */ /* 0x026ff40003800000 */
.L_x_202:
[----:B------:R-:W-:Y:S05]  /*e840*/  BSYNC B0 ;  /* 0x0000000000007941 */ /* 0x000fea0003800000 */
.L_x_201:
[----:B------:R-:W-:Y:S05]  /*e850*/  BRA `(.L_x_203) ;  /* 0xffffff4c00287947 */ /* 0x000fea000383ffff */
.L_x_67:
[----:B--2---:R-:W-:-:S04]  /*e860*/  MOV R3, UR5 ;  /* 0x0000000500037c02 */ /* 0x004fc80008000f00 */
[----:B------:R2:W3:Y:S03]  /*e870*/  SYNCS.PHASECHK.TRANS64.TRYWAIT P0, [R3+URZ+0x8], R4 ;  /* 0x00000804030075a7 */ /* 0x0004e600080011ff */
[----:B---3--:R-:W-:Y:S05]  /*e880*/  @!P0 NANOSLEEP.SYNCS 0x989680 ;  /* 0x009896800000895d */ /* 0x008fea0003900000 */
[----:B------:R-:W3:Y:S02]  /*e890*/  @!P0 SYNCS.PHASECHK.TRANS64 P0, [R3+URZ+0x8], R4 ;  /* 0x00000804030085a7 */ /* 0x000ee400080010ff */
[----:B---3--:R-:W-:Y:S05]  /*e8a0*/  @!P0 BRA `(.L_x_67) ;  /* 0xfffffffc00ec8947 */ /* 0x008fea000383ffff */
[----:B------:R-:W-:Y:S05]  /*e8b0*/  BRA `(.L_x_66) ;  /* 0xffffff4c002c7947 */ /* 0x000fea000383ffff */
.L_x_68:
[----:B-1----:R1:W2:Y:S02]  /*e8c0*/  SYNCS.PHASECHK.TRANS64.TRYWAIT P0, [R0+URZ+0xa0], R5 ;  /* 0x0000a005000075a7 */ /* 0x0022a400080011ff */
[----:B--2---:R-:W-:Y:S05]  /*e8d0*/  @!P0 NANOSLEEP.SYNCS 0x989680 ;  /* 0x009896800000895d */ /* 0x004fea0003900000 */
[----:B------:R-:W2:Y:S02]  /*e8e0*/  @!P0 SYNCS.PHASECHK.TRANS64 P0, [R0+URZ+0xa0], R5 ;  /* 0x0000a005000085a7 */ /* 0x000ea400080010ff */
[----:B--2---:R-:W-:Y:S05]  /*e8f0*/  @!P0 BRA `(.L_x_68) ;  /* 0xfffffffc00f08947 */ /* 0x004fea000383ffff */
[----:B------:R-:W-:Y:S05]  /*e900*/  BRA `(.L_x_204) ;  /* 0xffffff5000187947 */ /* 0x000fea000383ffff */
.L_x_70:
[----:B------:R-:W-:-:S07]  /*e910*/  MOV R0, UR31 ;  /* 0x0000001f00007c02 */ /* 0x000fce0008000f00 */
.L_x_205:
[----:B-1----:R1:W2:Y:S02]  /*e920*/  SYNCS.PHASECHK.TRANS64.TRYWAIT P0, [R0+URZ+0xd0], R5 ;  /* 0x0000d005000075a7 */ /* 0x0022a400080011ff */
[----:B--2---:R-:W-:Y:S05]  /*e930*/  @!P0 NANOSLEEP.SYNCS 0x989680 ;  /* 0x009896800000895d */ /* 0x004fea0003900000 */
[----:B------:R-:W2:Y:S02]  /*e940*/  @!P0 SYNCS.PHASECHK.TRANS64 P0, [R0+URZ+0xd0], R5 ;  /* 0x0000d005000085a7 */ /* 0x000ea400080010ff */
[----:B--2---:R-:W-:Y:S05]  /*e950*/  @!P0 BRA `(.L_x_205) ;  /* 0xfffffffc00f08947 */ /* 0x004fea000383ffff */
[----:B------:R-:W-:Y:S05]  /*e960*/  BRA `(.L_x_206) ;  /* 0xffffff5000647947 */ /* 0x000fea000383ffff */
.L_x_73:
[----:B------:R-:W-:Y:S07]  /*e970*/  MOV R0, UR5 ;  /* 0x0000000500007c02 */ /* 0x000fee0008000f00 */
.L_x_207:
[----:B-1----:R1:W2:Y:S02]  /*e980*/  SYNCS.PHASECHK.TRANS64.TRYWAIT P0, [R0+URZ], R5 ;  /* 0x00000005000075a7 */ /* 0x0022a400080011ff */
[----:B--2---:R-:W-:Y:S05]  /*e990*/  @!P0 NANOSLEEP.SYNCS 0x989680 ;  /* 0x009896800000895d */ /* 0x004fea0003900000 */
[----:B------:R-:W2:Y:S02]  /*e9a0*/  @!P0 SYNCS.PHASECHK.TRANS64 P0, [R0+URZ], R5 ;  /* 0x00000005000085a7 */ /* 0x000ea400080010ff */
[----:B--2---:R-:W-:Y:S05]  /*e9b0*/  @!P0 BRA `(.L_x_207) ;  /* 0xfffffffc00f08947 */ /* 0x004fea000383ffff */
[----:B------:R-:W-:Y:S05]  /*e9c0*/  BRA `(.L_x_72) ;  /* 0xffffff5000787947 */ /* 0x000fea000383ffff */
.L_x_77:
[----:B-1----:R-:W-:-:S07]  /*e9d0*/  MOV R0, UR4 ;  /* 0x0000000400007c02 */ /* 0x002fce0008000f00 */
.L_x_208:
[----:B-1----:R1:W2:Y:S02]  /*e9e0*/  SYNCS.PHASECHK.TRANS64.TRYWAIT P0, [R0+URZ], R3 ;  /* 0x00000003000075a7 */ /* 0x0022a400080011ff */
[----:B--2---:R-:W-:Y:S05]  /*e9f0*/  @!P0 NANOSLEEP.SYNCS 0x989680 ;  /* 0x009896800000895d */ /* 0x004fea0003900000 */
[----:B------:R-:W2:Y:S02]  /*ea00*/  @!P0 SYNCS.PHASECHK.TRANS64 P0, [R0+URZ], R3 ;  /* 0x00000003000085a7 */ /* 0x000ea400080010ff */
[----:B--2---:R-:W-:Y:S05]  /*ea10*/  @!P0 BRA `(.L_x_208) ;  /* 0xfffffffc00f08947 */ /* 0x004fea000383ffff */
[----:B------:R-:W-:Y:S05]  /*ea20*/  BRA `(.L_x_209) ;  /* 0xffffff54006c7947 */ /* 0x000fea000383ffff */
.L_x_80:
[----:B------:R-:W-:-:S07]  /*ea30*/  MOV R0, UR26 ;  /* 0x0000001a00007c02 */ /* 0x000fce0008000f00 */
.L_x_210:
[----:B-1----:R1:W2:Y:S02]  /*ea40*/  SYNCS.PHASECHK.TRANS64.TRYWAIT P1, [R0+URZ+0x100], R3 ;  /* 0x00010003000075a7 */ /* 0x0022a400080211ff */
[----:B--2---:R-:W-:Y:S05]  /*ea50*/  @!P1 NANOSLEEP.SYNCS 0x989680 ;  /* 0x009896800000995d */ /* 0x004fea0003900000 */
[----:B------:R-:W2:Y:S02]  /*ea60*/  @!P1 SYNCS.PHASECHK.TRANS64 P1, [R0+URZ+0x100], R3 ;  /* 0x00010003000095a7 */ /* 0x000ea400080210ff */
[----:B--2---:R-:W-:Y:S05]  /*ea70*/  @!P1 BRA `(.L_x_210) ;  /* 0xfffffffc00f09947 */ /* 0x004fea000383ffff */
[----:B------:R-:W-:Y:S05]  /*ea80*/  BRA `(.L_x_211) ;  /* 0xffffff5400b87947 */ /* 0x000fea000383ffff */
.L_x_85:
[----:B--2---:R2:W3:Y:S02]  /*ea90*/  SYNCS.PHASECHK.TRANS64.TRYWAIT P0, [R8+URZ+0xa0], R5 ;  /* 0x0000a005080075a7 */ /* 0x0044e400080011ff */
[----:B---3--:R-:W-:Y:S05]  /*eaa0*/  @!P0 NANOSLEEP.SYNCS 0x989680 ;  /* 0x009896800000895d */ /* 0x008fea0003900000 */
[----:B------:R-:W3:Y:S02]  /*eab0*/  @!P0 SYNCS.PHASECHK.TRANS64 P0, [R8+URZ+0xa0], R5 ;  /* 0x0000a005080085a7 */ /* 0x000ee400080010ff */
[----:B---3--:R-:W-:Y:S05]  /*eac0*/  @!P0 BRA `(.L_x_85) ;  /* 0xfffffffc00f08947 */ /* 0x008fea000383ffff */
[----:B------:R-:W-:Y:S05]  /*ead0*/  BRA `(.L_x_212) ;  /* 0xffffff5800e87947 */ /* 0x000fea000383ffff */
.L_x_88:
[----:B------:R-:W-:Y:S07]  /*eae0*/  MOV R0, UR21 ;  /* 0x0000001500007c02 */ /* 0x000fee0008000f00 */
.L_x_213:
[----:B--2---:R2:W3:Y:S02]  /*eaf0*/  SYNCS.PHASECHK.TRANS64.TRYWAIT P1, [R0+URZ+0x98], R7 ;  /* 0x00009807000075a7 */ /* 0x0044e400080211ff */
[----:B---3--:R-:W-:Y:S05]  /*eb00*/  @!P1 NANOSLEEP.SYNCS 0x989680 ;  /* 0x009896800000995d */ /* 0x008fea0003900000 */
[----:B------:R-:W3:Y:S02]  /*eb10*/  @!P1 SYNCS.PHASECHK.TRANS64 P1, [R0+URZ+0x98], R7 ;  /* 0x00009807000095a7 */ /* 0x000ee400080210ff */
[----:B---3--:R-:W-:Y:S05]  /*eb20*/  @!P1 BRA `(.L_x_213) ;  /* 0xfffffffc00f09947 */ /* 0x008fea000383ffff */
[----:B------:R-:W-:Y:S05]  /*eb30*/  BRA `(.L_x_87) ;  /* 0xffffff6000687947 */ /* 0x000fea000383ffff */
.L_x_91:
[----:B--2---:R-:W-:Y:S07]  /*eb40*/  MOV R0, UR21 ;  /* 0x0000001500007c02 */ /* 0x004fee0008000f00 */
.L_x_214:
[----:B--2---:R2:W3:Y:S02]  /*eb50*/  SYNCS.PHASECHK.TRANS64.TRYWAIT P0, [R0+URZ+0x70], R5 ;  /* 0x00007005000075a7 */ /* 0x0044e400080011ff */
[----:B---3--:R-:W-:Y:S05]  /*eb60*/  @!P0 NANOSLEEP.SYNCS 0x989680 ;  /* 0x009896800000895d */ /* 0x008fea0003900000 */
[----:B------:R-:W3:Y:S02]  /*eb70*/  @!P0 SYNCS.PHASECHK.TRANS64 P0, [R0+URZ+0x70], R5 ;  /* 0x00007005000085a7 */ /* 0x000ee400080010ff */
[----:B---3--:R-:W-:Y:S05]  /*eb80*/  @!P0 BRA `(.L_x_214) ;  /* 0xfffffffc00f08947 */ /* 0x008fea000383ffff */
[----:B------:R-:W-:Y:S05]  /*eb90*/  BRA `(.L_x_215) ;  /* 0xffffff6000c07947 */ /* 0x000fea000383ffff */
.L_x_92:
[----:B------:R-:W-:Y:S07]  /*eba0*/  MOV R0, UR21 ;  /* 0x0000001500007c02 */ /* 0x000fee0008000f00 */
.L_x_216:
[----:B--2---:R2:W3:Y:S02]  /*ebb0*/  SYNCS.PHASECHK.TRANS64.TRYWAIT P0, [R0+URZ+0x78], R5 ;  /* 0x00007805000075a7 */ /* 0x0044e400080011ff */
[----:B---3--:R-:W-:Y:S05]  /*ebc0*/  @!P0 NANOSLEEP.SYNCS 0x989680 ;  /* 0x009896800000895d */ /* 0x008fea0003900000 */
[----:B------:R-:W3:Y:S02]  /*ebd0*/  @!P0 SYNCS.PHASECHK.TRANS64 P0, [R0+URZ+0x78], R5 ;  /* 0x00007805000085a7 */ /* 0x000ee400080010ff */
[----:B---3--:R-:W-:Y:S05]  /*ebe0*/  @!P0 BRA `(.L_x_216) ;  /* 0xfffffffc00f08947 */ /* 0x008fea000383ffff */
[----:B------:R-:W-:Y:S05]  /*ebf0*/  BRA `(.L_x_217) ;  /* 0xffffff6400007947 */ /* 0x000fea000383ffff */
.L_x_93:
[----:B------:R-:W-:Y:S07]  /*ec00*/  MOV R0, UR21 ;  /* 0x0000001500007c02 */ /* 0x000fee0008000f00 */
.L_x_218:
[----:B--2---:R2:W3:Y:S02]  /*ec10*/  SYNCS.PHASECHK.TRANS64.TRYWAIT P0, [R0+URZ+0x80], R5 ;  /* 0x00008005000075a7 */ /* 0x0044e400080011ff */
[----:B---3--:R-:W-:Y:S05]  /*ec20*/  @!P0 NANOSLEEP.SYNCS 0x989680 ;  /* 0x009896800000895d */ /* 0x008fea0003900000 */
[----:B------:R-:W3:Y:S02]  /*ec30*/  @!P0 SYNCS.PHASECHK.TRANS64 P0, [R0+URZ+0x80], R5 ;  /* 0x00008005000085a7 */ /* 0x000ee400080010ff */
[----:B---3--:R-:W-:Y:S05]  /*ec40*/  @!P0 BRA `(.L_x_218) ;  /* 0xfffffffc00f08947 */ /* 0x008fea000383ffff */
[----:B------:R-:W-:Y:S05]  /*ec50*/  BRA `(.L_x_219) ;  /* 0xffffff6400447947 */ /* 0x000fea000383ffff */
.L_x_94:
[----:B------:R-:W-:Y:S07]  /*ec60*/  MOV R0, UR21 ;  /* 0x0000001500007c02 */ /* 0x000fee0008000f00 */
.L_x_220:
[----:B--2---:R2:W3:Y:S02]  /*ec70*/  SYNCS.PHASECHK.TRANS64.TRYWAIT P0, [R0+URZ+0x88], R5 ;  /* 0x00008805000075a7 */ /* 0x0044e400080011ff */
[----:B---3--:R-:W-:Y:S05]  /*ec80*/  @!P0 NANOSLEEP.SYNCS 0x989680 ;  /* 0x009896800000895d */ /* 0x008fea0003900000 */
[----:B------:R-:W3:Y:S02]  /*ec90*/  @!P0 SYNCS.PHASECHK.TRANS64 P0, [R0+URZ+0x88], R5 ;  /* 0x00008805000085a7 */ /* 0x000ee400080010ff */
[----:B---3--:R-:W-:Y:S05]  /*eca0*/  @!P0 BRA `(.L_x_220) ;  /* 0xfffffffc00f08947 */ /* 0x008fea000383ffff */
[----:B------:R-:W-:Y:S05]  /*ecb0*/  BRA `(.L_x_221) ;  /* 0xffffff64008c7947 */ /* 0x000fea000383ffff */
.L_x_95:
[----:B------:R-:W-:Y:S07]  /*ecc0*/  MOV R7, UR21 ;  /* 0x0000001500077c02 */ /* 0x000fee0008000f00 */
.L_x_222:
[----:B--2---:R2:W3:Y:S02]  /*ecd0*/  SYNCS.PHASECHK.TRANS64.TRYWAIT P0, [R7+URZ+0x70], R4 ;  /* 0x00007004070075a7 */ /* 0x0044e400080011ff */
[----:B---3--:R-:W-:Y:S05]  /*ece0*/  @!P0 NANOSLEEP.SYNCS 0x989680 ;  /* 0x009896800000895d */ /* 0x008fea0003900000 */
[----:B------:R-:W3:Y:S02]  /*ecf0*/  @!P0 SYNCS.PHASECHK.TRANS64 P0, [R7+URZ+0x70], R4 ;  /* 0x00007004070085a7 */ /* 0x000ee400080010ff */
[----:B---3--:R-:W-:Y:S05]  /*ed00*/  @!P0 BRA `(.L_x_222) ;  /* 0xfffffffc00f08947 */ /* 0x008fea000383ffff */
[----:B------:R-:W-:Y:S05]  /*ed10*/  BRA `(.L_x_223) ;  /* 0xffffff6400d87947 */ /* 0x000fea000383ffff */
.L_x_96:
[----:B------:R-:W-:Y:S07]  /*ed20*/  MOV R7, UR21 ;  /* 0x0000001500077c02 */ /* 0x000fee0008000f00 */
.L_x_224:
[----:B--2---:R2:W3:Y:S02]  /*ed30*/  SYNCS.PHASECHK.TRANS64.TRYWAIT P0, [R7+URZ+0x78], R4 ;  /* 0x00007804070075a7 */ /* 0x0044e400080011ff */
[----:B---3--:R-:W-:Y:S05]  /*ed40*/  @!P0 NANOSLEEP.SYNCS 0x989680 ;  /* 0x009896800000895d */ /* 0x008fea0003900000 */
[----:B------:R-:W3:Y:S02]  /*ed50*/  @!P0 SYNCS.PHASECHK.TRANS64 P0, [R7+URZ+0x78], R4 ;  /* 0x00007804070085a7 */ /* 0x000ee400080010ff */
[----:B---3--:R-:W-:Y:S05]  /*ed60*/  @!P0 BRA `(.L_x_224) ;  /* 0xfffffffc00f08947 */ /* 0x008fea000383ffff */
[----:B------:R-:W-:Y:S05]  /*ed70*/  BRA `(.L_x_225) ;  /* 0xffffff6800207947 */ /* 0x000fea000383ffff */
.L_x_97:
[----:B------:R-:W-:Y:S07]  /*ed80*/  MOV R7, UR21 ;  /* 0x0000001500077c02 */ /* 0x000fee0008000f00 */
.L_x_226:
[----:B--2---:R2:W3:Y:S02]  /*ed90*/  SYNCS.PHASECHK.TRANS64.TRYWAIT P0, [R7+URZ+0x80], R4 ;  /* 0x00008004070075a7 */ /* 0x0044e400080011ff */
[----:B---3--:R-:W-:Y:S05]  /*eda0*/  @!P0 NANOSLEEP.SYNCS 0x989680 ;  /* 0x009896800000895d */ /* 0x008fea0003900000 */
[----:B------:R-:W3:Y:S02]  /*edb0*/  @!P0 SYNCS.PHASECHK.TRANS64 P0, [R7+URZ+0x80], R4 ;  /* 0x00008004070085a7 */ /* 0x000ee400080010ff */
[----:B---3--:R-:W-:Y:S05]  /*edc0*/  @!P0 BRA `(.L_x_226) ;  /* 0xfffffffc00f08947 */ /* 0x008fea000383ffff */
[----:B------:R-:W-:Y:S05]  /*edd0*/  BRA `(.L_x_227) ;  /* 0xffffff6800687947 */ /* 0x000fea000383ffff */
.L_x_98:
[----:B------:R-:W-:Y:S07]  /*ede0*/  MOV R7, UR21 ;  /* 0x0000001500077c02 */ /* 0x000fee0008000f00 */
.L_x_228:
[----:B--2---:R2:W3:Y:S02]  /*edf0*/  SYNCS.PHASECHK.TRANS64.TRYWAIT P0, [R7+URZ+0x88], R4 ;  /* 0x00008804070075a7 */ /* 0x0044e400080011ff */
[----:B---3--:R-:W-:Y:S05]  /*ee00*/  @!P0 NANOSLEEP.SYNCS 0x989680 ;  /* 0x009896800000895d */ /* 0x008fea0003900000 */
[----:B------:R-:W3:Y:S02]  /*ee10*/  @!P0 SYNCS.PHASECHK.TRANS64 P0, [R7+URZ+0x88], R4 ;  /* 0x00008804070085a7 */ /* 0x000ee400080010ff */
[----:B---3--:R-:W-:Y:S05]  /*ee20*/  @!P0 BRA `(.L_x_228) ;  /* 0xfffffffc00f08947 */ /* 0x008fea000383ffff */
[----:B------:R-:W-:Y:S05]  /*ee30*/  BRA `(.L_x_229) ;  /* 0xffffff6800b47947 */ /* 0x000fea000383ffff */
.L_x_100:
[----:B------:R-:W-:-:S07]  /*ee40*/  MOV R0, UR21 ;  /* 0x0000001500007c02 */ /* 0x000fce0008000f00 */
.L_x_230:
[----:B---3--:R3:W4:Y:S02]  /*ee50*/  SYNCS.PHASECHK.TRANS64.TRYWAIT P0, [R0+URZ+0x70], R5 ;  /* 0x00007005000075a7 */ /* 0x00872400080011ff */
[----:B----4-:R-:W-:Y:S05]  /*ee60*/  @!P0 NANOSLEEP.SYNCS 0x989680 ;  /* 0x009896800000895d */ /* 0x010fea0003900000 */
[----:B------:R-:W4:Y:S02]  /*ee70*/  @!P0 SYNCS.PHASECHK.TRANS64 P0, [R0+URZ+0x70], R5 ;  /* 0x00007005000085a7 */ /* 0x000f2400080010ff */
[----:B----4-:R-:W-:Y:S05]  /*ee80*/  @!P0 BRA `(.L_x_230) ;  /* 0xfffffffc00f08947 */ /* 0x010fea000383ffff */
[----:B------:R-:W-:Y:S05]  /*ee90*/  BRA `(.L_x_231) ;  /* 0xffffff6c00247947 */ /* 0x000fea000383ffff */
.L_x_101:
[----:B---3--:R-:W-:-:S07]  /*eea0*/  MOV R0, UR21 ;  /* 0x0000001500007c02 */ /* 0x008fce0008000f00 */
.L_x_232:
[----:B---3--:R3:W4:Y:S02]  /*eeb0*/  SYNCS.PHASECHK.TRANS64.TRYWAIT P0, [R0+URZ+0x78], R5 ;  /* 0x00007805000075a7 */ /* 0x00872400080011ff */
[----:B----4-:R-:W-:Y:S05]  /*eec0*/  @!P0 NANOSLEEP.SYNCS 0x989680 ;  /* 0x009896800000895d */ /* 0x010fea0003900000 */
[----:B------:R-:W4:Y:S02]  /*eed0*/  @!P0 SYNCS.PHASECHK.TRANS64 P0, [R0+URZ+0x78], R5 ;  /* 0x00007805000085a7 */ /* 0x000f2400080010ff */
[----:B----4-:R-:W-:Y:S05]  /*eee0*/  @!P0 BRA `(.L_x_232) ;  /* 0xfffffffc00f08947 */ /* 0x010fea000383ffff */
[----:B------:R-:W-:Y:S05]  /*eef0*/  BRA `(.L_x_233) ;  /* 0xffffff6c00147947 */ /* 0x000fea000383ffff */
.L_x_102:
[----:B------:R-:W-:-:S07]  /*ef00*/  MOV R2, UR21 ;  /* 0x0000001500027c02 */ /* 0x000fce0008000f00 */
.L_x_234:
[----:B---3--:R3:W4:Y:S02]  /*ef10*/  SYNCS.PHASECHK.TRANS64.TRYWAIT P0, [R2+URZ+0x80], R5 ;  /* 0x00008005020075a7 */ /* 0x00872400080011ff */
[----:B----4-:R-:W-:Y:S05]  /*ef20*/  @!P0 NANOSLEEP.SYNCS 0x989680 ;  /* 0x009896800000895d */ /* 0x010fea0003900000 */
[----:B------:R-:W4:Y:S02]  /*ef30*/  @!P0 SYNCS.PHASECHK.TRANS64 P0, [R2+URZ+0x80], R5 ;  /* 0x00008005020085a7 */ /* 0x000f2400080010ff */
[----:B----4-:R-:W-:Y:S05]  /*ef40*/  @!P0 BRA `(.L_x_234) ;  /* 0xfffffffc00f08947 */ /* 0x010fea000383ffff */
[----:B------:R-:W-:Y:S05]  /*ef50*/  BRA `(.L_x_235) ;  /* 0xffffff6c00087947 */ /* 0x000fea000383ffff */
.L_x_104:
[----:B-1----:R1:W2:Y:S02]  /*ef60*/  SYNCS.PHASECHK.TRANS64.TRYWAIT P0, [R0+URZ+0xa0], R3 ;  /* 0x0000a003000075a7 */ /* 0x0022a400080011ff */
[----:B--2---:R-:W-:Y:S05]  /*ef70*/  @!P0 NANOSLEEP.SYNCS 0x989680 ;  /* 0x009896800000895d */ /* 0x004fea0003900000 */
[----:B------:R-:W2:Y:S02]  /*ef80*/  @!P0 SYNCS.PHASECHK.TRANS64 P0, [R0+URZ+0xa0], R3 ;  /* 0x0000a003000085a7 */ /* 0x000ea400080010ff */
[----:B--2---:R-:W-:Y:S05]  /*ef90*/  @!P0 BRA `(.L_x_104) ;  /* 0xfffffffc00f08947 */ /* 0x004fea000383ffff */
[----:B------:R-:W-:Y:S05]  /*efa0*/  BRA `(.L_x_236) ;  /* 0xffffff6c00d87947 */ /* 0x000fea000383ffff */
.L_x_115:
[----:B-1----:R-:W-:Y:S04]  /*efb0*/  MOV R0, UR43 ;  /* 0x0000002b00007c02 */ /* 0x002fe80008000f00 */
[----:B------:R1:W3:Y:S03]  /*efc0*/  SYNCS.PHASECHK.TRANS64.TRYWAIT P1, [R0+URZ+0x50], R5 ;  /* 0x00005005000075a7 */ /* 0x0002e600080211ff */
[----:B---3--:R-:W-:Y:S05]  /*efd0*/  @!P1 NANOSLEEP.SYNCS 0x989680 ;  /* 0x009896800000995d */ /* 0x008fea0003900000 */
[----:B------:R-:W3:Y:S02]  /*efe0*/  @!P1 SYNCS.PHASECHK.TRANS64 P1, [R0+URZ+0x50], R5 ;  /* 0x00005005000095a7 */ /* 0x000ee400080210ff */
[----:B---3--:R-:W-:Y:S05]  /*eff0*/  @!P1 BRA `(.L_x_115) ;  /* 0xfffffffc00ec9947 */ /* 0x008fea000383ffff */
[----:B------:R-:W-:Y:S05]  /*f000*/  BRA `(.L_x_114) ;  /* 0xffffff7c00c07947 */ /* 0x000fea000383ffff */
.L_x_117:
[----:B-1----:R1:W4:Y:S02]  /*f010*/  SYNCS.PHASECHK.TRANS64.TRYWAIT P0, [R116+URZ+0xc0], R3 ;  /* 0x0000c003740075a7 */ /* 0x00232400080011ff */
[----:B----4-:R-:W-:Y:S05]  /*f020*/  @!P0 NANOSLEEP.SYNCS 0x989680 ;  /* 0x009896800000895d */ /* 0x010fea0003900000 */
[----:B------:R-:W4:Y:S02]  /*f030*/  @!P0 SYNCS.PHASECHK.TRANS64 P0, [R116+URZ+0xc0], R3 ;  /* 0x0000c003740085a7 */ /* 0x000f2400080010ff */
[----:B----4-:R-:W-:Y:S05]  /*f040*/  @!P0 BRA `(.L_x_117) ;  /* 0xfffffffc00f08947 */ /* 0x010fea000383ffff */
[----:B------:R-:W-:Y:S05]  /*f050*/  BRA `(.L_x_116) ;  /* 0xffffff7c00f87947 */ /* 0x000fea000383ffff */
.L_x_126:
[----:B-1----:R1:W2:Y:S02]  /*f060*/  SYNCS.PHASECHK.TRANS64.TRYWAIT P0, [R3+URZ+0x50], R0 ;  /* 0x00005000030075a7 */ /* 0x0022a400080011ff */
[----:B--2---:R-:W-:Y:S05]  /*f070*/  @!P0 NANOSLEEP.SYNCS 0x989680 ;  /* 0x009896800000895d */ /* 0x004fea0003900000 */
[----:B------:R-:W2:Y:S02]  /*f080*/  @!P0 SYNCS.PHASECHK.TRANS64 P0, [R3+URZ+0x50], R0 ;  /* 0x00005000030085a7 */ /* 0x000ea400080010ff */
[----:B--2---:R-:W-:Y:S05]  /*f090*/  @!P0 BRA `(.L_x_126) ;  /* 0xfffffffc00f08947 */ /* 0x004fea000383ffff */
[----:B------:R-:W-:Y:S05]  /*f0a0*/  BRA `(.L_x_125) ;  /* 0xffffff8c00247947 */ /* 0x000fea000383ffff */
.L_x_134:
[----:B-1----:R1:W2:Y:S02]  /*f0b0*/  SYNCS.PHASECHK.TRANS64.TRYWAIT P0, [R123+URZ+0x50], R4 ;  /* 0x000050047b0075a7 */ /* 0x0022a400080011ff */
[----:B--2---:R-:W-:Y:S05]  /*f0c0*/  @!P0 NANOSLEEP.SYNCS 0x989680 ;  /* 0x009896800000895d */ /* 0x004fea0003900000 */
[----:B------:R-:W2:Y:S02]  /*f0d0*/  @!P0 SYNCS.PHASECHK.TRANS64 P0, [R123+URZ+0x50], R4 ;  /* 0x000050047b0085a7 */ /* 0x000ea400080010ff */
[----:B--2---:R-:W-:Y:S05]  /*f0e0*/  @!P0 BRA `(.L_x_134) ;  /* 0xfffffffc00f08947 */ /* 0x004fea000383ffff */
[----:B------:R-:W-:Y:S05]  /*f0f0*/  BRA `(.L_x_133) ;  /* 0xffffff9800987947 */ /* 0x000fea000383ffff */
.L_x_142:
[----:B-1----:R1:W2:Y:S02]  /*f100*/  SYNCS.PHASECHK.TRANS64.TRYWAIT P0, [R123+URZ+0x50], R4 ;  /* 0x000050047b0075a7 */ /* 0x0022a400080011ff */
[----:B--2---:R-:W-:Y:S05]  /*f110*/  @!P0 NANOSLEEP.SYNCS 0x989680 ;  /* 0x009896800000895d */ /* 0x004fea0003900000 */
[----:B------:R-:W2:Y:S02]  /*f120*/  @!P0 SYNCS.PHASECHK.TRANS64 P0, [R123+URZ+0x50], R4 ;  /* 0x000050047b0085a7 */ /* 0x000ea400080010ff */
[----:B--2---:R-:W-:Y:S05]  /*f130*/  @!P0 BRA `(.L_x_142) ;  /* 0xfffffffc00f08947 */ /* 0x004fea000383ffff */
[----:B------:R-:W-:Y:S05]  /*f140*/  BRA `(.L_x_141) ;  /* 0xffffffa800107947 */ /* 0x000fea000383ffff */
.L_x_150:
[----:B-1----:R1:W2:Y:S02]  /*f150*/  SYNCS.PHASECHK.TRANS64.TRYWAIT P0, [R124+URZ+0x50], R7 ;  /* 0x000050077c0075a7 */ /* 0x0022a400080011ff */
[----:B--2---:R-:W-:Y:S05]  /*f160*/  @!P0 NANOSLEEP.SYNCS 0x989680 ;  /* 0x009896800000895d */ /* 0x004fea0003900000 */
[----:B------:R-:W2:Y:S02]  /*f170*/  @!P0 SYNCS.PHASECHK.TRANS64 P0, [R124+URZ+0x50], R7 ;  /* 0x000050077c0085a7 */ /* 0x000ea400080010ff */
[----:B--2---:R-:W-:Y:S05]  /*f180*/  @!P0 BRA `(.L_x_150) ;  /* 0xfffffffc00f08947 */ /* 0x004fea000383ffff */
[----:B------:R-:W-:Y:S05]  /*f190*/  BRA `(.L_x_149) ;  /* 0xffffffb4008c7947 */ /* 0x000fea000383ffff */
.L_x_158:
[----:B-1----:R1:W2:Y:S02]  /*f1a0*/  SYNCS.PHASECHK.TRANS64.TRYWAIT P0, [R40+URZ+0x50], R7 ;  /* 0x00005007280075a7 */ /* 0x0022a400080011ff */
[----:B--2---:R-:W-:Y:S05]  /*f1b0*/  @!P0 NANOSLEEP.SYNCS 0x989680 ;  /* 0x009896800000895d */ /* 0x004fea0003900000 */
[----:B------:R-:W2:Y:S02]  /*f1c0*/  @!P0 SYNCS.PHASECHK.TRANS64 P0, [R40+URZ+0x50], R7 ;  /* 0x00005007280085a7 */ /* 0x000ea400080010ff */
[----:B--2---:R-:W-:Y:S05]  /*f1d0*/  @!P0 BRA `(.L_x_158) ;  /* 0xfffffffc00f08947 */ /* 0x004fea000383ffff */
[----:B------:R-:W-:Y:S05]  /*f1e0*/  BRA `(.L_x_157) ;  /* 0xffffffc4001c7947 */ /* 0x000fea000383ffff */
.L_x_166:
[----:B-1----:R1:W3:Y:S02]  /*f1f0*/  SYNCS.PHASECHK.TRANS64.TRYWAIT P0, [R0+URZ+0x50], R7 ;  /* 0x00005007000075a7 */ /* 0x0022e400080011ff */
[----:B---3--:R-:W-:Y:S05]  /*f200*/  @!P0 NANOSLEEP.SYNCS 0x989680 ;  /* 0x009896800000895d */ /* 0x008fea0003900000 */
[----:B------:R-:W3:Y:S02]  /*f210*/  @!P0 SYNCS.PHASECHK.TRANS64 P0, [R0+URZ+0x50], R7 ;  /* 0x00005007000085a7 */ /* 0x000ee400080010ff */
[----:B---3--:R-:W-:Y:S05]  /*f220*/  @!P0 BRA `(.L_x_166) ;  /* 0xfffffffc00f08947 */ /* 0x008fea000383ffff */
[----:B------:R-:W-:Y:S05]  /*f230*/  BRA `(.L_x_165) ;  /* 0xffffffd000a07947 */ /* 0x000fea000383ffff */
.L_x_174:
[----:B-1----:R1:W3:Y:S02]  /*f240*/  SYNCS.PHASECHK.TRANS64.TRYWAIT P0, [R0+URZ+0x50], R121 ;  /* 0x00005079000075a7 */ /* 0x0022e400080011ff */
[----:B---3--:R-:W-:Y:S05]  /*f250*/  @!P0 NANOSLEEP.SYNCS 0x989680 ;  /* 0x009896800000895d */ /* 0x008fea0003900000 */
[----:B------:R-:W3:Y:S02]  /*f260*/  @!P0 SYNCS.PHASECHK.TRANS64 P0, [R0+URZ+0x50], R121 ;  /* 0x00005079000085a7 */ /* 0x000ee400080010ff */
[----:B---3--:R-:W-:Y:S05]  /*f270*/  @!P0 BRA `(.L_x_174) ;  /* 0xfffffffc00f08947 */ /* 0x008fea000383ffff */
[----:B------:R-:W-:Y:S05]  /*f280*/  BRA `(.L_x_173) ;  /* 0xffffffe000247947 */ /* 0x000fea000383ffff */
        .weak           $__internal_0_$__cuda_sm10x_tcgen05_guardrail_trap_col_being_dealloced_not_returned_by_alloc
        .type           $__internal_0_$__cuda_sm10x_tcgen05_guardrail_trap_col_being_dealloced_not_returned_by_alloc,@function
        .size           $__internal_0_$__cuda_sm10x_tcgen05_guardrail_trap_col_being_dealloced_not_returned_by_alloc,($__internal_1_$__cuda_sm10x_tcgen05_guardrail_trap_phase_invalid_during_alloc - $__internal_0_$__cuda_sm10x_tcgen05_guardrail_trap_col_being_dealloced_not_returned_by_alloc)
$__internal_0_$__cuda_sm10x_tcgen05_guardrail_trap_col_being_dealloced_not_returned_by_alloc:
[----:B------:R-:W-:Y:S05]  /*f290*/  BPT.TRAP 0x1 ;  /* 0x000000040000795c */ /* 0x000fea0000300000 */
[----:B------:R-:W-:-:S04]  /*f2a0*/  HFMA2 R3, -RZ, RZ, 0, 0 ;  /* 0x00000000ff037431 */ /* 0x000fc800000001ff */
[----:B------:R-:W-:Y:S05]  /*f2b0*/  RET.REL.NODEC R2 `(_ZN7cutlass13device_kernelINS_4gemm6kernel13GemmUniversalIN4cute5tupleIJiiiiEEENS1_10collective13CollectiveMmaINS1_35MainloopSm100TmaUmmaWarpSpecializedILi5ELi2ELi2ENS5_IJNS4_1CILi8EEENSA_ILi1EEESC_EEEEENS5_IJNSA_ILi256EEESF_NSA_ILi32EEEEEENS_10tfloat32_tENS5_IJlSC_lEEESI_SJ_NS4_8TiledMMAINS4_8MMA_AtomIJNS4_23SM100_MMA_TF32_2x1SM_SSISI_SI_fLi256ELi256ELNS4_4UMMA5MajorE0ELSO_0ELNSN_7ScaleInE0ELSP_0EEEEEENS4_6LayoutINS5_IJSC_SC_SC_EEENS5_IJNSA_ILi0EEESU_SU_EEEEENS5_IJNS4_10UnderscoreESX_SX_EEEEENS4_18SM100_TMA_2SM_LOADENS4_14ComposedLayoutINS4_7SwizzleILi3ELi4ELi3EEENS4_18smem_ptr_flag_bitsILi32EEENSS_INS5_IJSB_SG_EEENS5_IJSG_SC_EEEEEEEvNS4_8identityENS4_28SM100_TMA_2SM_LOAD_MULTICASTES19_vS1A_EENS_8epilogue10collective18CollectiveEpilogueINS1D_23Sm100TmaWarpSpecializedILi4ELi2ELi32ELb1ELb0EEEJNS5_IJNSA_ILi128EEESF_SG_EEENS5_IJNSS_IS1I_SC_EENSS_ISG_SC_EEEEESI_SJ_SI_SJ_NS1D_6fusion15FusionCallbacksIS1H_NS1N_17LinearCombinationISI_fSI_fLNS_15FloatRoundStyleE2EEES1J_S1M_JEEENS4_5SM1004TMEM4LOAD26SM100_TMEM_LOAD_32dp32b32xENS4_13SM90_TMA_LOADES19_NS4_39AutoVectorizingCopyWithAssumedAlignmentILi128EEENS4_14SM90_TMA_STOREES19_S1Z_S1Z_EEEvvEEEEvNT_6ParamsE) ;  /* 0xffffff0c02507950 */ /* 0x000fea0003c3ffff */
        .weak           $__internal_1_$__cuda_sm10x_tcgen05_guardrail_trap_phase_invalid_during_alloc
        .type           $__internal_1_$__cuda_sm10x_tcgen05_guardrail_trap_phase_invalid_during_alloc,@function
        .size           $__internal_1_$__cuda_sm10x_tcgen05_guardrail_trap_phase_invalid_during_alloc,($__internal_2_$__cuda_sm10x_tcgen05_guardrail_trap_unallocated_columns_being_dealloced - $__internal_1_$__cuda_sm10x_tcgen05_guardrail_trap_phase_invalid_during_alloc)
$__internal_1_$__cuda_sm10x_tcgen05_guardrail_trap_phase_invalid_during_alloc:
[----:B------:R-:W-:Y:S05]  /*f2c0*/  BPT.TRAP 0x1 ;  /* 0x000000040000795c */ /* 0x000fea0000300000 */
[----:B------:R-:W-:-:S04]  /*f2d0*/  MOV R5, 0x0 ;  /* 0x0000000000057802 */ /* 0x000fc80000000f00 */
[----:B------:R-:W-:Y:S05]  /*f2e0*/  RET.REL.NODEC R4 `(_ZN7cutlass13device_kernelINS_4gemm6kernel13GemmUniversalIN4cute5tupleIJiiiiEEENS1_10collective13CollectiveMmaINS1_35MainloopSm100TmaUmmaWarpSpecializedILi5ELi2ELi2ENS5_IJNS4_1CILi8EEENSA_ILi1EEESC_EEEEENS5_IJNSA_ILi256EEESF_NSA_ILi32EEEEEENS_10tfloat32_tENS5_IJlSC_lEEESI_SJ_NS4_8TiledMMAINS4_8MMA_AtomIJNS4_23SM100_MMA_TF32_2x1SM_SSISI_SI_fLi256ELi256ELNS4_4UMMA5MajorE0ELSO_0ELNSN_7ScaleInE0ELSP_0EEEEEENS4_6LayoutINS5_IJSC_SC_SC_EEENS5_IJNSA_ILi0EEESU_SU_EEEEENS5_IJNS4_10UnderscoreESX_SX_EEEEENS4_18SM100_TMA_2SM_LOADENS4_14ComposedLayoutINS4_7SwizzleILi3ELi4ELi3EEENS4_18smem_ptr_flag_bitsILi32EEENSS_INS5_IJSB_SG_EEENS5_IJSG_SC_EEEEEEEvNS4_8identityENS4_28SM100_TMA_2SM_LOAD_MULTICASTES19_vS1A_EENS_8epilogue10collective18CollectiveEpilogueINS1D_23Sm100TmaWarpSpecializedILi4ELi2ELi32ELb1ELb0EEEJNS5_IJNSA_ILi128EEESF_SG_EEENS5_IJNSS_IS1I_SC_EENSS_ISG_SC_EEEEESI_SJ_SI_SJ_NS1D_6fusion15FusionCallbacksIS1H_NS1N_17LinearCombinationISI_fSI_fLNS_15FloatRoundStyleE2EEES1J_S1M_JEEENS4_5SM1004TMEM4LOAD26SM100_TMEM_LOAD_32dp32b32xENS4_13SM90_TMA_LOADES19_NS4_39AutoVectorizingCopyWithAssumedAlignmentILi128EEENS4_14SM90_TMA_STOREES19_S1Z_S1Z_EEEvvEEEEvNT_6ParamsE) ;  /* 0xffffff0c04447950 */ /* 0x000fea0003c3ffff */
        .weak           $__internal_2_$__cuda_sm10x_tcgen05_guardrail_trap_unallocated_columns_being_dealloced
        .type           $__internal_2_$__cuda_sm10x_tcgen05_guardrail_trap_unallocated_columns_being_dealloced,@function
        .size           $__internal_2_$__cuda_sm10x_tcgen05_guardrail_trap_unallocated_columns_being_dealloced,(.L_x_238 - $__internal_2_$__cuda_sm10x_tcgen05_guardrail_trap_unallocated_columns_being_dealloced)
$__internal_2_$__cuda_sm10x_tcgen05_guardrail_trap_unallocated_columns_being_dealloced:
[----:B------:R-:W-:Y:S05]  /*f2f0*/  BPT.TRAP 0x1 ;  /* 0x000000040000795c */ /* 0x000fea0000300000 */
[----:B------:R-:W-:-:S04]  /*f300*/  HFMA2 R3, -RZ, RZ, 0, 0 ;  /* 0x00000000ff037431 */ /* 0x000fc800000001ff */
[----:B------:R-:W-:Y:S05]  /*f310*/  RET.REL.NODEC R2 `(_ZN7cutlass13device_kernelINS_4gemm6kernel13GemmUniversalIN4cute5tupleIJiiiiEEENS1_10collective13CollectiveMmaINS1_35MainloopSm100TmaUmmaWarpSpecializedILi5ELi2ELi2ENS5_IJNS4_1CILi8EEENSA_ILi1EEESC_EEEEENS5_IJNSA_ILi256EEESF_NSA_ILi32EEEEEENS_10tfloat32_tENS5_IJlSC_lEEESI_SJ_NS4_8TiledMMAINS4_8MMA_AtomIJNS4_23SM100_MMA_TF32_2x1SM_SSISI_SI_fLi256ELi256ELNS4_4UMMA5MajorE0ELSO_0ELNSN_7ScaleInE0ELSP_0EEEEEENS4_6LayoutINS5_IJSC_SC_SC_EEENS5_IJNSA_ILi0EEESU_SU_EEEEENS5_IJNS4_10UnderscoreESX_SX_EEEEENS4_18SM100_TMA_2SM_LOADENS4_14ComposedLayoutINS4_7SwizzleILi3ELi4ELi3EEENS4_18smem_ptr_flag_bitsILi32EEENSS_INS5_IJSB_SG_EEENS5_IJSG_SC_EEEEEEEvNS4_8identityENS4_28SM100_TMA_2SM_LOAD_MULTICASTES19_vS1A_EENS_8epilogue10collective18CollectiveEpilogueINS1D_23Sm100TmaWarpSpecializedILi4ELi2ELi32ELb1ELb0EEEJNS5_IJNSA_ILi128EEESF_SG_EEENS5_IJNSS_IS1I_SC_EENSS_ISG_SC_EEEEESI_SJ_SI_SJ_NS1D_6fusion15FusionCallbacksIS1H_NS1N_17LinearCombinationISI_fSI_fLNS_15FloatRoundStyleE2EEES1J_S1M_JEEENS4_5SM1004TMEM4LOAD26SM100_TMEM_LOAD_32dp32b32xENS4_13SM90_TMA_LOADES19_NS4_39AutoVectorizingCopyWithAssumedAlignmentILi128EEENS4_14SM90_TMA_STOREES19_S1Z_S1Z_EEEvvEEEEvNT_6ParamsE) ;  /* 0xffffff0c02387950 */ /* 0x000fea0003c3ffff */
.L_x_237:
[----:B------:R-:W-:-:S00]  /*f320*/  BRA `(.L_x_237) ;  /* 0xfffffffc00fc7947 */ /* 0x000fc0000383ffff */
[----:B------:R-:W-:-:S00]  /*f330*/  NOP ;  /* 0x0000000000007918 */ /* 0x000fc00000000000 */
        /* <DEDUP_REMOVED lines=12> */
.L_x_238:


//--------------------- .nv.global.init           --------------------------
	.section	.nv.global.init,"aw",@progbits
.nv.global.init:
	.type		$str$27,@object
	.size		$str$27,($str$28 - $str$27)
$str$27:
        /*0000*/ 	.byte	0x28, 0x61, 0x64, 0x64, 0x72, 0x65, 0x73, 0x73, 0x20, 0x26, 0x20, 0x6d, 0x61, 0x73, 0x6b, 0x29
        /*0010*/ 	.byte	0x20, 0x3d, 0x3d, 0x20, 0x30, 0x00
	.type		$str$28,@object
	.size		$str$28,($str$26 - $str$28)
$str$28:
        /*0016*/ 	.byte	0x2f, 0x74, 0x6d, 0x70, 0x2f, 0x63, 0x75, 0x74, 0x6c, 0x61, 0x73, 0x73, 0x5f, 0x73, 0x77, 0x65
        /*0026*/ 	.byte	0x65, 0x70, 0x5f, 0x73, 0x72, 0x63, 0x2f, 0x69, 0x6e, 0x63, 0x6c, 0x75, 0x64, 0x65, 0x2f, 0x63
        /*0036*/ 	.byte	0x75, 0x74, 0x65, 0x2f, 0x70, 0x6f, 0x69, 0x6e, 0x74, 0x65, 0x72, 0x5f, 0x66, 0x6c, 0x61, 0x67
        /*0046*/ 	.byte	0x67, 0x65, 0x64, 0x2e, 0x68, 0x70, 0x70, 0x00
	.type		$str$26,@object
	.size		$str$26,($str$25 - $str$26)
$str$26:
        /*004e*/ 	.byte	0x2f, 0x74, 0x6d, 0x70, 0x2f, 0x63, 0x75, 0x74, 0x6c, 0x61, 0x73, 0x73, 0x5f, 0x73, 0x77, 0x65
        /*005e*/ 	.byte	0x65, 0x70, 0x5f, 0x73, 0x72, 0x63, 0x2f, 0x69, 0x6e, 0x63, 0x6c, 0x75, 0x64, 0x65, 0x2f, 0x63
        /*006e*/ 	.byte	0x75, 0x74, 0x65, 0x2f, 0x61, 0x74, 0x6f, 0x6d, 0x2f, 0x63, 0x6f, 0x70, 0x79, 0x5f, 0x74, 0x72
        /*007e*/ 	.byte	0x61, 0x69, 0x74, 0x73, 0x5f, 0x73, 0x6d, 0x31, 0x30, 0x30, 0x2e, 0x68, 0x70, 0x70, 0x00
	.type		$str$25,@object
	.size		$str$25,(__unnamed_1 - $str$25)
$str$25:
        /*008d*/ 	.byte	0x28, 0x28, 0x75, 0x69, 0x6e, 0x74, 0x33, 0x32, 0x5f, 0x74, 0x28, 0x74, 0x68, 0x72, 0x65, 0x61
        /*009d*/ 	.byte	0x64, 0x49, 0x64, 0x78, 0x2e, 0x78, 0x29, 0x20, 0x2f, 0x20, 0x33, 0x32, 0x29, 0x20, 0x25, 0x20
        /*00ad*/ 	.byte	0x34, 0x29, 0x20, 0x3d, 0x3d, 0x20, 0x28, 0x28, 0x28, 0x74, 0x6d, 0x65, 0x6d, 0x5f, 0x61, 0x64
        /*00bd*/ 	.byte	0x64, 0x72, 0x20, 0x3e, 0x3e, 0x20, 0x31, 0x36, 0x29, 0x20, 0x2f, 0x20, 0x33, 0x32, 0x29, 0x20
        /*00cd*/ 	.byte	0x25, 0x20, 0x34, 0x29, 0x00
	.type		__unnamed_1,@object
	.size		__unnamed_1,(__unnamed_2 - __unnamed_1)
__unnamed_1:
        /*00d2*/ 	.byte	0x61, 0x75, 0x74, 0x6f, 0x20, 0x63, 0x75, 0x74, 0x65, 0x3a, 0x3a, 0x61, 0x73, 0x5f, 0x70, 0x6f
        /* <DEDUP_REMOVED lines=24> */
        /*0262*/ 	.byte	0x34, 0x30, 0x39, 0x36, 0x3e, 0x3e, 0x3e, 0x3e, 0x5d, 0x00
	.type		__unnamed_2,@object
	.size		__unnamed_2,(.L_2 - __unnamed_2)
__unnamed_2:
        /* <DEDUP_REMOVED lines=43> */
        /*051c*/ 	.byte	0x65, 0x3a, 0x3a, 0x43, 0x3c, 0x30, 0x3e, 0x3e, 0x3e, 0x3e, 0x5d, 0x00
.L_2:


//--------------------- .nv.shared._ZN7cutlass13device_kernelINS_4gemm6kernel13GemmUniversalIN4cute5tupleIJiiiiEEENS1_10collective13CollectiveMmaINS1_35MainloopSm100TmaUmmaWarpSpecializedILi5ELi2ELi2ENS5_IJNS4_1CILi8EEENSA_ILi1EEESC_EEEEENS5_IJNSA_ILi256EEESF_NSA_ILi32EEEEEENS_10tfloat32_tENS5_IJlSC_lEEESI_SJ_NS4_8TiledMMAINS4_8MMA_AtomIJNS4_23SM100_MMA_TF32_2x1SM_SSISI_SI_fLi256ELi256ELNS4_4UMMA5MajorE0ELSO_0ELNSN_7ScaleInE0ELSP_0EEEEEENS4_6LayoutINS5_IJSC_SC_SC_EEENS5_IJNSA_ILi0EEESU_SU_EEEEENS5_IJNS4_10UnderscoreESX_SX_EEEEENS4_18SM100_TMA_2SM_LOADENS4_14ComposedLayoutINS4_7SwizzleILi3ELi4ELi3EEENS4_18smem_ptr_flag_bitsILi32EEENSS_INS5_IJSB_SG_EEENS5_IJSG_SC_EEEEEEEvNS4_8identityENS4_28SM100_TMA_2SM_LOAD_MULTICASTES19_vS1A_EENS_8epilogue10collective18CollectiveEpilogueINS1D_23Sm100TmaWarpSpecializedILi4ELi2ELi32ELb1ELb0EEEJNS5_IJNSA_ILi128EEESF_SG_EEENS5_IJNSS_IS1I_SC_EENSS_ISG_SC_EEEEESI_SJ_SI_SJ_NS1D_6fusion15FusionCallbacksIS1H_NS1N_17LinearCombinationISI_fSI_fLNS_15FloatRoundStyleE2EEES1J_S1M_JEEENS4_5SM1004TMEM4LOAD26SM100_TMEM_LOAD_32dp32b32xENS4_13SM90_TMA_LOADES19_NS4_39AutoVectorizingCopyWithAssumedAlignmentILi128EEENS4_14SM90_TMA_STOREES19_S1Z_S1Z_EEEvvEEEEvNT_6ParamsE --------------------------
	.section	.nv.shared._ZN7cutlass13device_kernelINS_4gemm6kernel13GemmUniversalIN4cute5tupleIJiiiiEEENS1_10collective13CollectiveMmaINS1_35MainloopSm100TmaUmmaWarpSpecializedILi5ELi2ELi2ENS5_IJNS4_1CILi8EEENSA_ILi1EEESC_EEEEENS5_IJNSA_ILi256EEESF_NSA_ILi32EEEEEENS_10tfloat32_tENS5_IJlSC_lEEESI_SJ_NS4_8TiledMMAINS4_8MMA_AtomIJNS4_23SM100_MMA_TF32_2x1SM_SSISI_SI_fLi256ELi256ELNS4_4UMMA5MajorE0ELSO_0ELNSN_7ScaleInE0ELSP_0EEEEEENS4_6LayoutINS5_IJSC_SC_SC_EEENS5_IJNSA_ILi0EEESU_SU_EEEEENS5_IJNS4_10UnderscoreESX_SX_EEEEENS4_18SM100_TMA_2SM_LOADENS4_14ComposedLayoutINS4_7SwizzleILi3ELi4ELi3EEENS4_18smem_ptr_flag_bitsILi32EEENSS_INS5_IJSB_SG_EEENS5_IJSG_SC_EEEEEEEvNS4_8identityENS4_28SM100_TMA_2SM_LOAD_MULTICASTES19_vS1A_EENS_8epilogue10collective18CollectiveEpilogueINS1D_23Sm100TmaWarpSpecializedILi4ELi2ELi32ELb1ELb0EEEJNS5_IJNSA_ILi128EEESF_SG_EEENS5_IJNSS_IS1I_SC_EENSS_ISG_SC_EEEEESI_SJ_SI_SJ_NS1D_6fusion15FusionCallbacksIS1H_NS1N_17LinearCombinationISI_fSI_fLNS_15FloatRoundStyleE2EEES1J_S1M_JEEENS4_5SM1004TMEM4LOAD26SM100_TMEM_LOAD_32dp32b32xENS4_13SM90_TMA_LOADES19_NS4_39AutoVectorizingCopyWithAssumedAlignmentILi128EEENS4_14SM90_TMA_STOREES19_S1Z_S1Z_EEEvvEEEEvNT_6ParamsE,"aw",@nobits
	.sectionflags	@""
	.align	16
	.zero		1024


//--------------------- .nv.shared.reserved.0     --------------------------
	.section	.nv.shared.reserved.0,"aw",@nobits
	.weak		__nv_reservedSMEM_offset_0_alias
	.size		__nv_reservedSMEM_offset_0_alias, 0, 64
	.other		__nv_reservedSMEM_offset_0_alias,@"STO_CUDA_RESERVED_SHARED STV_DEFAULT"
__nv_reservedSMEM_offset_0_alias:
	.zero		0
.nv.shared.reserved.0:
	.zero		64
	.weak		__nv_reservedSMEM_tcgen05_partition
	.type		__nv_reservedSMEM_tcgen05_partition,@object
	.size		__nv_reservedSMEM_tcgen05_partition,(.L_0 - __nv_reservedSMEM_tcgen05_partition)
__nv_reservedSMEM_tcgen05_partition:
	.zero		32
.L_0:


//--------------------- .nv.global                --------------------------
	.section	.nv.global,"aw",@nobits
.nv.global:
	.type		_ZN40_INTERNAL_37317f17_4_k_cu_ef59b6b6_300564cute1_E,@object
	.size		_ZN40_INTERNAL_37317f17_4_k_cu_ef59b6b6_300564cute1_E,(_ZN40_INTERNAL_37317f17_4_k_cu_ef59b6b6_300564cuda3std3__45__cpo6cbeginE - _ZN40_INTERNAL_37317f17_4_k_cu_ef59b6b6_300564cute1_E)
_ZN40_INTERNAL_37317f17_4_k_cu_ef59b6b6_300564cute1_E:
	.zero		1
	.type		_ZN40_INTERNAL_37317f17_4_k_cu_ef59b6b6_300564cuda3std3__45__cpo6cbeginE,@object
	.size		_ZN40_INTERNAL_37317f17_4_k_cu_ef59b6b6_300564cuda3std3__45__cpo6cbeginE,(_ZN40_INTERNAL_37317f17_4_k_cu_ef59b6b6_300564cuda3std3__48in_placeE - _ZN40_INTERNAL_37317f17_4_k_cu_ef59b6b6_300564cuda3std3__45__cpo6cbeginE)
_ZN40_INTERNAL_37317f17_4_k_cu_ef59b6b6_300564cuda3std3__45__cpo6cbeginE:
	.zero		1
	.type		_ZN40_INTERNAL_37317f17_4_k_cu_ef59b6b6_300564cuda3std3__48in_placeE,@object
	.size		_ZN40_INTERNAL_37317f17_4_k_cu_ef59b6b6_300564cuda3std3__48in_placeE,(_ZN40_INTERNAL_37317f17_4_k_cu_ef59b6b6_300564cuda3std6ranges3__45__cpo9iter_moveE - _ZN40_INTERNAL_37317f17_4_k_cu_ef59b6b6_300564cuda3std3__48in_placeE)
_ZN40_INTERNAL_37317f17_4_k_cu_ef59b6b6_300564cuda3std3__48in_placeE:
	.zero		1
	.type		_ZN40_INTERNAL_37317f17_4_k_cu_ef59b6b6_300564cuda3std6ranges3__45__cpo9iter_moveE,@object
	.size		_ZN40_INTERNAL_37317f17_4_k_cu_ef59b6b6_300564cuda3std6ranges3__45__cpo9iter_moveE,(_ZN40_INTERNAL_37317f17_4_k_cu_ef59b6b6_300564cuda3std3__45__cpo5beginE - _ZN40_INTERNAL_37317f17_4_k_cu_ef59b6b6_300564cuda3std6ranges3__45__cpo9iter_moveE)
_ZN40_INTERNAL_37317f17_4_k_cu_ef59b6b6_300564cuda3std6ranges3__45__cpo9iter_moveE:
	.zero		1
	.type		_ZN40_INTERNAL_37317f17_4_k_cu_ef59b6b6_300564cuda3std3__45__cpo5beginE,@object
	.size		_ZN40_INTERNAL_37317f17_4_k_cu_ef59b6b6_300564cuda3std3__45__cpo5beginE,(_ZN40_INTERNAL_37317f17_4_k_cu_ef59b6b6_300564cuda3std3__442_GLOBAL__N__37317f17_4_k_cu_ef59b6b6_300566ignoreE - _ZN40_INTERNAL_37317f17_4_k_cu_ef59b6b6_300564cuda3std3__45__cpo5beginE)
_ZN40_INTERNAL_37317f17_4_k_cu_ef59b6b6_300564cuda3std3__45__cpo5beginE:
	.zero		1
	.type		_ZN40_INTERNAL_37317f17_4_k_cu_ef59b6b6_300564cuda3std3__442_GLOBAL__N__37317f17_4_k_cu_ef59b6b6_300566ignoreE,@object
	.size		_ZN40_INTERNAL_37317f17_4_k_cu_ef59b6b6_300564cuda3std3__442_GLOBAL__N__37317f17_4_k_cu_ef59b6b6_300566ignoreE,(_ZN40_INTERNAL_37317f17_4_k_cu_ef59b6b6_300564cute7productE - _ZN40_INTERNAL_37317f17_4_k_cu_ef59b6b6_300564cuda3std3__442_GLOBAL__N__37317f17_4_k_cu_ef59b6b6_300566ignoreE)
_ZN40_INTERNAL_37317f17_4_k_cu_ef59b6b6_300564cuda3std3__442_GLOBAL__N__37317f17_4_k_cu_ef59b6b6_300566ignoreE:
	.zero		1
	.type		_ZN40_INTERNAL_37317f17_4_k_cu_ef59b6b6_300564cute7productE,@object
	.size		_ZN40_INTERNAL_37317f17_4_k_cu_ef59b6b6_300564cute7productE,(_ZN40_INTERNAL_37317f17_4_k_cu_ef59b6b6_300564cuda3std3__45__cpo3endE - _ZN40_INTERNAL_37317f17_4_k_cu_ef59b6b6_300564cute7productE)
_ZN40_INTERNAL_37317f17_4_k_cu_ef59b6b6_300564cute7productE:
	.zero		1
	.type		_ZN40_INTERNAL_37317f17_4_k_cu_ef59b6b6_300564cuda3std3__45__cpo3endE,@object
	.size		_ZN40_INTERNAL_37317f17_4_k_cu_ef59b6b6_300564cuda3std3__45__cpo3endE,(_ZN40_INTERNAL_37317f17_4_k_cu_ef59b6b6_300564cuda3std3__419piecewise_constructE - _ZN40_INTERNAL_37317f17_4_k_cu_ef59b6b6_300564cuda3std3__45__cpo3endE)
_ZN40_INTERNAL_37317f17_4_k_cu_ef59b6b6_300564cuda3std3__45__cpo3endE:
	.zero		1
	.type		_ZN40_INTERNAL_37317f17_4_k_cu_ef59b6b6_300564cuda3std3__419piecewise_constructE,@object
	.size		_ZN40_INTERNAL_37317f17_4_k_cu_ef59b6b6_300564cuda3std3__419piecewise_constructE,(_ZN40_INTERNAL_37317f17_4_k_cu_ef59b6b6_300564cuda3std3__45__cpo4cendE - _ZN40_INTERNAL_37317f17_4_k_cu_ef59b6b6_300564cuda3std3__419piecewise_constructE)
_ZN40_INTERNAL_37317f17_4_k_cu_ef59b6b6_300564cuda3std3__419piecewise_constructE:
	.zero		1
	.type		_ZN40_INTERNAL_37317f17_4_k_cu_ef59b6b6_300564cuda3std3__45__cpo4cendE,@object
	.size		_ZN40_INTERNAL_37317f17_4_k_cu_ef59b6b6_300564cuda3std3__45__cpo4cendE,(_ZN40_INTERNAL_37317f17_4_k_cu_ef59b6b6_300564cuda3std6ranges3__45__cpo4swapE - _ZN40_INTERNAL_37317f17_4_k_cu_ef59b6b6_300564cuda3std3__45__cpo4cendE)
_ZN40_INTERNAL_37317f17_4_k_cu_ef59b6b6_300564cuda3std3__45__cpo4cendE:
	.zero		1
	.type		_ZN40_INTERNAL_37317f17_4_k_cu_ef59b6b6_300564cuda3std6ranges3__45__cpo4swapE,@object
	.size		_ZN40_INTERNAL_37317f17_4_k_cu_ef59b6b6_300564cuda3std6ranges3__45__cpo4swapE,(.L_10 - _ZN40_INTERNAL_37317f17_4_k_cu_ef59b6b6_300564cuda3std6ranges3__45__cpo4swapE)
_ZN40_INTERNAL_37317f17_4_k_cu_ef59b6b6_300564cuda3std6ranges3__45__cpo4swapE:
	.zero		1
.L_10:


//--------------------- .nv.constant0._ZN7cutlass13device_kernelINS_4gemm6kernel13GemmUniversalIN4cute5tupleIJiiiiEEENS1_10collective13CollectiveMmaINS1_35MainloopSm100TmaUmmaWarpSpecializedILi5ELi2ELi2ENS5_IJNS4_1CILi8EEENSA_ILi1EEESC_EEEEENS5_IJNSA_ILi256EEESF_NSA_ILi32EEEEEENS_10tfloat32_tENS5_IJlSC_lEEESI_SJ_NS4_8TiledMMAINS4_8MMA_AtomIJNS4_23SM100_MMA_TF32_2x1SM_SSISI_SI_fLi256ELi256ELNS4_4UMMA5MajorE0ELSO_0ELNSN_7ScaleInE0ELSP_0EEEEEENS4_6LayoutINS5_IJSC_SC_SC_EEENS5_IJNSA_ILi0EEESU_SU_EEEEENS5_IJNS4_10UnderscoreESX_SX_EEEEENS4_18SM100_TMA_2SM_LOADENS4_14ComposedLayoutINS4_7SwizzleILi3ELi4ELi3EEENS4_18smem_ptr_flag_bitsILi32EEENSS_INS5_IJSB_SG_EEENS5_IJSG_SC_EEEEEEEvNS4_8identityENS4_28SM100_TMA_2SM_LOAD_MULTICASTES19_vS1A_EENS_8epilogue10collective18CollectiveEpilogueINS1D_23Sm100TmaWarpSpecializedILi4ELi2ELi32ELb1ELb0EEEJNS5_IJNSA_ILi128EEESF_SG_EEENS5_IJNSS_IS1I_SC_EENSS_ISG_SC_EEEEESI_SJ_SI_SJ_NS1D_6fusion15FusionCallbacksIS1H_NS1N_17LinearCombinationISI_fSI_fLNS_15FloatRoundStyleE2EEES1J_S1M_JEEENS4_5SM1004TMEM4LOAD26SM100_TMEM_LOAD_32dp32b32xENS4_13SM90_TMA_LOADES19_NS4_39AutoVectorizingCopyWithAssumedAlignmentILi128EEENS4_14SM90_TMA_STOREES19_S1Z_S1Z_EEEvvEEEEvNT_6ParamsE --------------------------
	.section	.nv.constant0._ZN7cutlass13device_kernelINS_4gemm6kernel13GemmUniversalIN4cute5tupleIJiiiiEEENS1_10collective13CollectiveMmaINS1_35MainloopSm100TmaUmmaWarpSpecializedILi5ELi2ELi2ENS5_IJNS4_1CILi8EEENSA_ILi1EEESC_EEEEENS5_IJNSA_ILi256EEESF_NSA_ILi32EEEEEENS_10tfloat32_tENS5_IJlSC_lEEESI_SJ_NS4_8TiledMMAINS4_8MMA_AtomIJNS4_23SM100_MMA_TF32_2x1SM_SSISI_SI_fLi256ELi256ELNS4_4UMMA5MajorE0ELSO_0ELNSN_7ScaleInE0ELSP_0EEEEEENS4_6LayoutINS5_IJSC_SC_SC_EEENS5_IJNSA_ILi0EEESU_SU_EEEEENS5_IJNS4_10UnderscoreESX_SX_EEEEENS4_18SM100_TMA_2SM_LOADENS4_14ComposedLayoutINS4_7SwizzleILi3ELi4ELi3EEENS4_18smem_ptr_flag_bitsILi32EEENSS_INS5_IJSB_SG_EEENS5_IJSG_SC_EEEEEEEvNS4_8identityENS4_28SM100_TMA_2SM_LOAD_MULTICASTES19_vS1A_EENS_8epilogue10collective18CollectiveEpilogueINS1D_23Sm100TmaWarpSpecializedILi4ELi2ELi32ELb1ELb0EEEJNS5_IJNSA_ILi128EEESF_SG_EEENS5_IJNSS_IS1I_SC_EENSS_ISG_SC_EEEEESI_SJ_SI_SJ_NS1D_6fusion15FusionCallbacksIS1H_NS1N_17LinearCombinationISI_fSI_fLNS_15FloatRoundStyleE2EEES1J_S1M_JEEENS4_5SM1004TMEM4LOAD26SM100_TMEM_LOAD_32dp32b32xENS4_13SM90_TMA_LOADES19_NS4_39AutoVectorizingCopyWithAssumedAlignmentILi128EEENS4_14SM90_TMA_STOREES19_S1Z_S1Z_EEEvvEEEEvNT_6ParamsE,"a",@progbits
	.sectionflags	@""
	.align	4
.nv.constant0._ZN7cutlass13device_kernelINS_4gemm6kernel13GemmUniversalIN4cute5tupleIJiiiiEEENS1_10collective13CollectiveMmaINS1_35MainloopSm100TmaUmmaWarpSpecializedILi5ELi2ELi2ENS5_IJNS4_1CILi8EEENSA_ILi1EEESC_EEEEENS5_IJNSA_ILi256EEESF_NSA_ILi32EEEEEENS_10tfloat32_tENS5_IJlSC_lEEESI_SJ_NS4_8TiledMMAINS4_8MMA_AtomIJNS4_23SM100_MMA_TF32_2x1SM_SSISI_SI_fLi256ELi256ELNS4_4UMMA5MajorE0ELSO_0ELNSN_7ScaleInE0ELSP_0EEEEEENS4_6LayoutINS5_IJSC_SC_SC_EEENS5_IJNSA_ILi0EEESU_SU_EEEEENS5_IJNS4_10UnderscoreESX_SX_EEEEENS4_18SM100_TMA_2SM_LOADENS4_14ComposedLayoutINS4_7SwizzleILi3ELi4ELi3EEENS4_18smem_ptr_flag_bitsILi32EEENSS_INS5_IJSB_SG_EEENS5_IJSG_SC_EEEEEEEvNS4_8identityENS4_28SM100_TMA_2SM_LOAD_MULTICASTES19_vS1A_EENS_8epilogue10collective18CollectiveEpilogueINS1D_23Sm100TmaWarpSpecializedILi4ELi2ELi32ELb1ELb0EEEJNS5_IJNSA_ILi128EEESF_SG_EEENS5_IJNSS_IS1I_SC_EENSS_ISG_SC_EEEEESI_SJ_SI_SJ_NS1D_6fusion15FusionCallbacksIS1H_NS1N_17LinearCombinationISI_fSI_fLNS_15FloatRoundStyleE2EEES1J_S1M_JEEENS4_5SM1004TMEM4LOAD26SM100_TMEM_LOAD_32dp32b32xENS4_13SM90_TMA_LOADES19_NS4_39AutoVectorizingCopyWithAssumedAlignmentILi128EEENS4_14SM90_TMA_STOREES19_S1Z_S1Z_EEEvvEEEEvNT_6ParamsE:
	.zero		2944


//--------------------- SYMBOLS --------------------------

	.type		.nv.reservedSmem.offset0,@object
	.size		.nv.reservedSmem.offset0,0x4
	.type		.nv.reservedSmem.cap,@object
	.size		.nv.reservedSmem.cap,0x4
	.type		__assertfail,@function
